	.target	sm_100a

	.elftype	@"ET_EXEC"


//--------------------- .note.nv.tkinfo           --------------------------
	.section	.note.nv.tkinfo,"",@"SHT_NOTE"
	.sectionflags	@"SHF_NOTE_NV_TKINFO"
	.tkinfo
        /*0018*/ 	.word	0x00000002
        /*0030*/ 	.string	""
        /*0030*/ 	.string	"ptxas"
        /*0030*/ 	.string	"Cuda compilation tools, release 13.0, V13.0.88"
        /*0030*/ 	.string	"Build cuda_13.0.r13.0/compiler.36424714_0"
        /*0030*/ 	.string	"-arch sm_100a -m 64 "



//--------------------- .note.nv.cuinfo           --------------------------
	.section	.note.nv.cuinfo,"",@"SHT_NOTE"
	.sectionflags	@"SHF_NOTE_NV_CUINFO"
        /*0018*/ 	.short	0x0002
        /*001a*/ 	.short	0x0064
        /*001c*/ 	.short	0x0082
	.zero		2


//--------------------- .nv.info                  --------------------------
	.section	.nv.info,"",@"SHT_CUDA_INFO"
	.align	4


	//----- nvinfo : EIATTR_REGCOUNT
	.align		4
        /*0000*/ 	.byte	0x04, 0x2f
        /*0002*/ 	.short	(.L_12 - .L_11)
	.align		4
.L_11:
        /*0004*/ 	.word	index@(_ZN7cutlass13device_kernelIN5flash11enable_sm90INS1_16FlashAttnFwdSm90INS1_25CollectiveMainloopFwdSm90ILi2EN4cute5tupleIJNS5_1CILi1EEES8_S8_EEENS6_IJNS7_ILi192EEENS7_ILi128EEENS7_ILi64EEEEEELi64ENS_10bfloat16_tEfNS_4arch4Sm90ELb1ELb0ELb0ELb1ELb0ELb1ELb0ELb1ELb1ELb1ELb1ELb0EEENS1_21CollectiveEpilogueFwdINS6_IJSA_SC_SB_EEES9_SE_SG_Li384ELb1ELb1ELb1ELb0EEENS1_36VarlenDynamicPersistentTileSchedulerILi192ELi128ELi384ELi128ELb1ELb1ELb1ELb1ELb1ELb1EEEEEEEEEvNT_6ParamsE)
        /*0008*/ 	.word	0x00000004


	//----- nvinfo : EIATTR_FRAME_SIZE
	.align		4
.L_12:
        /*000c*/ 	.byte	0x04, 0x11
        /*000e*/ 	.short	(.L_14 - .L_13)
	.align		4
.L_13:
        /*0010*/ 	.word	index@(_ZN7cutlass13device_kernelIN5flash11enable_sm90INS1_16FlashAttnFwdSm90INS1_25CollectiveMainloopFwdSm90ILi2EN4cute5tupleIJNS5_1CILi1EEES8_S8_EEENS6_IJNS7_ILi192EEENS7_ILi128EEENS7_ILi64EEEEEELi64ENS_10bfloat16_tEfNS_4arch4Sm90ELb1ELb0ELb0ELb1ELb0ELb1ELb0ELb1ELb1ELb1ELb1ELb0EEENS1_21CollectiveEpilogueFwdINS6_IJSA_SC_SB_EEES9_SE_SG_Li384ELb1ELb1ELb1ELb0EEENS1_36VarlenDynamicPersistentTileSchedulerILi192ELi128ELi384ELi128ELb1ELb1ELb1ELb1ELb1ELb1EEEEEEEEEvNT_6ParamsE)
        /*0014*/ 	.word	0x00000000


	//----- nvinfo : EIATTR_REGCOUNT
	.align		4
.L_14:
        /*0018*/ 	.byte	0x04, 0x2f
        /*001a*/ 	.short	(.L_16 - .L_15)
	.align		4
.L_15:
        /*001c*/ 	.word	index@(_ZN7cutlass13device_kernelIN5flash11enable_sm90INS1_16FlashAttnFwdSm90INS1_25CollectiveMainloopFwdSm90ILi2EN4cute5tupleIJNS5_1CILi1EEES8_S8_EEENS6_IJNS7_ILi192EEENS7_ILi128EEENS7_ILi64EEEEEELi64ENS_10bfloat16_tEfNS_4arch4Sm90ELb1ELb0ELb0ELb1ELb0ELb0ELb0ELb1ELb1ELb1ELb1ELb0EEENS1_21CollectiveEpilogueFwdINS6_IJSA_SC_SB_EEES9_SE_SG_Li384ELb1ELb1ELb1ELb0EEENS1_36VarlenDynamicPersistentTileSchedulerILi192ELi128ELi384ELi128ELb1ELb1ELb1ELb1ELb1ELb1EEEEEEEEEvNT_6ParamsE)
        /*0020*/ 	.word	0x00000004


	//----- nvinfo : EIATTR_FRAME_SIZE
	.align		4
.L_16:
        /*0024*/ 	.byte	0x04, 0x11
        /*0026*/ 	.short	(.L_18 - .L_17)
	.align		4
.L_17:
        /*0028*/ 	.word	index@(_ZN7cutlass13device_kernelIN5flash11enable_sm90INS1_16FlashAttnFwdSm90INS1_25CollectiveMainloopFwdSm90ILi2EN4cute5tupleIJNS5_1CILi1EEES8_S8_EEENS6_IJNS7_ILi192EEENS7_ILi128EEENS7_ILi64EEEEEELi64ENS_10bfloat16_tEfNS_4arch4Sm90ELb1ELb0ELb0ELb1ELb0ELb0ELb0ELb1ELb1ELb1ELb1ELb0EEENS1_21CollectiveEpilogueFwdINS6_IJSA_SC_SB_EEES9_SE_SG_Li384ELb1ELb1ELb1ELb0EEENS1_36VarlenDynamicPersistentTileSchedulerILi192ELi128ELi384ELi128ELb1ELb1ELb1ELb1ELb1ELb1EEEEEEEEEvNT_6ParamsE)
        /*002c*/ 	.word	0x00000000


	//----- nvinfo : EIATTR_REGCOUNT
	.align		4
.L_18:
        /*0030*/ 	.byte	0x04, 0x2f
        /*0032*/ 	.short	(.L_20 - .L_19)
	.align		4
.L_19:
        /*0034*/ 	.word	index@(_ZN7cutlass13device_kernelIN5flash11enable_sm90INS1_16FlashAttnFwdSm90INS1_25CollectiveMainloopFwdSm90ILi2EN4cute5tupleIJNS5_1CILi1EEES8_S8_EEENS6_IJNS7_ILi192EEENS7_ILi128EEENS7_ILi64EEEEEELi64ENS_10bfloat16_tEfNS_4arch4Sm90ELb1ELb0ELb0ELb0ELb0ELb0ELb0ELb1ELb1ELb1ELb1ELb0EEENS1_21CollectiveEpilogueFwdINS6_IJSA_SC_SB_EEES9_SE_SG_Li384ELb0ELb1ELb1ELb0EEENS1_19SingleTileSchedulerILb0ELb1ELb1ELi192EEEEEEEEEvNT_6ParamsE)
        /*0038*/ 	.word	0x00000004


	//----- nvinfo : EIATTR_FRAME_SIZE
	.align		4
.L_20:
        /*003c*/ 	.byte	0x04, 0x11
        /*003e*/ 	.short	(.L_22 - .L_21)
	.align		4
.L_21:
        /*0040*/ 	.word	index@(_ZN7cutlass13device_kernelIN5flash11enable_sm90INS1_16FlashAttnFwdSm90INS1_25CollectiveMainloopFwdSm90ILi2EN4cute5tupleIJNS5_1CILi1EEES8_S8_EEENS6_IJNS7_ILi192EEENS7_ILi128EEENS7_ILi64EEEEEELi64ENS_10bfloat16_tEfNS_4arch4Sm90ELb1ELb0ELb0ELb0ELb0ELb0ELb0ELb1ELb1ELb1ELb1ELb0EEENS1_21CollectiveEpilogueFwdINS6_IJSA_SC_SB_EEES9_SE_SG_Li384ELb0ELb1ELb1ELb0EEENS1_19SingleTileSchedulerILb0ELb1ELb1ELi192EEEEEEEEEvNT_6ParamsE)
        /*0044*/ 	.word	0x00000000


	//----- nvinfo : EIATTR_REGCOUNT
	.align		4
.L_22:
        /*0048*/ 	.byte	0x04, 0x2f
        /*004a*/ 	.short	(.L_24 - .L_23)
	.align		4
.L_23:
        /*004c*/ 	.word	index@(_ZN7cutlass13device_kernelIN5flash11enable_sm90INS1_16FlashAttnFwdSm90INS1_25CollectiveMainloopFwdSm90ILi2EN4cute5tupleIJNS5_1CILi1EEES8_S8_EEENS6_IJNS7_ILi192EEENS7_ILi128EEENS7_ILi64EEEEEELi64ENS_10bfloat16_tEfNS_4arch4Sm90ELb0ELb1ELb0ELb1ELb0ELb1ELb0ELb1ELb1ELb1ELb1ELb0EEENS1_21CollectiveEpilogueFwdINS6_IJSA_SC_SB_EEES9_SE_SG_Li384ELb1ELb1ELb1ELb0EEENS1_36VarlenDynamicPersistentTileSchedulerILi192ELi128ELi384ELi128ELb1ELb1ELb1ELb1ELb0ELb1EEEEEEEEEvNT_6ParamsE)
        /*0050*/ 	.word	0x00000004


	//----- nvinfo : EIATTR_FRAME_SIZE
	.align		4
.L_24:
        /*0054*/ 	.byte	0x04, 0x11
        /*0056*/ 	.short	(.L_26 - .L_25)
	.align		4
.L_25:
        /*0058*/ 	.word	index@(_ZN7cutlass13device_kernelIN5flash11enable_sm90INS1_16FlashAttnFwdSm90INS1_25CollectiveMainloopFwdSm90ILi2EN4cute5tupleIJNS5_1CILi1EEES8_S8_EEENS6_IJNS7_ILi192EEENS7_ILi128EEENS7_ILi64EEEEEELi64ENS_10bfloat16_tEfNS_4arch4Sm90ELb0ELb1ELb0ELb1ELb0ELb1ELb0ELb1ELb1ELb1ELb1ELb0EEENS1_21CollectiveEpilogueFwdINS6_IJSA_SC_SB_EEES9_SE_SG_Li384ELb1ELb1ELb1ELb0EEENS1_36VarlenDynamicPersistentTileSchedulerILi192ELi128ELi384ELi128ELb1ELb1ELb1ELb1ELb0ELb1EEEEEEEEEvNT_6ParamsE)
        /*005c*/ 	.word	0x00000000


	//----- nvinfo : EIATTR_REGCOUNT
	.align		4
.L_26:
        /*0060*/ 	.byte	0x04, 0x2f
        /*0062*/ 	.short	(.L_28 - .L_27)
	.align		4
.L_27:
        /*0064*/ 	.word	index@(_ZN7cutlass13device_kernelIN5flash11enable_sm90INS1_16FlashAttnFwdSm90INS1_25CollectiveMainloopFwdSm90ILi2EN4cute5tupleIJNS5_1CILi1EEES8_S8_EEENS6_IJNS7_ILi192EEENS7_ILi128EEENS7_ILi64EEEEEELi64ENS_10bfloat16_tEfNS_4arch4Sm90ELb0ELb1ELb0ELb1ELb0ELb0ELb0ELb1ELb1ELb1ELb1ELb0EEENS1_21CollectiveEpilogueFwdINS6_IJSA_SC_SB_EEES9_SE_SG_Li384ELb1ELb1ELb1ELb0EEENS1_36VarlenDynamicPersistentTileSchedulerILi192ELi128ELi384ELi128ELb1ELb1ELb1ELb1ELb0ELb1EEEEEEEEEvNT_6ParamsE)
        /*0068*/ 	.word	0x00000004


	//----- nvinfo : EIATTR_FRAME_SIZE
	.align		4
.L_28:
        /*006c*/ 	.byte	0x04, 0x11
        /*006e*/ 	.short	(.L_30 - .L_29)
	.align		4
.L_29:
        /*0070*/ 	.word	index@(_ZN7cutlass13device_kernelIN5flash11enable_sm90INS1_16FlashAttnFwdSm90INS1_25CollectiveMainloopFwdSm90ILi2EN4cute5tupleIJNS5_1CILi1EEES8_S8_EEENS6_IJNS7_ILi192EEENS7_ILi128EEENS7_ILi64EEEEEELi64ENS_10bfloat16_tEfNS_4arch4Sm90ELb0ELb1ELb0ELb1ELb0ELb0ELb0ELb1ELb1ELb1ELb1ELb0EEENS1_21CollectiveEpilogueFwdINS6_IJSA_SC_SB_EEES9_SE_SG_Li384ELb1ELb1ELb1ELb0EEENS1_36VarlenDynamicPersistentTileSchedulerILi192ELi128ELi384ELi128ELb1ELb1ELb1ELb1ELb0ELb1EEEEEEEEEvNT_6ParamsE)
        /*0074*/ 	.word	0x00000000


	//----- nvinfo : EIATTR_REGCOUNT
	.align		4
.L_30:
        /*0078*/ 	.byte	0x04, 0x2f
        /*007a*/ 	.short	(.L_32 - .L_31)
	.align		4
.L_31:
        /*007c*/ 	.word	index@(_ZN7cutlass13device_kernelIN5flash11enable_sm90INS1_16FlashAttnFwdSm90INS1_25CollectiveMainloopFwdSm90ILi2EN4cute5tupleIJNS5_1CILi1EEES8_S8_EEENS6_IJNS7_ILi192EEENS7_ILi128EEENS7_ILi64EEEEEELi64ENS_10bfloat16_tEfNS_4arch4Sm90ELb0ELb1ELb0ELb0ELb0ELb0ELb0ELb1ELb1ELb1ELb1ELb0EEENS1_21CollectiveEpilogueFwdINS6_IJSA_SC_SB_EEES9_SE_SG_Li384ELb0ELb1ELb1ELb0EEENS1_19SingleTileSchedulerILb0ELb1ELb1ELi192EEEEEEEEEvNT_6ParamsE)
        /*0080*/ 	.word	0x00000004


	//----- nvinfo : EIATTR_FRAME_SIZE
	.align		4
.L_32:
        /*0084*/ 	.byte	0x04, 0x11
        /*0086*/ 	.short	(.L_34 - .L_33)
	.align		4
.L_33:
        /*0088*/ 	.word	index@(_ZN7cutlass13device_kernelIN5flash11enable_sm90INS1_16FlashAttnFwdSm90INS1_25CollectiveMainloopFwdSm90ILi2EN4cute5tupleIJNS5_1CILi1EEES8_S8_EEENS6_IJNS7_ILi192EEENS7_ILi128EEENS7_ILi64EEEEEELi64ENS_10bfloat16_tEfNS_4arch4Sm90ELb0ELb1ELb0ELb0ELb0ELb0ELb0ELb1ELb1ELb1ELb1ELb0EEENS1_21CollectiveEpilogueFwdINS6_IJSA_SC_SB_EEES9_SE_SG_Li384ELb0ELb1ELb1ELb0EEENS1_19SingleTileSchedulerILb0ELb1ELb1ELi192EEEEEEEEEvNT_6ParamsE)
        /*008c*/ 	.word	0x00000000


	//----- nvinfo : EIATTR_REGCOUNT
	.align		4
.L_34:
        /*0090*/ 	.byte	0x04, 0x2f
        /*0092*/ 	.short	(.L_36 - .L_35)
	.align		4
.L_35:
        /*0094*/ 	.word	index@(_ZN7cutlass13device_kernelIN5flash11enable_sm90INS1_16FlashAttnFwdSm90INS1_25CollectiveMainloopFwdSm90ILi2EN4cute5tupleIJNS5_1CILi1EEES8_S8_EEENS6_IJNS7_ILi192EEESA_NS7_ILi64EEEEEELi64ENS_10bfloat16_tEfNS_4arch4Sm90ELb0ELb0ELb0ELb1ELb0ELb1ELb0ELb0ELb1ELb1ELb1ELb0EEENS1_21CollectiveEpilogueFwdINS6_IJSA_SB_SA_EEES9_SD_SF_Li384ELb1ELb1ELb1ELb0EEENS1_36VarlenDynamicPersistentTileSchedulerILi192ELi192ELi384ELi128ELb1ELb1ELb1ELb0ELb1ELb1EEEEEEEEEvNT_6ParamsE)
        /*0098*/ 	.word	0x00000004


	//----- nvinfo : EIATTR_FRAME_SIZE
	.align		4
.L_36:
        /*009c*/ 	.byte	0x04, 0x11
        /*009e*/ 	.short	(.L_38 - .L_37)
	.align		4
.L_37:
        /*00a0*/ 	.word	index@(_ZN7cutlass13device_kernelIN5flash11enable_sm90INS1_16FlashAttnFwdSm90INS1_25CollectiveMainloopFwdSm90ILi2EN4cute5tupleIJNS5_1CILi1EEES8_S8_EEENS6_IJNS7_ILi192EEESA_NS7_ILi64EEEEEELi64ENS_10bfloat16_tEfNS_4arch4Sm90ELb0ELb0ELb0ELb1ELb0ELb1ELb0ELb0ELb1ELb1ELb1ELb0EEENS1_21CollectiveEpilogueFwdINS6_IJSA_SB_SA_EEES9_SD_SF_Li384ELb1ELb1ELb1ELb0EEENS1_36VarlenDynamicPersistentTileSchedulerILi192ELi192ELi384ELi128ELb1ELb1ELb1ELb0ELb1ELb1EEEEEEEEEvNT_6ParamsE)
        /*00a4*/ 	.word	0x00000000


	//----- nvinfo : EIATTR_REGCOUNT
	.align		4
.L_38:
        /*00a8*/ 	.byte	0x04, 0x2f
        /*00aa*/ 	.short	(.L_40 - .L_39)
	.align		4
.L_39:
        /*00ac*/ 	.word	index@(_ZN7cutlass13device_kernelIN5flash11enable_sm90INS1_16FlashAttnFwdSm90INS1_25CollectiveMainloopFwdSm90ILi2EN4cute5tupleIJNS5_1CILi1EEES8_S8_EEENS6_IJNS7_ILi192EEESA_NS7_ILi64EEEEEELi64ENS_10bfloat16_tEfNS_4arch4Sm90ELb0ELb0ELb0ELb1ELb0ELb0ELb0ELb0ELb1ELb1ELb1ELb0EEENS1_21CollectiveEpilogueFwdINS6_IJSA_SB_SA_EEES9_SD_SF_Li384ELb1ELb1ELb1ELb0EEENS1_36VarlenDynamicPersistentTileSchedulerILi192ELi192ELi384ELi128ELb1ELb1ELb1ELb0ELb1ELb1EEEEEEEEEvNT_6ParamsE)
        /*00b0*/ 	.word	0x00000004


	//----- nvinfo : EIATTR_FRAME_SIZE
	.align		4
.L_40:
        /*00b4*/ 	.byte	0x04, 0x11
        /*00b6*/ 	.short	(.L_42 - .L_41)
	.align		4
.L_41:
        /*00b8*/ 	.word	index@(_ZN7cutlass13device_kernelIN5flash11enable_sm90INS1_16FlashAttnFwdSm90INS1_25CollectiveMainloopFwdSm90ILi2EN4cute5tupleIJNS5_1CILi1EEES8_S8_EEENS6_IJNS7_ILi192EEESA_NS7_ILi64EEEEEELi64ENS_10bfloat16_tEfNS_4arch4Sm90ELb0ELb0ELb0ELb1ELb0ELb0ELb0ELb0ELb1ELb1ELb1ELb0EEENS1_21CollectiveEpilogueFwdINS6_IJSA_SB_SA_EEES9_SD_SF_Li384ELb1ELb1ELb1ELb0EEENS1_36VarlenDynamicPersistentTileSchedulerILi192ELi192ELi384ELi128ELb1ELb1ELb1ELb0ELb1ELb1EEEEEEEEEvNT_6ParamsE)
        /*00bc*/ 	.word	0x00000000


	//----- nvinfo : EIATTR_REGCOUNT
	.align		4
.L_42:
        /*00c0*/ 	.byte	0x04, 0x2f
        /*00c2*/ 	.short	(.L_44 - .L_43)
	.align		4
.L_43:
        /*00c4*/ 	.word	index@(_ZN7cutlass13device_kernelIN5flash11enable_sm90INS1_16FlashAttnFwdSm90INS1_25CollectiveMainloopFwdSm90ILi2EN4cute5tupleIJNS5_1CILi1EEES8_S8_EEENS6_IJNS7_ILi192EEESA_NS7_ILi64EEEEEELi64ENS_10bfloat16_tEfNS_4arch4Sm90ELb0ELb0ELb0ELb0ELb0ELb0ELb0ELb0ELb1ELb1ELb1ELb0EEENS1_21CollectiveEpilogueFwdINS6_IJSA_SB_SA_EEES9_SD_SF_Li384ELb0ELb1ELb1ELb0EEENS1_19SingleTileSchedulerILb0ELb1ELb1ELi192EEEEEEEEEvNT_6ParamsE)
        /*00c8*/ 	.word	0x00000004


	//----- nvinfo : EIATTR_FRAME_SIZE
	.align		4
.L_44:
        /*00cc*/ 	.byte	0x04, 0x11
        /*00ce*/ 	.short	(.L_46 - .L_45)
	.align		4
.L_45:
        /*00d0*/ 	.word	index@(_ZN7cutlass13device_kernelIN5flash11enable_sm90INS1_16FlashAttnFwdSm90INS1_25CollectiveMainloopFwdSm90ILi2EN4cute5tupleIJNS5_1CILi1EEES8_S8_EEENS6_IJNS7_ILi192EEESA_NS7_ILi64EEEEEELi64ENS_10bfloat16_tEfNS_4arch4Sm90ELb0ELb0ELb0ELb0ELb0ELb0ELb0ELb0ELb1ELb1ELb1ELb0EEENS1_21CollectiveEpilogueFwdINS6_IJSA_SB_SA_EEES9_SD_SF_Li384ELb0ELb1ELb1ELb0EEENS1_19SingleTileSchedulerILb0ELb1ELb1ELi192EEEEEEEEEvNT_6ParamsE)
        /*00d4*/ 	.word	0x00000000


	//----- nvinfo : EIATTR_REGCOUNT
	.align		4
.L_46:
        /*00d8*/ 	.byte	0x04, 0x2f
        /*00da*/ 	.short	(.L_48 - .L_47)
	.align		4
.L_47:
        /*00dc*/ 	.word	index@(_ZN7cutlass13device_kernelIN5flash11enable_sm90INS1_16FlashAttnFwdSm90INS1_25CollectiveMainloopFwdSm90ILi2EN4cute5tupleIJNS5_1CILi1EEES8_S8_EEENS6_IJNS7_ILi192EEENS7_ILi144EEENS7_ILi96EEEEEELi96ENS_10bfloat16_tEfNS_4arch4Sm90ELb1ELb0ELb0ELb1ELb0ELb1ELb0ELb0ELb1ELb1ELb1ELb0EEENS1_21CollectiveEpilogueFwdINS6_IJSA_SC_SB_EEES9_SE_SG_Li384ELb1ELb1ELb1ELb0EEENS1_36VarlenDynamicPersistentTileSchedulerILi192ELi144ELi384ELi128ELb1ELb1ELb1ELb1ELb1ELb1EEEEEEEEEvNT_6ParamsE)
        /*00e0*/ 	.word	0x00000004


	//----- nvinfo : EIATTR_FRAME_SIZE
	.align		4
.L_48:
        /*00e4*/ 	.byte	0x04, 0x11
        /*00e6*/ 	.short	(.L_50 - .L_49)
	.align		4
.L_49:
        /*00e8*/ 	.word	index@(_ZN7cutlass13device_kernelIN5flash11enable_sm90INS1_16FlashAttnFwdSm90INS1_25CollectiveMainloopFwdSm90ILi2EN4cute5tupleIJNS5_1CILi1EEES8_S8_EEENS6_IJNS7_ILi192EEENS7_ILi144EEENS7_ILi96EEEEEELi96ENS_10bfloat16_tEfNS_4arch4Sm90ELb1ELb0ELb0ELb1ELb0ELb1ELb0ELb0ELb1ELb1ELb1ELb0EEENS1_21CollectiveEpilogueFwdINS6_IJSA_SC_SB_EEES9_SE_SG_Li384ELb1ELb1ELb1ELb0EEENS1_36VarlenDynamicPersistentTileSchedulerILi192ELi144ELi384ELi128ELb1ELb1ELb1ELb1ELb1ELb1EEEEEEEEEvNT_6ParamsE)
        /*00ec*/ 	.word	0x00000000


	//----- nvinfo : EIATTR_REGCOUNT
	.align		4
.L_50:
        /*00f0*/ 	.byte	0x04, 0x2f
        /*00f2*/ 	.short	(.L_52 - .L_51)
	.align		4
.L_51:
        /*00f4*/ 	.word	index@(_ZN7cutlass13device_kernelIN5flash11enable_sm90INS1_16FlashAttnFwdSm90INS1_25CollectiveMainloopFwdSm90ILi2EN4cute5tupleIJNS5_1CILi1EEES8_S8_EEENS6_IJNS7_ILi192EEENS7_ILi144EEENS7_ILi96EEEEEELi96ENS_10bfloat16_tEfNS_4arch4Sm90ELb1ELb0ELb0ELb1ELb0ELb0ELb0ELb0ELb1ELb1ELb1ELb0EEENS1_21CollectiveEpilogueFwdINS6_IJSA_SC_SB_EEES9_SE_SG_Li384ELb1ELb1ELb1ELb0EEENS1_36VarlenDynamicPersistentTileSchedulerILi192ELi144ELi384ELi128ELb1ELb1ELb1ELb1ELb1ELb1EEEEEEEEEvNT_6ParamsE)
        /*00f8*/ 	.word	0x00000004


	//----- nvinfo : EIATTR_FRAME_SIZE
	.align		4
.L_52:
        /*00fc*/ 	.byte	0x04, 0x11
        /*00fe*/ 	.short	(.L_54 - .L_53)
	.align		4
.L_53:
        /*0100*/ 	.word	index@(_ZN7cutlass13device_kernelIN5flash11enable_sm90INS1_16FlashAttnFwdSm90INS1_25CollectiveMainloopFwdSm90ILi2EN4cute5tupleIJNS5_1CILi1EEES8_S8_EEENS6_IJNS7_ILi192EEENS7_ILi144EEENS7_ILi96EEEEEELi96ENS_10bfloat16_tEfNS_4arch4Sm90ELb1ELb0ELb0ELb1ELb0ELb0ELb0ELb0ELb1ELb1ELb1ELb0EEENS1_21CollectiveEpilogueFwdINS6_IJSA_SC_SB_EEES9_SE_SG_Li384ELb1ELb1ELb1ELb0EEENS1_36VarlenDynamicPersistentTileSchedulerILi192ELi144ELi384ELi128ELb1ELb1ELb1ELb1ELb1ELb1EEEEEEEEEvNT_6ParamsE)
        /*0104*/ 	.word	0x00000000


	//----- nvinfo : EIATTR_REGCOUNT
	.align		4
.L_54:
        /*0108*/ 	.byte	0x04, 0x2f
        /*010a*/ 	.short	(.L_56 - .L_55)
	.align		4
.L_55:
        /*010c*/ 	.word	index@(_ZN7cutlass13device_kernelIN5flash11enable_sm90INS1_16FlashAttnFwdSm90INS1_25CollectiveMainloopFwdSm90ILi2EN4cute5tupleIJNS5_1CILi1EEES8_S8_EEENS6_IJNS7_ILi192EEENS7_ILi144EEENS7_ILi96EEEEEELi96ENS_10bfloat16_tEfNS_4arch4Sm90ELb1ELb0ELb0ELb0ELb0ELb0ELb0ELb0ELb1ELb1ELb1ELb0EEENS1_21CollectiveEpilogueFwdINS6_IJSA_SC_SB_EEES9_SE_SG_Li384ELb0ELb1ELb1ELb0EEENS1_19SingleTileSchedulerILb0ELb1ELb1ELi192EEEEEEEEEvNT_6ParamsE)
        /*0110*/ 	.word	0x00000004


	//----- nvinfo : EIATTR_FRAME_SIZE
	.align		4
.L_56:
        /*0114*/ 	.byte	0x04, 0x11
        /*0116*/ 	.short	(.L_58 - .L_57)
	.align		4
.L_57:
        /*0118*/ 	.word	index@(_ZN7cutlass13device_kernelIN5flash11enable_sm90INS1_16FlashAttnFwdSm90INS1_25CollectiveMainloopFwdSm90ILi2EN4cute5tupleIJNS5_1CILi1EEES8_S8_EEENS6_IJNS7_ILi192EEENS7_ILi144EEENS7_ILi96EEEEEELi96ENS_10bfloat16_tEfNS_4arch4Sm90ELb1ELb0ELb0ELb0ELb0ELb0ELb0ELb0ELb1ELb1ELb1ELb0EEENS1_21CollectiveEpilogueFwdINS6_IJSA_SC_SB_EEES9_SE_SG_Li384ELb0ELb1ELb1ELb0EEENS1_19SingleTileSchedulerILb0ELb1ELb1ELi192EEEEEEEEEvNT_6ParamsE)
        /*011c*/ 	.word	0x00000000


	//----- nvinfo : EIATTR_REGCOUNT
	.align		4
.L_58:
        /*0120*/ 	.byte	0x04, 0x2f
        /*0122*/ 	.short	(.L_60 - .L_59)
	.align		4
.L_59:
        /*0124*/ 	.word	index@(_ZN7cutlass13device_kernelIN5flash11enable_sm90INS1_16FlashAttnFwdSm90INS1_25CollectiveMainloopFwdSm90ILi2EN4cute5tupleIJNS5_1CILi1EEES8_S8_EEENS6_IJNS7_ILi192EEENS7_ILi128EEENS7_ILi96EEEEEELi96ENS_10bfloat16_tEfNS_4arch4Sm90ELb0ELb1ELb0ELb1ELb0ELb1ELb0ELb0ELb1ELb1ELb1ELb0EEENS1_21CollectiveEpilogueFwdINS6_IJSA_SC_SB_EEES9_SE_SG_Li384ELb1ELb1ELb1ELb0EEENS1_36VarlenDynamicPersistentTileSchedulerILi192ELi128ELi384ELi128ELb1ELb1ELb1ELb1ELb0ELb1EEEEEEEEEvNT_6ParamsE)
        /*0128*/ 	.word	0x00000004


	//----- nvinfo : EIATTR_FRAME_SIZE
	.align		4
.L_60:
        /*012c*/ 	.byte	0x04, 0x11
        /*012e*/ 	.short	(.L_62 - .L_61)
	.align		4
.L_61:
        /*0130*/ 	.word	index@(_ZN7cutlass13device_kernelIN5flash11enable_sm90INS1_16FlashAttnFwdSm90INS1_25CollectiveMainloopFwdSm90ILi2EN4cute5tupleIJNS5_1CILi1EEES8_S8_EEENS6_IJNS7_ILi192EEENS7_ILi128EEENS7_ILi96EEEEEELi96ENS_10bfloat16_tEfNS_4arch4Sm90ELb0ELb1ELb0ELb1ELb0ELb1ELb0ELb0ELb1ELb1ELb1ELb0EEENS1_21CollectiveEpilogueFwdINS6_IJSA_SC_SB_EEES9_SE_SG_Li384ELb1ELb1ELb1ELb0EEENS1_36VarlenDynamicPersistentTileSchedulerILi192ELi128ELi384ELi128ELb1ELb1ELb1ELb1ELb0ELb1EEEEEEEEEvNT_6ParamsE)
        /*0134*/ 	.word	0x00000000


	//----- nvinfo : EIATTR_REGCOUNT
	.align		4
.L_62:
        /*0138*/ 	.byte	0x04, 0x2f
        /*013a*/ 	.short	(.L_64 - .L_63)
	.align		4
.L_63:
        /*013c*/ 	.word	index@(_ZN7cutlass13device_kernelIN5flash11enable_sm90INS1_16FlashAttnFwdSm90INS1_25CollectiveMainloopFwdSm90ILi2EN4cute5tupleIJNS5_1CILi1EEES8_S8_EEENS6_IJNS7_ILi192EEENS7_ILi128EEENS7_ILi96EEEEEELi96ENS_10bfloat16_tEfNS_4arch4Sm90ELb0ELb1ELb0ELb1ELb0ELb0ELb0ELb0ELb1ELb1ELb1ELb0EEENS1_21CollectiveEpilogueFwdINS6_IJSA_SC_SB_EEES9_SE_SG_Li384ELb1ELb1ELb1ELb0EEENS1_36VarlenDynamicPersistentTileSchedulerILi192ELi128ELi384ELi128ELb1ELb1ELb1ELb1ELb0ELb1EEEEEEEEEvNT_6ParamsE)
        /*0140*/ 	.word	0x00000004


	//----- nvinfo : EIATTR_FRAME_SIZE
	.align		4
.L_64:
        /*0144*/ 	.byte	0x04, 0x11
        /*0146*/ 	.short	(.L_66 - .L_65)
	.align		4
.L_65:
        /*0148*/ 	.word	index@(_ZN7cutlass13device_kernelIN5flash11enable_sm90INS1_16FlashAttnFwdSm90INS1_25CollectiveMainloopFwdSm90ILi2EN4cute5tupleIJNS5_1CILi1EEES8_S8_EEENS6_IJNS7_ILi192EEENS7_ILi128EEENS7_ILi96EEEEEELi96ENS_10bfloat16_tEfNS_4arch4Sm90ELb0ELb1ELb0ELb1ELb0ELb0ELb0ELb0ELb1ELb1ELb1ELb0EEENS1_21CollectiveEpilogueFwdINS6_IJSA_SC_SB_EEES9_SE_SG_Li384ELb1ELb1ELb1ELb0EEENS1_36VarlenDynamicPersistentTileSchedulerILi192ELi128ELi384ELi128ELb1ELb1ELb1ELb1ELb0ELb1EEEEEEEEEvNT_6ParamsE)
        /*014c*/ 	.word	0x00000000


	//----- nvinfo : EIATTR_REGCOUNT
	.align		4
.L_66:
        /*0150*/ 	.byte	0x04, 0x2f
        /*0152*/ 	.short	(.L_68 - .L_67)
	.align		4
.L_67:
        /*0154*/ 	.word	index@(_ZN7cutlass13device_kernelIN5flash11enable_sm90INS1_16FlashAttnFwdSm90INS1_25CollectiveMainloopFwdSm90ILi2EN4cute5tupleIJNS5_1CILi1EEES8_S8_EEENS6_IJNS7_ILi192EEENS7_ILi128EEENS7_ILi96EEEEEELi96ENS_10bfloat16_tEfNS_4arch4Sm90ELb0ELb1ELb0ELb0ELb0ELb0ELb0ELb0ELb1ELb1ELb1ELb0EEENS1_21CollectiveEpilogueFwdINS6_IJSA_SC_SB_EEES9_SE_SG_Li384ELb0ELb1ELb1ELb0EEENS1_19SingleTileSchedulerILb0ELb1ELb1ELi192EEEEEEEEEvNT_6ParamsE)
        /*0158*/ 	.word	0x00000004


	//----- nvinfo : EIATTR_FRAME_SIZE
	.align		4
.L_68:
        /*015c*/ 	.byte	0x04, 0x11
        /*015e*/ 	.short	(.L_70 - .L_69)
	.align		4
.L_69:
        /*0160*/ 	.word	index@(_ZN7cutlass13device_kernelIN5flash11enable_sm90INS1_16FlashAttnFwdSm90INS1_25CollectiveMainloopFwdSm90ILi2EN4cute5tupleIJNS5_1CILi1EEES8_S8_EEENS6_IJNS7_ILi192EEENS7_ILi128EEENS7_ILi96EEEEEELi96ENS_10bfloat16_tEfNS_4arch4Sm90ELb0ELb1ELb0ELb0ELb0ELb0ELb0ELb0ELb1ELb1ELb1ELb0EEENS1_21CollectiveEpilogueFwdINS6_IJSA_SC_SB_EEES9_SE_SG_Li384ELb0ELb1ELb1ELb0EEENS1_19SingleTileSchedulerILb0ELb1ELb1ELi192EEEEEEEEEvNT_6ParamsE)
        /*0164*/ 	.word	0x00000000


	//----- nvinfo : EIATTR_REGCOUNT
	.align		4
.L_70:
        /*0168*/ 	.byte	0x04, 0x2f
        /*016a*/ 	.short	(.L_72 - .L_71)
	.align		4
.L_71:
        /*016c*/ 	.word	index@(_ZN7cutlass13device_kernelIN5flash11enable_sm90INS1_16FlashAttnFwdSm90INS1_25CollectiveMainloopFwdSm90ILi2EN4cute5tupleIJNS5_1CILi1EEES8_S8_EEENS6_IJNS7_ILi192EEENS7_ILi144EEENS7_ILi96EEEEEELi96ENS_10bfloat16_tEfNS_4arch4Sm90ELb0ELb0ELb0ELb1ELb0ELb1ELb0ELb0ELb1ELb1ELb1ELb0EEENS1_21CollectiveEpilogueFwdINS6_IJSA_SC_SB_EEES9_SE_SG_Li384ELb1ELb1ELb1ELb0EEENS1_36VarlenDynamicPersistentTileSchedulerILi192ELi144ELi384ELi128ELb1ELb1ELb1ELb0ELb1ELb1EEEEEEEEEvNT_6ParamsE)
        /*0170*/ 	.word	0x00000004


	//----- nvinfo : EIATTR_FRAME_SIZE
	.align		4
.L_72:
        /*0174*/ 	.byte	0x04, 0x11
        /*0176*/ 	.short	(.L_74 - .L_73)
	.align		4
.L_73:
        /*0178*/ 	.word	index@(_ZN7cutlass13device_kernelIN5flash11enable_sm90INS1_16FlashAttnFwdSm90INS1_25CollectiveMainloopFwdSm90ILi2EN4cute5tupleIJNS5_1CILi1EEES8_S8_EEENS6_IJNS7_ILi192EEENS7_ILi144EEENS7_ILi96EEEEEELi96ENS_10bfloat16_tEfNS_4arch4Sm90ELb0ELb0ELb0ELb1ELb0ELb1ELb0ELb0ELb1ELb1ELb1ELb0EEENS1_21CollectiveEpilogueFwdINS6_IJSA_SC_SB_EEES9_SE_SG_Li384ELb1ELb1ELb1ELb0EEENS1_36VarlenDynamicPersistentTileSchedulerILi192ELi144ELi384ELi128ELb1ELb1ELb1ELb0ELb1ELb1EEEEEEEEEvNT_6ParamsE)
        /*017c*/ 	.word	0x00000000


	//----- nvinfo : EIATTR_REGCOUNT
	.align		4
.L_74:
        /*0180*/ 	.byte	0x04, 0x2f
        /*0182*/ 	.short	(.L_76 - .L_75)
	.align		4
.L_75:
        /*0184*/ 	.word	index@(_ZN7cutlass13device_kernelIN5flash11enable_sm90INS1_16FlashAttnFwdSm90INS1_25CollectiveMainloopFwdSm90ILi2EN4cute5tupleIJNS5_1CILi1EEES8_S8_EEENS6_IJNS7_ILi192EEENS7_ILi144EEENS7_ILi96EEEEEELi96ENS_10bfloat16_tEfNS_4arch4Sm90ELb0ELb0ELb0ELb1ELb0ELb0ELb0ELb0ELb1ELb1ELb1ELb0EEENS1_21CollectiveEpilogueFwdINS6_IJSA_SC_SB_EEES9_SE_SG_Li384ELb1ELb1ELb1ELb0EEENS1_36VarlenDynamicPersistentTileSchedulerILi192ELi144ELi384ELi128ELb1ELb1ELb1ELb0ELb1ELb1EEEEEEEEEvNT_6ParamsE)
        /*0188*/ 	.word	0x00000004


	//----- nvinfo : EIATTR_FRAME_SIZE
	.align		4
.L_76:
        /*018c*/ 	.byte	0x04, 0x11
        /*018e*/ 	.short	(.L_78 - .L_77)
	.align		4
.L_77:
        /*0190*/ 	.word	index@(_ZN7cutlass13device_kernelIN5flash11enable_sm90INS1_16FlashAttnFwdSm90INS1_25CollectiveMainloopFwdSm90ILi2EN4cute5tupleIJNS5_1CILi1EEES8_S8_EEENS6_IJNS7_ILi192EEENS7_ILi144EEENS7_ILi96EEEEEELi96ENS_10bfloat16_tEfNS_4arch4Sm90ELb0ELb0ELb0ELb1ELb0ELb0ELb0ELb0ELb1ELb1ELb1ELb0EEENS1_21CollectiveEpilogueFwdINS6_IJSA_SC_SB_EEES9_SE_SG_Li384ELb1ELb1ELb1ELb0EEENS1_36VarlenDynamicPersistentTileSchedulerILi192ELi144ELi384ELi128ELb1ELb1ELb1ELb0ELb1ELb1EEEEEEEEEvNT_6ParamsE)
        /*0194*/ 	.word	0x00000000


	//----- nvinfo : EIATTR_REGCOUNT
	.align		4
.L_78:
        /*0198*/ 	.byte	0x04, 0x2f
        /*019a*/ 	.short	(.L_80 - .L_79)
	.align		4
.L_79:
        /*019c*/ 	.word	index@(_ZN7cutlass13device_kernelIN5flash11enable_sm90INS1_16FlashAttnFwdSm90INS1_25CollectiveMainloopFwdSm90ILi2EN4cute5tupleIJNS5_1CILi1EEES8_S8_EEENS6_IJNS7_ILi192EEENS7_ILi144EEENS7_ILi96EEEEEELi96ENS_10bfloat16_tEfNS_4arch4Sm90ELb0ELb0ELb0ELb0ELb0ELb0ELb0ELb0ELb1ELb1ELb1ELb0EEENS1_21CollectiveEpilogueFwdINS6_IJSA_SC_SB_EEES9_SE_SG_Li384ELb0ELb1ELb1ELb0EEENS1_19SingleTileSchedulerILb0ELb1ELb1ELi192EEEEEEEEEvNT_6ParamsE)
        /*01a0*/ 	.word	0x00000004


	//----- nvinfo : EIATTR_FRAME_SIZE
	.align		4
.L_80:
        /*01a4*/ 	.byte	0x04, 0x11
        /*01a6*/ 	.short	(.L_82 - .L_81)
	.align		4
.L_81:
        /*01a8*/ 	.word	index@(_ZN7cutlass13device_kernelIN5flash11enable_sm90INS1_16FlashAttnFwdSm90INS1_25CollectiveMainloopFwdSm90ILi2EN4cute5tupleIJNS5_1CILi1EEES8_S8_EEENS6_IJNS7_ILi192EEENS7_ILi144EEENS7_ILi96EEEEEELi96ENS_10bfloat16_tEfNS_4arch4Sm90ELb0ELb0ELb0ELb0ELb0ELb0ELb0ELb0ELb1ELb1ELb1ELb0EEENS1_21CollectiveEpilogueFwdINS6_IJSA_SC_SB_EEES9_SE_SG_Li384ELb0ELb1ELb1ELb0EEENS1_19SingleTileSchedulerILb0ELb1ELb1ELi192EEEEEEEEEvNT_6ParamsE)
        /*01ac*/ 	.word	0x00000000


	//----- nvinfo : EIATTR_REGCOUNT
	.align		4
.L_82:
        /*01b0*/ 	.byte	0x04, 0x2f
        /*01b2*/ 	.short	(.L_84 - .L_83)
	.align		4
.L_83:
        /*01b4*/ 	.word	index@(_ZN7cutlass13device_kernelIN5flash11enable_sm90INS1_16FlashAttnFwdSm90INS1_25CollectiveMainloopFwdSm90ILi2EN4cute5tupleIJNS5_1CILi1EEES8_S8_EEENS6_IJNS7_ILi128EEESA_SA_EEELi128ENS_10bfloat16_tEfNS_4arch4Sm90ELb1ELb0ELb0ELb1ELb0ELb1ELb0ELb1ELb1ELb1ELb1ELb0EEENS1_21CollectiveEpilogueFwdISB_S9_SC_SE_Li256ELb1ELb1ELb1ELb0EEENS1_36VarlenDynamicPersistentTileSchedulerILi128ELi128ELi256ELi128ELb1ELb1ELb1ELb1ELb1ELb1EEEEEEEEEvNT_6ParamsE)
        /*01b8*/ 	.word	0x00000004


	//----- nvinfo : EIATTR_FRAME_SIZE
	.align		4
.L_84:
        /*01bc*/ 	.byte	0x04, 0x11
        /*01be*/ 	.short	(.L_86 - .L_85)
	.align		4
.L_85:
        /*01c0*/ 	.word	index@(_ZN7cutlass13device_kernelIN5flash11enable_sm90INS1_16FlashAttnFwdSm90INS1_25CollectiveMainloopFwdSm90ILi2EN4cute5tupleIJNS5_1CILi1EEES8_S8_EEENS6_IJNS7_ILi128EEESA_SA_EEELi128ENS_10bfloat16_tEfNS_4arch4Sm90ELb1ELb0ELb0ELb1ELb0ELb1ELb0ELb1ELb1ELb1ELb1ELb0EEENS1_21CollectiveEpilogueFwdISB_S9_SC_SE_Li256ELb1ELb1ELb1ELb0EEENS1_36VarlenDynamicPersistentTileSchedulerILi128ELi128ELi256ELi128ELb1ELb1ELb1ELb1ELb1ELb1EEEEEEEEEvNT_6ParamsE)
        /*01c4*/ 	.word	0x00000000


	//----- nvinfo : EIATTR_REGCOUNT
	.align		4
.L_86:
        /*01c8*/ 	.byte	0x04, 0x2f
        /*01ca*/ 	.short	(.L_88 - .L_87)
	.align		4
.L_87:
        /*01cc*/ 	.word	index@(_ZN7cutlass13device_kernelIN5flash11enable_sm90INS1_16FlashAttnFwdSm90INS1_25CollectiveMainloopFwdSm90ILi2EN4cute5tupleIJNS5_1CILi1EEES8_S8_EEENS6_IJNS7_ILi128EEESA_SA_EEELi128ENS_10bfloat16_tEfNS_4arch4Sm90ELb1ELb0ELb0ELb1ELb0ELb0ELb0ELb1ELb1ELb1ELb1ELb0EEENS1_21CollectiveEpilogueFwdISB_S9_SC_SE_Li256ELb1ELb1ELb1ELb0EEENS1_36VarlenDynamicPersistentTileSchedulerILi128ELi128ELi256ELi128ELb1ELb1ELb1ELb1ELb1ELb1EEEEEEEEEvNT_6ParamsE)
        /*01d0*/ 	.word	0x00000004


	//----- nvinfo : EIATTR_FRAME_SIZE
	.align		4
.L_88:
        /*01d4*/ 	.byte	0x04, 0x11
        /*01d6*/ 	.short	(.L_90 - .L_89)
	.align		4
.L_89:
        /*01d8*/ 	.word	index@(_ZN7cutlass13device_kernelIN5flash11enable_sm90INS1_16FlashAttnFwdSm90INS1_25CollectiveMainloopFwdSm90ILi2EN4cute5tupleIJNS5_1CILi1EEES8_S8_EEENS6_IJNS7_ILi128EEESA_SA_EEELi128ENS_10bfloat16_tEfNS_4arch4Sm90ELb1ELb0ELb0ELb1ELb0ELb0ELb0ELb1ELb1ELb1ELb1ELb0EEENS1_21CollectiveEpilogueFwdISB_S9_SC_SE_Li256ELb1ELb1ELb1ELb0EEENS1_36VarlenDynamicPersistentTileSchedulerILi128ELi128ELi256ELi128ELb1ELb1ELb1ELb1ELb1ELb1EEEEEEEEEvNT_6ParamsE)
        /*01dc*/ 	.word	0x00000000


	//----- nvinfo : EIATTR_REGCOUNT
	.align		4
.L_90:
        /*01e0*/ 	.byte	0x04, 0x2f
        /*01e2*/ 	.short	(.L_92 - .L_91)
	.align		4
.L_91:
        /*01e4*/ 	.word	index@(_ZN7cutlass13device_kernelIN5flash11enable_sm90INS1_16FlashAttnFwdSm90INS1_25CollectiveMainloopFwdSm90ILi2EN4cute5tupleIJNS5_1CILi1EEES8_S8_EEENS6_IJNS7_ILi128EEESA_SA_EEELi128ENS_10bfloat16_tEfNS_4arch4Sm90ELb1ELb0ELb0ELb0ELb0ELb0ELb0ELb1ELb1ELb1ELb1ELb0EEENS1_21CollectiveEpilogueFwdISB_S9_SC_SE_Li256ELb0ELb1ELb1ELb0EEENS1_19SingleTileSchedulerILb0ELb1ELb1ELi128EEEEEEEEEvNT_6ParamsE)
        /*01e8*/ 	.word	0x00000004


	//----- nvinfo : EIATTR_FRAME_SIZE
	.align		4
.L_92:
        /*01ec*/ 	.byte	0x04, 0x11
        /*01ee*/ 	.short	(.L_94 - .L_93)
	.align		4
.L_93:
        /*01f0*/ 	.word	index@(_ZN7cutlass13device_kernelIN5flash11enable_sm90INS1_16FlashAttnFwdSm90INS1_25CollectiveMainloopFwdSm90ILi2EN4cute5tupleIJNS5_1CILi1EEES8_S8_EEENS6_IJNS7_ILi128EEESA_SA_EEELi128ENS_10bfloat16_tEfNS_4arch4Sm90ELb1ELb0ELb0ELb0ELb0ELb0ELb0ELb1ELb1ELb1ELb1ELb0EEENS1_21CollectiveEpilogueFwdISB_S9_SC_SE_Li256ELb0ELb1ELb1ELb0EEENS1_19SingleTileSchedulerILb0ELb1ELb1ELi128EEEEEEEEEvNT_6ParamsE)
        /*01f4*/ 	.word	0x00000000


	//----- nvinfo : EIATTR_REGCOUNT
	.align		4
.L_94:
        /*01f8*/ 	.byte	0x04, 0x2f
        /*01fa*/ 	.short	(.L_96 - .L_95)
	.align		4
.L_95:
        /*01fc*/ 	.word	index@(_ZN7cutlass13device_kernelIN5flash11enable_sm90INS1_16FlashAttnFwdSm90INS1_25CollectiveMainloopFwdSm90ILi2EN4cute5tupleIJNS5_1CILi1EEES8_S8_EEENS6_IJNS7_ILi128EEESA_SA_EEELi128ENS_10bfloat16_tEfNS_4arch4Sm90ELb0ELb1ELb0ELb1ELb0ELb1ELb0ELb1ELb1ELb1ELb1ELb0EEENS1_21CollectiveEpilogueFwdISB_S9_SC_SE_Li256ELb1ELb1ELb1ELb0EEENS1_36VarlenDynamicPersistentTileSchedulerILi128ELi128ELi256ELi128ELb1ELb1ELb1ELb1ELb0ELb1EEEEEEEEEvNT_6ParamsE)
        /*0200*/ 	.word	0x00000004


	//----- nvinfo : EIATTR_FRAME_SIZE
	.align		4
.L_96:
        /*0204*/ 	.byte	0x04, 0x11
        /*0206*/ 	.short	(.L_98 - .L_97)
	.align		4
.L_97:
        /*0208*/ 	.word	index@(_ZN7cutlass13device_kernelIN5flash11enable_sm90INS1_16FlashAttnFwdSm90INS1_25CollectiveMainloopFwdSm90ILi2EN4cute5tupleIJNS5_1CILi1EEES8_S8_EEENS6_IJNS7_ILi128EEESA_SA_EEELi128ENS_10bfloat16_tEfNS_4arch4Sm90ELb0ELb1ELb0ELb1ELb0ELb1ELb0ELb1ELb1ELb1ELb1ELb0EEENS1_21CollectiveEpilogueFwdISB_S9_SC_SE_Li256ELb1ELb1ELb1ELb0EEENS1_36VarlenDynamicPersistentTileSchedulerILi128ELi128ELi256ELi128ELb1ELb1ELb1ELb1ELb0ELb1EEEEEEEEEvNT_6ParamsE)
        /*020c*/ 	.word	0x00000000


	//----- nvinfo : EIATTR_REGCOUNT
	.align		4
.L_98:
        /*0210*/ 	.byte	0x04, 0x2f
        /*0212*/ 	.short	(.L_100 - .L_99)
	.align		4
.L_99:
        /*0214*/ 	.word	index@(_ZN7cutlass13device_kernelIN5flash11enable_sm90INS1_16FlashAttnFwdSm90INS1_25CollectiveMainloopFwdSm90ILi2EN4cute5tupleIJNS5_1CILi1EEES8_S8_EEENS6_IJNS7_ILi128EEESA_SA_EEELi128ENS_10bfloat16_tEfNS_4arch4Sm90ELb0ELb1ELb0ELb1ELb0ELb0ELb0ELb1ELb1ELb1ELb1ELb0EEENS1_21CollectiveEpilogueFwdISB_S9_SC_SE_Li256ELb1ELb1ELb1ELb0EEENS1_36VarlenDynamicPersistentTileSchedulerILi128ELi128ELi256ELi128ELb1ELb1ELb1ELb1ELb0ELb1EEEEEEEEEvNT_6ParamsE)
        /*0218*/ 	.word	0x00000004


	//----- nvinfo : EIATTR_FRAME_SIZE
	.align		4
.L_100:
        /*021c*/ 	.byte	0x04, 0x11
        /*021e*/ 	.short	(.L_102 - .L_101)
	.align		4
.L_101:
        /*0220*/ 	.word	index@(_ZN7cutlass13device_kernelIN5flash11enable_sm90INS1_16FlashAttnFwdSm90INS1_25CollectiveMainloopFwdSm90ILi2EN4cute5tupleIJNS5_1CILi1EEES8_S8_EEENS6_IJNS7_ILi128EEESA_SA_EEELi128ENS_10bfloat16_tEfNS_4arch4Sm90ELb0ELb1ELb0ELb1ELb0ELb0ELb0ELb1ELb1ELb1ELb1ELb0EEENS1_21CollectiveEpilogueFwdISB_S9_SC_SE_Li256ELb1ELb1ELb1ELb0EEENS1_36VarlenDynamicPersistentTileSchedulerILi128ELi128ELi256ELi128ELb1ELb1ELb1ELb1ELb0ELb1EEEEEEEEEvNT_6ParamsE)
        /*0224*/ 	.word	0x00000000


	//----- nvinfo : EIATTR_REGCOUNT
	.align		4
.L_102:
        /*0228*/ 	.byte	0x04, 0x2f
        /*022a*/ 	.short	(.L_104 - .L_103)
	.align		4
.L_103:
        /*022c*/ 	.word	index@(_ZN7cutlass13device_kernelIN5flash11enable_sm90INS1_16FlashAttnFwdSm90INS1_25CollectiveMainloopFwdSm90ILi2EN4cute5tupleIJNS5_1CILi1EEES8_S8_EEENS6_IJNS7_ILi128EEESA_SA_EEELi128ENS_10bfloat16_tEfNS_4arch4Sm90ELb0ELb1ELb0ELb0ELb0ELb0ELb0ELb1ELb1ELb1ELb1ELb0EEENS1_21CollectiveEpilogueFwdISB_S9_SC_SE_Li256ELb0ELb1ELb1ELb0EEENS1_19SingleTileSchedulerILb0ELb1ELb1ELi128EEEEEEEEEvNT_6ParamsE)
        /*0230*/ 	.word	0x00000004


	//----- nvinfo : EIATTR_FRAME_SIZE
	.align		4
.L_104:
        /*0234*/ 	.byte	0x04, 0x11
        /*0236*/ 	.short	(.L_106 - .L_105)
	.align		4
.L_105:
        /*0238*/ 	.word	index@(_ZN7cutlass13device_kernelIN5flash11enable_sm90INS1_16FlashAttnFwdSm90INS1_25CollectiveMainloopFwdSm90ILi2EN4cute5tupleIJNS5_1CILi1EEES8_S8_EEENS6_IJNS7_ILi128EEESA_SA_EEELi128ENS_10bfloat16_tEfNS_4arch4Sm90ELb0ELb1ELb0ELb0ELb0ELb0ELb0ELb1ELb1ELb1ELb1ELb0EEENS1_21CollectiveEpilogueFwdISB_S9_SC_SE_Li256ELb0ELb1ELb1ELb0EEENS1_19SingleTileSchedulerILb0ELb1ELb1ELi128EEEEEEEEEvNT_6ParamsE)
        /*023c*/ 	.word	0x00000000


	//----- nvinfo : EIATTR_REGCOUNT
	.align		4
.L_106:
        /*0240*/ 	.byte	0x04, 0x2f
        /*0242*/ 	.short	(.L_108 - .L_107)
	.align		4
.L_107:
        /*0244*/ 	.word	index@(_ZN7cutlass13device_kernelIN5flash11enable_sm90INS1_16FlashAttnFwdSm90INS1_25CollectiveMainloopFwdSm90ILi2EN4cute5tupleIJNS5_1CILi1EEES8_S8_EEENS6_IJNS7_ILi128EEENS7_ILi176EEESA_EEELi128ENS_10bfloat16_tEfNS_4arch4Sm90ELb0ELb0ELb0ELb1ELb0ELb1ELb0ELb1ELb1ELb1ELb1ELb0EEENS1_21CollectiveEpilogueFwdINS6_IJSA_SA_SB_EEES9_SD_SF_Li256ELb1ELb1ELb1ELb0EEENS1_36VarlenDynamicPersistentTileSchedulerILi128ELi176ELi256ELi128ELb1ELb1ELb1ELb0ELb1ELb1EEEEEEEEEvNT_6ParamsE)
        /*0248*/ 	.word	0x00000004


	//----- nvinfo : EIATTR_FRAME_SIZE
	.align		4
.L_108:
        /*024c*/ 	.byte	0x04, 0x11
        /*024e*/ 	.short	(.L_110 - .L_109)
	.align		4
.L_109:
        /*0250*/ 	.word	index@(_ZN7cutlass13device_kernelIN5flash11enable_sm90INS1_16FlashAttnFwdSm90INS1_25CollectiveMainloopFwdSm90ILi2EN4cute5tupleIJNS5_1CILi1EEES8_S8_EEENS6_IJNS7_ILi128EEENS7_ILi176EEESA_EEELi128ENS_10bfloat16_tEfNS_4arch4Sm90ELb0ELb0ELb0ELb1ELb0ELb1ELb0ELb1ELb1ELb1ELb1ELb0EEENS1_21CollectiveEpilogueFwdINS6_IJSA_SA_SB_EEES9_SD_SF_Li256ELb1ELb1ELb1ELb0EEENS1_36VarlenDynamicPersistentTileSchedulerILi128ELi176ELi256ELi128ELb1ELb1ELb1ELb0ELb1ELb1EEEEEEEEEvNT_6ParamsE)
        /*0254*/ 	.word	0x00000000


	//----- nvinfo : EIATTR_REGCOUNT
	.align		4
.L_110:
        /*0258*/ 	.byte	0x04, 0x2f
        /*025a*/ 	.short	(.L_112 - .L_111)
	.align		4
.L_111:
        /*025c*/ 	.word	index@(_ZN7cutlass13device_kernelIN5flash11enable_sm90INS1_16FlashAttnFwdSm90INS1_25CollectiveMainloopFwdSm90ILi2EN4cute5tupleIJNS5_1CILi1EEES8_S8_EEENS6_IJNS7_ILi128EEENS7_ILi176EEESA_EEELi128ENS_10bfloat16_tEfNS_4arch4Sm90ELb0ELb0ELb0ELb1ELb0ELb0ELb0ELb1ELb1ELb1ELb1ELb0EEENS1_21CollectiveEpilogueFwdINS6_IJSA_SA_SB_EEES9_SD_SF_Li256ELb1ELb1ELb1ELb0EEENS1_36VarlenDynamicPersistentTileSchedulerILi128ELi176ELi256ELi128ELb1ELb1ELb1ELb0ELb1ELb1EEEEEEEEEvNT_6ParamsE)
        /*0260*/ 	.word	0x00000004


	//----- nvinfo : EIATTR_FRAME_SIZE
	.align		4
.L_112:
        /*0264*/ 	.byte	0x04, 0x11
        /*0266*/ 	.short	(.L_114 - .L_113)
	.align		4
.L_113:
        /*0268*/ 	.word	index@(_ZN7cutlass13device_kernelIN5flash11enable_sm90INS1_16FlashAttnFwdSm90INS1_25CollectiveMainloopFwdSm90ILi2EN4cute5tupleIJNS5_1CILi1EEES8_S8_EEENS6_IJNS7_ILi128EEENS7_ILi176EEESA_EEELi128ENS_10bfloat16_tEfNS_4arch4Sm90ELb0ELb0ELb0ELb1ELb0ELb0ELb0ELb1ELb1ELb1ELb1ELb0EEENS1_21CollectiveEpilogueFwdINS6_IJSA_SA_SB_EEES9_SD_SF_Li256ELb1ELb1ELb1ELb0EEENS1_36VarlenDynamicPersistentTileSchedulerILi128ELi176ELi256ELi128ELb1ELb1ELb1ELb0ELb1ELb1EEEEEEEEEvNT_6ParamsE)
        /*026c*/ 	.word	0x00000000


	//----- nvinfo : EIATTR_REGCOUNT
	.align		4
.L_114:
        /*0270*/ 	.byte	0x04, 0x2f
        /*0272*/ 	.short	(.L_116 - .L_115)
	.align		4
.L_115:
        /*0274*/ 	.word	index@(_ZN7cutlass13device_kernelIN5flash11enable_sm90INS1_16FlashAttnFwdSm90INS1_25CollectiveMainloopFwdSm90ILi2EN4cute5tupleIJNS5_1CILi1EEES8_S8_EEENS6_IJNS7_ILi128EEENS7_ILi176EEESA_EEELi128ENS_10bfloat16_tEfNS_4arch4Sm90ELb0ELb0ELb0ELb0ELb0ELb0ELb0ELb1ELb1ELb1ELb1ELb0EEENS1_21CollectiveEpilogueFwdINS6_IJSA_SA_SB_EEES9_SD_SF_Li256ELb0ELb1ELb1ELb0EEENS1_19SingleTileSchedulerILb0ELb1ELb1ELi128EEEEEEEEEvNT_6ParamsE)
        /*0278*/ 	.word	0x00000004


	//----- nvinfo : EIATTR_FRAME_SIZE
	.align		4
.L_116:
        /*027c*/ 	.byte	0x04, 0x11
        /*027e*/ 	.short	(.L_118 - .L_117)
	.align		4
.L_117:
        /*0280*/ 	.word	index@(_ZN7cutlass13device_kernelIN5flash11enable_sm90INS1_16FlashAttnFwdSm90INS1_25CollectiveMainloopFwdSm90ILi2EN4cute5tupleIJNS5_1CILi1EEES8_S8_EEENS6_IJNS7_ILi128EEENS7_ILi176EEESA_EEELi128ENS_10bfloat16_tEfNS_4arch4Sm90ELb0ELb0ELb0ELb0ELb0ELb0ELb0ELb1ELb1ELb1ELb1ELb0EEENS1_21CollectiveEpilogueFwdINS6_IJSA_SA_SB_EEES9_SD_SF_Li256ELb0ELb1ELb1ELb0EEENS1_19SingleTileSchedulerILb0ELb1ELb1ELi128EEEEEEEEEvNT_6ParamsE)
        /*0284*/ 	.word	0x00000000


	//----- nvinfo : EIATTR_REGCOUNT
	.align		4
.L_118:
        /*0288*/ 	.byte	0x04, 0x2f
        /*028a*/ 	.short	(.L_120 - .L_119)
	.align		4
.L_119:
        /*028c*/ 	.word	index@(_ZN7cutlass13device_kernelIN5flash11enable_sm90INS1_16FlashAttnFwdSm90INS1_25CollectiveMainloopFwdSm90ILi2EN4cute5tupleIJNS5_1CILi1EEES8_S8_EEENS6_IJNS7_ILi128EEENS7_ILi112EEENS7_ILi192EEEEEELi192ENS_10bfloat16_tEfNS_4arch4Sm90ELb1ELb0ELb0ELb1ELb0ELb1ELb0ELb1ELb1ELb1ELb1ELb0EEENS1_21CollectiveEpilogueFwdINS6_IJSA_SC_SB_EEES9_SE_SG_Li256ELb1ELb1ELb1ELb0EEENS1_36VarlenDynamicPersistentTileSchedulerILi128ELi112ELi256ELi128ELb1ELb1ELb1ELb1ELb1ELb1EEEEEEEEEvNT_6ParamsE)
        /*0290*/ 	.word	0x00000004


	//----- nvinfo : EIATTR_FRAME_SIZE
	.align		4
.L_120:
        /*0294*/ 	.byte	0x04, 0x11
        /*0296*/ 	.short	(.L_122 - .L_121)
	.align		4
.L_121:
        /*0298*/ 	.word	index@(_ZN7cutlass13device_kernelIN5flash11enable_sm90INS1_16FlashAttnFwdSm90INS1_25CollectiveMainloopFwdSm90ILi2EN4cute5tupleIJNS5_1CILi1EEES8_S8_EEENS6_IJNS7_ILi128EEENS7_ILi112EEENS7_ILi192EEEEEELi192ENS_10bfloat16_tEfNS_4arch4Sm90ELb1ELb0ELb0ELb1ELb0ELb1ELb0ELb1ELb1ELb1ELb1ELb0EEENS1_21CollectiveEpilogueFwdINS6_IJSA_SC_SB_EEES9_SE_SG_Li256ELb1ELb1ELb1ELb0EEENS1_36VarlenDynamicPersistentTileSchedulerILi128ELi112ELi256ELi128ELb1ELb1ELb1ELb1ELb1ELb1EEEEEEEEEvNT_6ParamsE)
        /*029c*/ 	.word	0x00000000


	//----- nvinfo : EIATTR_REGCOUNT
	.align		4
.L_122:
        /*02a0*/ 	.byte	0x04, 0x2f
        /*02a2*/ 	.short	(.L_124 - .L_123)
	.align		4
.L_123:
        /*02a4*/ 	.word	index@(_ZN7cutlass13device_kernelIN5flash11enable_sm90INS1_16FlashAttnFwdSm90INS1_25CollectiveMainloopFwdSm90ILi2EN4cute5tupleIJNS5_1CILi1EEES8_S8_EEENS6_IJNS7_ILi128EEENS7_ILi112EEENS7_ILi192EEEEEELi192ENS_10bfloat16_tEfNS_4arch4Sm90ELb1ELb0ELb0ELb1ELb0ELb0ELb0ELb1ELb1ELb1ELb1ELb0EEENS1_21CollectiveEpilogueFwdINS6_IJSA_SC_SB_EEES9_SE_SG_Li256ELb1ELb1ELb1ELb0EEENS1_36VarlenDynamicPersistentTileSchedulerILi128ELi112ELi256ELi128ELb1ELb1ELb1ELb1ELb1ELb1EEEEEEEEEvNT_6ParamsE)
        /*02a8*/ 	.word	0x00000004


	//----- nvinfo : EIATTR_FRAME_SIZE
	.align		4
.L_124:
        /*02ac*/ 	.byte	0x04, 0x11
        /*02ae*/ 	.short	(.L_126 - .L_125)
	.align		4
.L_125:
        /*02b0*/ 	.word	index@(_ZN7cutlass13device_kernelIN5flash11enable_sm90INS1_16FlashAttnFwdSm90INS1_25CollectiveMainloopFwdSm90ILi2EN4cute5tupleIJNS5_1CILi1EEES8_S8_EEENS6_IJNS7_ILi128EEENS7_ILi112EEENS7_ILi192EEEEEELi192ENS_10bfloat16_tEfNS_4arch4Sm90ELb1ELb0ELb0ELb1ELb0ELb0ELb0ELb1ELb1ELb1ELb1ELb0EEENS1_21CollectiveEpilogueFwdINS6_IJSA_SC_SB_EEES9_SE_SG_Li256ELb1ELb1ELb1ELb0EEENS1_36VarlenDynamicPersistentTileSchedulerILi128ELi112ELi256ELi128ELb1ELb1ELb1ELb1ELb1ELb1EEEEEEEEEvNT_6ParamsE)
        /*02b4*/ 	.word	0x00000000


	//----- nvinfo : EIATTR_REGCOUNT
	.align		4
.L_126:
        /*02b8*/ 	.byte	0x04, 0x2f
        /*02ba*/ 	.short	(.L_128 - .L_127)
	.align		4
.L_127:
        /*02bc*/ 	.word	index@(_ZN7cutlass13device_kernelIN5flash11enable_sm90INS1_16FlashAttnFwdSm90INS1_25CollectiveMainloopFwdSm90ILi2EN4cute5tupleIJNS5_1CILi1EEES8_S8_EEENS6_IJNS7_ILi128EEENS7_ILi112EEENS7_ILi192EEEEEELi192ENS_10bfloat16_tEfNS_4arch4Sm90ELb1ELb0ELb0ELb0ELb0ELb0ELb0ELb1ELb1ELb1ELb1ELb0EEENS1_21CollectiveEpilogueFwdINS6_IJSA_SC_SB_EEES9_SE_SG_Li256ELb0ELb1ELb1ELb0EEENS1_19SingleTileSchedulerILb0ELb1ELb1ELi128EEEEEEEEEvNT_6ParamsE)
        /*02c0*/ 	.word	0x00000004


	//----- nvinfo : EIATTR_FRAME_SIZE
	.align		4
.L_128:
        /*02c4*/ 	.byte	0x04, 0x11
        /*02c6*/ 	.short	(.L_130 - .L_129)
	.align		4
.L_129:
        /*02c8*/ 	.word	index@(_ZN7cutlass13device_kernelIN5flash11enable_sm90INS1_16FlashAttnFwdSm90INS1_25CollectiveMainloopFwdSm90ILi2EN4cute5tupleIJNS5_1CILi1EEES8_S8_EEENS6_IJNS7_ILi128EEENS7_ILi112EEENS7_ILi192EEEEEELi192ENS_10bfloat16_tEfNS_4arch4Sm90ELb1ELb0ELb0ELb0ELb0ELb0ELb0ELb1ELb1ELb1ELb1ELb0EEENS1_21CollectiveEpilogueFwdINS6_IJSA_SC_SB_EEES9_SE_SG_Li256ELb0ELb1ELb1ELb0EEENS1_19SingleTileSchedulerILb0ELb1ELb1ELi128EEEEEEEEEvNT_6ParamsE)
        /*02cc*/ 	.word	0x00000000


	//----- nvinfo : EIATTR_REGCOUNT
	.align		4
.L_130:
        /*02d0*/ 	.byte	0x04, 0x2f
        /*02d2*/ 	.short	(.L_132 - .L_131)
	.align		4
.L_131:
        /*02d4*/ 	.word	index@(_ZN7cutlass13device_kernelIN5flash11enable_sm90INS1_16FlashAttnFwdSm90INS1_25CollectiveMainloopFwdSm90ILi2EN4cute5tupleIJNS5_1CILi1EEES8_S8_EEENS6_IJNS7_ILi128EEENS7_ILi96EEENS7_ILi192EEEEEELi192ENS_10bfloat16_tEfNS_4arch4Sm90ELb0ELb1ELb0ELb1ELb0ELb1ELb0ELb1ELb1ELb1ELb1ELb0EEENS1_21CollectiveEpilogueFwdINS6_IJSA_SC_SB_EEES9_SE_SG_Li256ELb1ELb1ELb1ELb0EEENS1_36VarlenDynamicPersistentTileSchedulerILi128ELi96ELi256ELi128ELb1ELb1ELb1ELb1ELb0ELb1EEEEEEEEEvNT_6ParamsE)
        /*02d8*/ 	.word	0x00000004


	//----- nvinfo : EIATTR_FRAME_SIZE
	.align		4
.L_132:
        /*02dc*/ 	.byte	0x04, 0x11
        /*02de*/ 	.short	(.L_134 - .L_133)
	.align		4
.L_133:
        /*02e0*/ 	.word	index@(_ZN7cutlass13device_kernelIN5flash11enable_sm90INS1_16FlashAttnFwdSm90INS1_25CollectiveMainloopFwdSm90ILi2EN4cute5tupleIJNS5_1CILi1EEES8_S8_EEENS6_IJNS7_ILi128EEENS7_ILi96EEENS7_ILi192EEEEEELi192ENS_10bfloat16_tEfNS_4arch4Sm90ELb0ELb1ELb0ELb1ELb0ELb1ELb0ELb1ELb1ELb1ELb1ELb0EEENS1_21CollectiveEpilogueFwdINS6_IJSA_SC_SB_EEES9_SE_SG_Li256ELb1ELb1ELb1ELb0EEENS1_36VarlenDynamicPersistentTileSchedulerILi128ELi96ELi256ELi128ELb1ELb1ELb1ELb1ELb0ELb1EEEEEEEEEvNT_6ParamsE)
        /*02e4*/ 	.word	0x00000000


	//----- nvinfo : EIATTR_REGCOUNT
	.align		4
.L_134:
        /*02e8*/ 	.byte	0x04, 0x2f
        /*02ea*/ 	.short	(.L_136 - .L_135)
	.align		4
.L_135:
        /*02ec*/ 	.word	index@(_ZN7cutlass13device_kernelIN5flash11enable_sm90INS1_16FlashAttnFwdSm90INS1_25CollectiveMainloopFwdSm90ILi2EN4cute5tupleIJNS5_1CILi1EEES8_S8_EEENS6_IJNS7_ILi128EEENS7_ILi96EEENS7_ILi192EEEEEELi192ENS_10bfloat16_tEfNS_4arch4Sm90ELb0ELb1ELb0ELb1ELb0ELb0ELb0ELb1ELb1ELb1ELb1ELb0EEENS1_21CollectiveEpilogueFwdINS6_IJSA_SC_SB_EEES9_SE_SG_Li256ELb1ELb1ELb1ELb0EEENS1_36VarlenDynamicPersistentTileSchedulerILi128ELi96ELi256ELi128ELb1ELb1ELb1ELb1ELb0ELb1EEEEEEEEEvNT_6ParamsE)
        /*02f0*/ 	.word	0x00000004


	//----- nvinfo : EIATTR_FRAME_SIZE
	.align		4
.L_136:
        /*02f4*/ 	.byte	0x04, 0x11
        /*02f6*/ 	.short	(.L_138 - .L_137)
	.align		4
.L_137:
        /*02f8*/ 	.word	index@(_ZN7cutlass13device_kernelIN5flash11enable_sm90INS1_16FlashAttnFwdSm90INS1_25CollectiveMainloopFwdSm90ILi2EN4cute5tupleIJNS5_1CILi1EEES8_S8_EEENS6_IJNS7_ILi128EEENS7_ILi96EEENS7_ILi192EEEEEELi192ENS_10bfloat16_tEfNS_4arch4Sm90ELb0ELb1ELb0ELb1ELb0ELb0ELb0ELb1ELb1ELb1ELb1ELb0EEENS1_21CollectiveEpilogueFwdINS6_IJSA_SC_SB_EEES9_SE_SG_Li256ELb1ELb1ELb1ELb0EEENS1_36VarlenDynamicPersistentTileSchedulerILi128ELi96ELi256ELi128ELb1ELb1ELb1ELb1ELb0ELb1EEEEEEEEEvNT_6ParamsE)
        /*02fc*/ 	.word	0x00000000


	//----- nvinfo : EIATTR_REGCOUNT
	.align		4
.L_138:
        /*0300*/ 	.byte	0x04, 0x2f
        /*0302*/ 	.short	(.L_140 - .L_139)
	.align		4
.L_139:
        /*0304*/ 	.word	index@(_ZN7cutlass13device_kernelIN5flash11enable_sm90INS1_16FlashAttnFwdSm90INS1_25CollectiveMainloopFwdSm90ILi2EN4cute5tupleIJNS5_1CILi1EEES8_S8_EEENS6_IJNS7_ILi128EEENS7_ILi96EEENS7_ILi192EEEEEELi192ENS_10bfloat16_tEfNS_4arch4Sm90ELb0ELb1ELb0ELb0ELb0ELb0ELb0ELb1ELb1ELb1ELb1ELb0EEENS1_21CollectiveEpilogueFwdINS6_IJSA_SC_SB_EEES9_SE_SG_Li256ELb0ELb1ELb1ELb0EEENS1_19SingleTileSchedulerILb0ELb1ELb1ELi128EEEEEEEEEvNT_6ParamsE)
        /*0308*/ 	.word	0x00000004


	//----- nvinfo : EIATTR_FRAME_SIZE
	.align		4
.L_140:
        /*030c*/ 	.byte	0x04, 0x11
        /*030e*/ 	.short	(.L_142 - .L_141)
	.align		4
.L_141:
        /*0310*/ 	.word	index@(_ZN7cutlass13device_kernelIN5flash11enable_sm90INS1_16FlashAttnFwdSm90INS1_25CollectiveMainloopFwdSm90ILi2EN4cute5tupleIJNS5_1CILi1EEES8_S8_EEENS6_IJNS7_ILi128EEENS7_ILi96EEENS7_ILi192EEEEEELi192ENS_10bfloat16_tEfNS_4arch4Sm90ELb0ELb1ELb0ELb0ELb0ELb0ELb0ELb1ELb1ELb1ELb1ELb0EEENS1_21CollectiveEpilogueFwdINS6_IJSA_SC_SB_EEES9_SE_SG_Li256ELb0ELb1ELb1ELb0EEENS1_19SingleTileSchedulerILb0ELb1ELb1ELi128EEEEEEEEEvNT_6ParamsE)
        /*0314*/ 	.word	0x00000000


	//----- nvinfo : EIATTR_REGCOUNT
	.align		4
.L_142:
        /*0318*/ 	.byte	0x04, 0x2f
        /*031a*/ 	.short	(.L_144 - .L_143)
	.align		4
.L_143:
        /*031c*/ 	.word	index@(_ZN7cutlass13device_kernelIN5flash11enable_sm90INS1_16FlashAttnFwdSm90INS1_25CollectiveMainloopFwdSm90ILi2EN4cute5tupleIJNS5_1CILi1EEES8_S8_EEENS6_IJNS7_ILi128EEENS7_ILi112EEENS7_ILi192EEEEEELi192ENS_10bfloat16_tEfNS_4arch4Sm90ELb0ELb0ELb0ELb1ELb0ELb1ELb0ELb1ELb1ELb1ELb1ELb0EEENS1_21CollectiveEpilogueFwdINS6_IJSA_SC_SB_EEES9_SE_SG_Li256ELb1ELb1ELb1ELb0EEENS1_36VarlenDynamicPersistentTileSchedulerILi128ELi112ELi256ELi128ELb1ELb1ELb1ELb0ELb1ELb1EEEEEEEEEvNT_6ParamsE)
        /*0320*/ 	.word	0x00000004


	//----- nvinfo : EIATTR_FRAME_SIZE
	.align		4
.L_144:
        /*0324*/ 	.byte	0x04, 0x11
        /*0326*/ 	.short	(.L_146 - .L_145)
	.align		4
.L_145:
        /*0328*/ 	.word	index@(_ZN7cutlass13device_kernelIN5flash11enable_sm90INS1_16FlashAttnFwdSm90INS1_25CollectiveMainloopFwdSm90ILi2EN4cute5tupleIJNS5_1CILi1EEES8_S8_EEENS6_IJNS7_ILi128EEENS7_ILi112EEENS7_ILi192EEEEEELi192ENS_10bfloat16_tEfNS_4arch4Sm90ELb0ELb0ELb0ELb1ELb0ELb1ELb0ELb1ELb1ELb1ELb1ELb0EEENS1_21CollectiveEpilogueFwdINS6_IJSA_SC_SB_EEES9_SE_SG_Li256ELb1ELb1ELb1ELb0EEENS1_36VarlenDynamicPersistentTileSchedulerILi128ELi112ELi256ELi128ELb1ELb1ELb1ELb0ELb1ELb1EEEEEEEEEvNT_6ParamsE)
        /*032c*/ 	.word	0x00000000


	//----- nvinfo : EIATTR_REGCOUNT
	.align		4
.L_146:
        /*0330*/ 	.byte	0x04, 0x2f
        /*0332*/ 	.short	(.L_148 - .L_147)
	.align		4
.L_147:
        /*0334*/ 	.word	index@(_ZN7cutlass13device_kernelIN5flash11enable_sm90INS1_16FlashAttnFwdSm90INS1_25CollectiveMainloopFwdSm90ILi2EN4cute5tupleIJNS5_1CILi1EEES8_S8_EEENS6_IJNS7_ILi128EEENS7_ILi112EEENS7_ILi192EEEEEELi192ENS_10bfloat16_tEfNS_4arch4Sm90ELb0ELb0ELb0ELb1ELb0ELb0ELb0ELb1ELb1ELb1ELb1ELb0EEENS1_21CollectiveEpilogueFwdINS6_IJSA_SC_SB_EEES9_SE_SG_Li256ELb1ELb1ELb1ELb0EEENS1_36VarlenDynamicPersistentTileSchedulerILi128ELi112ELi256ELi128ELb1ELb1ELb1ELb0ELb1ELb1EEEEEEEEEvNT_6ParamsE)
        /*0338*/ 	.word	0x00000004


	//----- nvinfo : EIATTR_FRAME_SIZE
	.align		4
.L_148:
        /*033c*/ 	.byte	0x04, 0x11
        /*033e*/ 	.short	(.L_150 - .L_149)
	.align		4
.L_149:
        /*0340*/ 	.word	index@(_ZN7cutlass13device_kernelIN5flash11enable_sm90INS1_16FlashAttnFwdSm90INS1_25CollectiveMainloopFwdSm90ILi2EN4cute5tupleIJNS5_1CILi1EEES8_S8_EEENS6_IJNS7_ILi128EEENS7_ILi112EEENS7_ILi192EEEEEELi192ENS_10bfloat16_tEfNS_4arch4Sm90ELb0ELb0ELb0ELb1ELb0ELb0ELb0ELb1ELb1ELb1ELb1ELb0EEENS1_21CollectiveEpilogueFwdINS6_IJSA_SC_SB_EEES9_SE_SG_Li256ELb1ELb1ELb1ELb0EEENS1_36VarlenDynamicPersistentTileSchedulerILi128ELi112ELi256ELi128ELb1ELb1ELb1ELb0ELb1ELb1EEEEEEEEEvNT_6ParamsE)
        /*0344*/ 	.word	0x00000000


	//----- nvinfo : EIATTR_REGCOUNT
	.align		4
.L_150:
        /*0348*/ 	.byte	0x04, 0x2f
        /*034a*/ 	.short	(.L_152 - .L_151)
	.align		4
.L_151:
        /*034c*/ 	.word	index@(_ZN7cutlass13device_kernelIN5flash11enable_sm90INS1_16FlashAttnFwdSm90INS1_25CollectiveMainloopFwdSm90ILi2EN4cute5tupleIJNS5_1CILi1EEES8_S8_EEENS6_IJNS7_ILi128EEENS7_ILi112EEENS7_ILi192EEEEEELi192ENS_10bfloat16_tEfNS_4arch4Sm90ELb0ELb0ELb0ELb0ELb0ELb0ELb0ELb1ELb1ELb1ELb1ELb0EEENS1_21CollectiveEpilogueFwdINS6_IJSA_SC_SB_EEES9_SE_SG_Li256ELb0ELb1ELb1ELb0EEENS1_19SingleTileSchedulerILb0ELb1ELb1ELi128EEEEEEEEEvNT_6ParamsE)
        /*0350*/ 	.word	0x00000004


	//----- nvinfo : EIATTR_FRAME_SIZE
	.align		4
.L_152:
        /*0354*/ 	.byte	0x04, 0x11
        /*0356*/ 	.short	(.L_154 - .L_153)
	.align		4
.L_153:
        /*0358*/ 	.word	index@(_ZN7cutlass13device_kernelIN5flash11enable_sm90INS1_16FlashAttnFwdSm90INS1_25CollectiveMainloopFwdSm90ILi2EN4cute5tupleIJNS5_1CILi1EEES8_S8_EEENS6_IJNS7_ILi128EEENS7_ILi112EEENS7_ILi192EEEEEELi192ENS_10bfloat16_tEfNS_4arch4Sm90ELb0ELb0ELb0ELb0ELb0ELb0ELb0ELb1ELb1ELb1ELb1ELb0EEENS1_21CollectiveEpilogueFwdINS6_IJSA_SC_SB_EEES9_SE_SG_Li256ELb0ELb1ELb1ELb0EEENS1_19SingleTileSchedulerILb0ELb1ELb1ELi128EEEEEEEEEvNT_6ParamsE)
        /*035c*/ 	.word	0x00000000


	//----- nvinfo : EIATTR_REGCOUNT
	.align		4
.L_154:
        /*0360*/ 	.byte	0x04, 0x2f
        /*0362*/ 	.short	(.L_156 - .L_155)
	.align		4
.L_155:
        /*0364*/ 	.word	index@(_ZN7cutlass13device_kernelIN5flash11enable_sm90INS1_16FlashAttnFwdSm90INS1_25CollectiveMainloopFwdSm90ILi2EN4cute5tupleIJNS5_1CILi1EEES8_S8_EEENS6_IJNS7_ILi128EEENS7_ILi80EEENS7_ILi256EEEEEELi256ENS_10bfloat16_tEfNS_4arch4Sm90ELb1ELb0ELb0ELb1ELb0ELb1ELb0ELb1ELb1ELb1ELb1ELb0EEENS1_21CollectiveEpilogueFwdINS6_IJSA_SC_SB_EEES9_SE_SG_Li256ELb1ELb1ELb1ELb0EEENS1_36VarlenDynamicPersistentTileSchedulerILi128ELi80ELi256ELi128ELb1ELb1ELb1ELb1ELb1ELb1EEEEEEEEEvNT_6ParamsE)
        /*0368*/ 	.word	0x00000004


	//----- nvinfo : EIATTR_FRAME_SIZE
	.align		4
.L_156:
        /*036c*/ 	.byte	0x04, 0x11
        /*036e*/ 	.short	(.L_158 - .L_157)
	.align		4
.L_157:
        /*0370*/ 	.word	index@(_ZN7cutlass13device_kernelIN5flash11enable_sm90INS1_16FlashAttnFwdSm90INS1_25CollectiveMainloopFwdSm90ILi2EN4cute5tupleIJNS5_1CILi1EEES8_S8_EEENS6_IJNS7_ILi128EEENS7_ILi80EEENS7_ILi256EEEEEELi256ENS_10bfloat16_tEfNS_4arch4Sm90ELb1ELb0ELb0ELb1ELb0ELb1ELb0ELb1ELb1ELb1ELb1ELb0EEENS1_21CollectiveEpilogueFwdINS6_IJSA_SC_SB_EEES9_SE_SG_Li256ELb1ELb1ELb1ELb0EEENS1_36VarlenDynamicPersistentTileSchedulerILi128ELi80ELi256ELi128ELb1ELb1ELb1ELb1ELb1ELb1EEEEEEEEEvNT_6ParamsE)
        /*0374*/ 	.word	0x00000000


	//----- nvinfo : EIATTR_REGCOUNT
	.align		4
.L_158:
        /*0378*/ 	.byte	0x04, 0x2f
        /*037a*/ 	.short	(.L_160 - .L_159)
	.align		4
.L_159:
        /*037c*/ 	.word	index@(_ZN7cutlass13device_kernelIN5flash11enable_sm90INS1_16FlashAttnFwdSm90INS1_25CollectiveMainloopFwdSm90ILi2EN4cute5tupleIJNS5_1CILi1EEES8_S8_EEENS6_IJNS7_ILi128EEENS7_ILi80EEENS7_ILi256EEEEEELi256ENS_10bfloat16_tEfNS_4arch4Sm90ELb1ELb0ELb0ELb1ELb0ELb0ELb0ELb1ELb1ELb1ELb1ELb0EEENS1_21CollectiveEpilogueFwdINS6_IJSA_SC_SB_EEES9_SE_SG_Li256ELb1ELb1ELb1ELb0EEENS1_36VarlenDynamicPersistentTileSchedulerILi128ELi80ELi256ELi128ELb1ELb1ELb1ELb1ELb1ELb1EEEEEEEEEvNT_6ParamsE)
        /*0380*/ 	.word	0x00000004


	//----- nvinfo : EIATTR_FRAME_SIZE
	.align		4
.L_160:
        /*0384*/ 	.byte	0x04, 0x11
        /*0386*/ 	.short	(.L_162 - .L_161)
	.align		4
.L_161:
        /*0388*/ 	.word	index@(_ZN7cutlass13device_kernelIN5flash11enable_sm90INS1_16FlashAttnFwdSm90INS1_25CollectiveMainloopFwdSm90ILi2EN4cute5tupleIJNS5_1CILi1EEES8_S8_EEENS6_IJNS7_ILi128EEENS7_ILi80EEENS7_ILi256EEEEEELi256ENS_10bfloat16_tEfNS_4arch4Sm90ELb1ELb0ELb0ELb1ELb0ELb0ELb0ELb1ELb1ELb1ELb1ELb0EEENS1_21CollectiveEpilogueFwdINS6_IJSA_SC_SB_EEES9_SE_SG_Li256ELb1ELb1ELb1ELb0EEENS1_36VarlenDynamicPersistentTileSchedulerILi128ELi80ELi256ELi128ELb1ELb1ELb1ELb1ELb1ELb1EEEEEEEEEvNT_6ParamsE)
        /*038c*/ 	.word	0x00000000


	//----- nvinfo : EIATTR_REGCOUNT
	.align		4
.L_162:
        /*0390*/ 	.byte	0x04, 0x2f
        /*0392*/ 	.short	(.L_164 - .L_163)
	.align		4
.L_163:
        /*0394*/ 	.word	index@(_ZN7cutlass13device_kernelIN5flash11enable_sm90INS1_16FlashAttnFwdSm90INS1_25CollectiveMainloopFwdSm90ILi2EN4cute5tupleIJNS5_1CILi1EEES8_S8_EEENS6_IJNS7_ILi128EEENS7_ILi80EEENS7_ILi256EEEEEELi256ENS_10bfloat16_tEfNS_4arch4Sm90ELb1ELb0ELb0ELb0ELb0ELb0ELb0ELb1ELb1ELb1ELb1ELb0EEENS1_21CollectiveEpilogueFwdINS6_IJSA_SC_SB_EEES9_SE_SG_Li256ELb0ELb1ELb1ELb0EEENS1_19SingleTileSchedulerILb0ELb1ELb1ELi128EEEEEEEEEvNT_6ParamsE)
        /*0398*/ 	.word	0x00000004


	//----- nvinfo : EIATTR_FRAME_SIZE
	.align		4
.L_164:
        /*039c*/ 	.byte	0x04, 0x11
        /*039e*/ 	.short	(.L_166 - .L_165)
	.align		4
.L_165:
        /*03a0*/ 	.word	index@(_ZN7cutlass13device_kernelIN5flash11enable_sm90INS1_16FlashAttnFwdSm90INS1_25CollectiveMainloopFwdSm90ILi2EN4cute5tupleIJNS5_1CILi1EEES8_S8_EEENS6_IJNS7_ILi128EEENS7_ILi80EEENS7_ILi256EEEEEELi256ENS_10bfloat16_tEfNS_4arch4Sm90ELb1ELb0ELb0ELb0ELb0ELb0ELb0ELb1ELb1ELb1ELb1ELb0EEENS1_21CollectiveEpilogueFwdINS6_IJSA_SC_SB_EEES9_SE_SG_Li256ELb0ELb1ELb1ELb0EEENS1_19SingleTileSchedulerILb0ELb1ELb1ELi128EEEEEEEEEvNT_6ParamsE)
        /*03a4*/ 	.word	0x00000000


	//----- nvinfo : EIATTR_REGCOUNT
	.align		4
.L_166:
        /*03a8*/ 	.byte	0x04, 0x2f
        /*03aa*/ 	.short	(.L_168 - .L_167)
	.align		4
.L_167:
        /*03ac*/ 	.word	index@(_ZN7cutlass13device_kernelIN5flash11enable_sm90INS1_16FlashAttnFwdSm90INS1_25CollectiveMainloopFwdSm90ILi2EN4cute5tupleIJNS5_1CILi1EEES8_S8_EEENS6_IJNS7_ILi128EEENS7_ILi64EEENS7_ILi256EEEEEELi256ENS_10bfloat16_tEfNS_4arch4Sm90ELb0ELb1ELb0ELb1ELb0ELb1ELb0ELb1ELb1ELb1ELb1ELb0EEENS1_21CollectiveEpilogueFwdINS6_IJSA_SC_SB_EEES9_SE_SG_Li256ELb1ELb1ELb1ELb0EEENS1_36VarlenDynamicPersistentTileSchedulerILi128ELi64ELi256ELi128ELb1ELb1ELb1ELb1ELb0ELb1EEEEEEEEEvNT_6ParamsE)
        /*03b0*/ 	.word	0x00000004


	//----- nvinfo : EIATTR_FRAME_SIZE
	.align		4
.L_168:
        /*03b4*/ 	.byte	0x04, 0x11
        /*03b6*/ 	.short	(.L_170 - .L_169)
	.align		4
.L_169:
        /*03b8*/ 	.word	index@(_ZN7cutlass13device_kernelIN5flash11enable_sm90INS1_16FlashAttnFwdSm90INS1_25CollectiveMainloopFwdSm90ILi2EN4cute5tupleIJNS5_1CILi1EEES8_S8_EEENS6_IJNS7_ILi128EEENS7_ILi64EEENS7_ILi256EEEEEELi256ENS_10bfloat16_tEfNS_4arch4Sm90ELb0ELb1ELb0ELb1ELb0ELb1ELb0ELb1ELb1ELb1ELb1ELb0EEENS1_21CollectiveEpilogueFwdINS6_IJSA_SC_SB_EEES9_SE_SG_Li256ELb1ELb1ELb1ELb0EEENS1_36VarlenDynamicPersistentTileSchedulerILi128ELi64ELi256ELi128ELb1ELb1ELb1ELb1ELb0ELb1EEEEEEEEEvNT_6ParamsE)
        /*03bc*/ 	.word	0x00000000


	//----- nvinfo : EIATTR_REGCOUNT
	.align		4
.L_170:
        /*03c0*/ 	.byte	0x04, 0x2f
        /*03c2*/ 	.short	(.L_172 - .L_171)
	.align		4
.L_171:
        /*03c4*/ 	.word	index@(_ZN7cutlass13device_kernelIN5flash11enable_sm90INS1_16FlashAttnFwdSm90INS1_25CollectiveMainloopFwdSm90ILi2EN4cute5tupleIJNS5_1CILi1EEES8_S8_EEENS6_IJNS7_ILi128EEENS7_ILi64EEENS7_ILi256EEEEEELi256ENS_10bfloat16_tEfNS_4arch4Sm90ELb0ELb1ELb0ELb1ELb0ELb0ELb0ELb1ELb1ELb1ELb1ELb0EEENS1_21CollectiveEpilogueFwdINS6_IJSA_SC_SB_EEES9_SE_SG_Li256ELb1ELb1ELb1ELb0EEENS1_36VarlenDynamicPersistentTileSchedulerILi128ELi64ELi256ELi128ELb1ELb1ELb1ELb1ELb0ELb1EEEEEEEEEvNT_6ParamsE)
        /*03c8*/ 	.word	0x00000004


	//----- nvinfo : EIATTR_FRAME_SIZE
	.align		4
.L_172:
        /*03cc*/ 	.byte	0x04, 0x11
        /*03ce*/ 	.short	(.L_174 - .L_173)
	.align		4
.L_173:
        /*03d0*/ 	.word	index@(_ZN7cutlass13device_kernelIN5flash11enable_sm90INS1_16FlashAttnFwdSm90INS1_25CollectiveMainloopFwdSm90ILi2EN4cute5tupleIJNS5_1CILi1EEES8_S8_EEENS6_IJNS7_ILi128EEENS7_ILi64EEENS7_ILi256EEEEEELi256ENS_10bfloat16_tEfNS_4arch4Sm90ELb0ELb1ELb0ELb1ELb0ELb0ELb0ELb1ELb1ELb1ELb1ELb0EEENS1_21CollectiveEpilogueFwdINS6_IJSA_SC_SB_EEES9_SE_SG_Li256ELb1ELb1ELb1ELb0EEENS1_36VarlenDynamicPersistentTileSchedulerILi128ELi64ELi256ELi128ELb1ELb1ELb1ELb1ELb0ELb1EEEEEEEEEvNT_6ParamsE)
        /*03d4*/ 	.word	0x00000000


	//----- nvinfo : EIATTR_REGCOUNT
	.align		4
.L_174:
        /*03d8*/ 	.byte	0x04, 0x2f
        /*03da*/ 	.short	(.L_176 - .L_175)
	.align		4
.L_175:
        /*03dc*/ 	.word	index@(_ZN7cutlass13device_kernelIN5flash11enable_sm90INS1_16FlashAttnFwdSm90INS1_25CollectiveMainloopFwdSm90ILi2EN4cute5tupleIJNS5_1CILi1EEES8_S8_EEENS6_IJNS7_ILi128EEENS7_ILi64EEENS7_ILi256EEEEEELi256ENS_10bfloat16_tEfNS_4arch4Sm90ELb0ELb1ELb0ELb0ELb0ELb0ELb0ELb1ELb1ELb1ELb1ELb0EEENS1_21CollectiveEpilogueFwdINS6_IJSA_SC_SB_EEES9_SE_SG_Li256ELb0ELb1ELb1ELb0EEENS1_19SingleTileSchedulerILb0ELb1ELb1ELi128EEEEEEEEEvNT_6ParamsE)
        /*03e0*/ 	.word	0x00000004


	//----- nvinfo : EIATTR_FRAME_SIZE
	.align		4
.L_176:
        /*03e4*/ 	.byte	0x04, 0x11
        /*03e6*/ 	.short	(.L_178 - .L_177)
	.align		4
.L_177:
        /*03e8*/ 	.word	index@(_ZN7cutlass13device_kernelIN5flash11enable_sm90INS1_16FlashAttnFwdSm90INS1_25CollectiveMainloopFwdSm90ILi2EN4cute5tupleIJNS5_1CILi1EEES8_S8_EEENS6_IJNS7_ILi128EEENS7_ILi64EEENS7_ILi256EEEEEELi256ENS_10bfloat16_tEfNS_4arch4Sm90ELb0ELb1ELb0ELb0ELb0ELb0ELb0ELb1ELb1ELb1ELb1ELb0EEENS1_21CollectiveEpilogueFwdINS6_IJSA_SC_SB_EEES9_SE_SG_Li256ELb0ELb1ELb1ELb0EEENS1_19SingleTileSchedulerILb0ELb1ELb1ELi128EEEEEEEEEvNT_6ParamsE)
        /*03ec*/ 	.word	0x00000000


	//----- nvinfo : EIATTR_REGCOUNT
	.align		4
.L_178:
        /*03f0*/ 	.byte	0x04, 0x2f
        /*03f2*/ 	.short	(.L_180 - .L_179)
	.align		4
.L_179:
        /*03f4*/ 	.word	index@(_ZN7cutlass13device_kernelIN5flash11enable_sm90INS1_16FlashAttnFwdSm90INS1_25CollectiveMainloopFwdSm90ILi2EN4cute5tupleIJNS5_1CILi1EEES8_S8_EEENS6_IJNS7_ILi128EEENS7_ILi80EEENS7_ILi256EEEEEELi256ENS_10bfloat16_tEfNS_4arch4Sm90ELb0ELb0ELb0ELb1ELb0ELb1ELb0ELb1ELb1ELb1ELb1ELb0EEENS1_21CollectiveEpilogueFwdINS6_IJSA_SC_SB_EEES9_SE_SG_Li256ELb1ELb1ELb1ELb0EEENS1_36VarlenDynamicPersistentTileSchedulerILi128ELi80ELi256ELi128ELb1ELb1ELb1ELb0ELb1ELb1EEEEEEEEEvNT_6ParamsE)
        /*03f8*/ 	.word	0x00000004


	//----- nvinfo : EIATTR_FRAME_SIZE
	.align		4
.L_180:
        /*03fc*/ 	.byte	0x04, 0x11
        /*03fe*/ 	.short	(.L_182 - .L_181)
	.align		4
.L_181:
        /*0400*/ 	.word	index@(_ZN7cutlass13device_kernelIN5flash11enable_sm90INS1_16FlashAttnFwdSm90INS1_25CollectiveMainloopFwdSm90ILi2EN4cute5tupleIJNS5_1CILi1EEES8_S8_EEENS6_IJNS7_ILi128EEENS7_ILi80EEENS7_ILi256EEEEEELi256ENS_10bfloat16_tEfNS_4arch4Sm90ELb0ELb0ELb0ELb1ELb0ELb1ELb0ELb1ELb1ELb1ELb1ELb0EEENS1_21CollectiveEpilogueFwdINS6_IJSA_SC_SB_EEES9_SE_SG_Li256ELb1ELb1ELb1ELb0EEENS1_36VarlenDynamicPersistentTileSchedulerILi128ELi80ELi256ELi128ELb1ELb1ELb1ELb0ELb1ELb1EEEEEEEEEvNT_6ParamsE)
        /*0404*/ 	.word	0x00000000


	//----- nvinfo : EIATTR_REGCOUNT
	.align		4
.L_182:
        /*0408*/ 	.byte	0x04, 0x2f
        /*040a*/ 	.short	(.L_184 - .L_183)
	.align		4
.L_183:
        /*040c*/ 	.word	index@(_ZN7cutlass13device_kernelIN5flash11enable_sm90INS1_16FlashAttnFwdSm90INS1_25CollectiveMainloopFwdSm90ILi2EN4cute5tupleIJNS5_1CILi1EEES8_S8_EEENS6_IJNS7_ILi128EEENS7_ILi80EEENS7_ILi256EEEEEELi256ENS_10bfloat16_tEfNS_4arch4Sm90ELb0ELb0ELb0ELb1ELb0ELb0ELb0ELb1ELb1ELb1ELb1ELb0EEENS1_21CollectiveEpilogueFwdINS6_IJSA_SC_SB_EEES9_SE_SG_Li256ELb1ELb1ELb1ELb0EEENS1_36VarlenDynamicPersistentTileSchedulerILi128ELi80ELi256ELi128ELb1ELb1ELb1ELb0ELb1ELb1EEEEEEEEEvNT_6ParamsE)
        /*0410*/ 	.word	0x00000004


	//----- nvinfo : EIATTR_FRAME_SIZE
	.align		4
.L_184:
        /*0414*/ 	.byte	0x04, 0x11
        /*0416*/ 	.short	(.L_186 - .L_185)
	.align		4
.L_185:
        /*0418*/ 	.word	index@(_ZN7cutlass13device_kernelIN5flash11enable_sm90INS1_16FlashAttnFwdSm90INS1_25CollectiveMainloopFwdSm90ILi2EN4cute5tupleIJNS5_1CILi1EEES8_S8_EEENS6_IJNS7_ILi128EEENS7_ILi80EEENS7_ILi256EEEEEELi256ENS_10bfloat16_tEfNS_4arch4Sm90ELb0ELb0ELb0ELb1ELb0ELb0ELb0ELb1ELb1ELb1ELb1ELb0EEENS1_21CollectiveEpilogueFwdINS6_IJSA_SC_SB_EEES9_SE_SG_Li256ELb1ELb1ELb1ELb0EEENS1_36VarlenDynamicPersistentTileSchedulerILi128ELi80ELi256ELi128ELb1ELb1ELb1ELb0ELb1ELb1EEEEEEEEEvNT_6ParamsE)
        /*041c*/ 	.word	0x00000000


	//----- nvinfo : EIATTR_REGCOUNT
	.align		4
.L_186:
        /*0420*/ 	.byte	0x04, 0x2f
        /*0422*/ 	.short	(.L_188 - .L_187)
	.align		4
.L_187:
        /*0424*/ 	.word	index@(_ZN7cutlass13device_kernelIN5flash11enable_sm90INS1_16FlashAttnFwdSm90INS1_25CollectiveMainloopFwdSm90ILi2EN4cute5tupleIJNS5_1CILi1EEES8_S8_EEENS6_IJNS7_ILi128EEENS7_ILi80EEENS7_ILi256EEEEEELi256ENS_10bfloat16_tEfNS_4arch4Sm90ELb0ELb0ELb0ELb0ELb0ELb0ELb0ELb1ELb1ELb1ELb1ELb0EEENS1_21CollectiveEpilogueFwdINS6_IJSA_SC_SB_EEES9_SE_SG_Li256ELb0ELb1ELb1ELb0EEENS1_19SingleTileSchedulerILb0ELb1ELb1ELi128EEEEEEEEEvNT_6ParamsE)
        /*0428*/ 	.word	0x00000004


	//----- nvinfo : EIATTR_FRAME_SIZE
	.align		4
.L_188:
        /*042c*/ 	.byte	0x04, 0x11
        /*042e*/ 	.short	(.L_190 - .L_189)
	.align		4
.L_189:
        /*0430*/ 	.word	index@(_ZN7cutlass13device_kernelIN5flash11enable_sm90INS1_16FlashAttnFwdSm90INS1_25CollectiveMainloopFwdSm90ILi2EN4cute5tupleIJNS5_1CILi1EEES8_S8_EEENS6_IJNS7_ILi128EEENS7_ILi80EEENS7_ILi256EEEEEELi256ENS_10bfloat16_tEfNS_4arch4Sm90ELb0ELb0ELb0ELb0ELb0ELb0ELb0ELb1ELb1ELb1ELb1ELb0EEENS1_21CollectiveEpilogueFwdINS6_IJSA_SC_SB_EEES9_SE_SG_Li256ELb0ELb1ELb1ELb0EEENS1_19SingleTileSchedulerILb0ELb1ELb1ELi128EEEEEEEEEvNT_6ParamsE)
        /*0434*/ 	.word	0x00000000


	//----- nvinfo : EIATTR_MIN_STACK_SIZE
	.align		4
.L_190:
        /*0438*/ 	.byte	0x04, 0x12
        /*043a*/ 	.short	(.L_192 - .L_191)
	.align		4
.L_191:
        /*043c*/ 	.word	index@(_ZN7cutlass13device_kernelIN5flash11enable_sm90INS1_16FlashAttnFwdSm90INS1_25CollectiveMainloopFwdSm90ILi2EN4cute5tupleIJNS5_1CILi1EEES8_S8_EEENS6_IJNS7_ILi128EEENS7_ILi80EEENS7_ILi256EEEEEELi256ENS_10bfloat16_tEfNS_4arch4Sm90ELb0ELb0ELb0ELb0ELb0ELb0ELb0ELb1ELb1ELb1ELb1ELb0EEENS1_21CollectiveEpilogueFwdINS6_IJSA_SC_SB_EEES9_SE_SG_Li256ELb0ELb1ELb1ELb0EEENS1_19SingleTileSchedulerILb0ELb1ELb1ELi128EEEEEEEEEvNT_6ParamsE)
        /*0440*/ 	.word	0x00000000


	//----- nvinfo : EIATTR_MIN_STACK_SIZE
	.align		4
.L_192:
        /*0444*/ 	.byte	0x04, 0x12
        /*0446*/ 	.short	(.L_194 - .L_193)
	.align		4
.L_193:
        /*0448*/ 	.word	index@(_ZN7cutlass13device_kernelIN5flash11enable_sm90INS1_16FlashAttnFwdSm90INS1_25CollectiveMainloopFwdSm90ILi2EN4cute5tupleIJNS5_1CILi1EEES8_S8_EEENS6_IJNS7_ILi128EEENS7_ILi80EEENS7_ILi256EEEEEELi256ENS_10bfloat16_tEfNS_4arch4Sm90ELb0ELb0ELb0ELb1ELb0ELb0ELb0ELb1ELb1ELb1ELb1ELb0EEENS1_21CollectiveEpilogueFwdINS6_IJSA_SC_SB_EEES9_SE_SG_Li256ELb1ELb1ELb1ELb0EEENS1_36VarlenDynamicPersistentTileSchedulerILi128ELi80ELi256ELi128ELb1ELb1ELb1ELb0ELb1ELb1EEEEEEEEEvNT_6ParamsE)
        /*044c*/ 	.word	0x00000000


	//----- nvinfo : EIATTR_MIN_STACK_SIZE
	.align		4
.L_194:
        /*0450*/ 	.byte	0x04, 0x12
        /*0452*/ 	.short	(.L_196 - .L_195)
	.align		4
.L_195:
        /*0454*/ 	.word	index@(_ZN7cutlass13device_kernelIN5flash11enable_sm90INS1_16FlashAttnFwdSm90INS1_25CollectiveMainloopFwdSm90ILi2EN4cute5tupleIJNS5_1CILi1EEES8_S8_EEENS6_IJNS7_ILi128EEENS7_ILi80EEENS7_ILi256EEEEEELi256ENS_10bfloat16_tEfNS_4arch4Sm90ELb0ELb0ELb0ELb1ELb0ELb1ELb0ELb1ELb1ELb1ELb1ELb0EEENS1_21CollectiveEpilogueFwdINS6_IJSA_SC_SB_EEES9_SE_SG_Li256ELb1ELb1ELb1ELb0EEENS1_36VarlenDynamicPersistentTileSchedulerILi128ELi80ELi256ELi128ELb1ELb1ELb1ELb0ELb1ELb1EEEEEEEEEvNT_6ParamsE)
        /*0458*/ 	.word	0x00000000


	//----- nvinfo : EIATTR_MIN_STACK_SIZE
	.align		4
.L_196:
        /*045c*/ 	.byte	0x04, 0x12
        /*045e*/ 	.short	(.L_198 - .L_197)
	.align		4
.L_197:
        /*0460*/ 	.word	index@(_ZN7cutlass13device_kernelIN5flash11enable_sm90INS1_16FlashAttnFwdSm90INS1_25CollectiveMainloopFwdSm90ILi2EN4cute5tupleIJNS5_1CILi1EEES8_S8_EEENS6_IJNS7_ILi128EEENS7_ILi64EEENS7_ILi256EEEEEELi256ENS_10bfloat16_tEfNS_4arch4Sm90ELb0ELb1ELb0ELb0ELb0ELb0ELb0ELb1ELb1ELb1ELb1ELb0EEENS1_21CollectiveEpilogueFwdINS6_IJSA_SC_SB_EEES9_SE_SG_Li256ELb0ELb1ELb1ELb0EEENS1_19SingleTileSchedulerILb0ELb1ELb1ELi128EEEEEEEEEvNT_6ParamsE)
        /*0464*/ 	.word	0x00000000


	//----- nvinfo : EIATTR_MIN_STACK_SIZE
	.align		4
.L_198:
        /*0468*/ 	.byte	0x04, 0x12
        /*046a*/ 	.short	(.L_200 - .L_199)
	.align		4
.L_199:
        /*046c*/ 	.word	index@(_ZN7cutlass13device_kernelIN5flash11enable_sm90INS1_16FlashAttnFwdSm90INS1_25CollectiveMainloopFwdSm90ILi2EN4cute5tupleIJNS5_1CILi1EEES8_S8_EEENS6_IJNS7_ILi128EEENS7_ILi64EEENS7_ILi256EEEEEELi256ENS_10bfloat16_tEfNS_4arch4Sm90ELb0ELb1ELb0ELb1ELb0ELb0ELb0ELb1ELb1ELb1ELb1ELb0EEENS1_21CollectiveEpilogueFwdINS6_IJSA_SC_SB_EEES9_SE_SG_Li256ELb1ELb1ELb1ELb0EEENS1_36VarlenDynamicPersistentTileSchedulerILi128ELi64ELi256ELi128ELb1ELb1ELb1ELb1ELb0ELb1EEEEEEEEEvNT_6ParamsE)
        /*0470*/ 	.word	0x00000000


	//----- nvinfo : EIATTR_MIN_STACK_SIZE
	.align		4
.L_200:
        /*0474*/ 	.byte	0x04, 0x12
        /*0476*/ 	.short	(.L_202 - .L_201)
	.align		4
.L_201:
        /*0478*/ 	.word	index@(_ZN7cutlass13device_kernelIN5flash11enable_sm90INS1_16FlashAttnFwdSm90INS1_25CollectiveMainloopFwdSm90ILi2EN4cute5tupleIJNS5_1CILi1EEES8_S8_EEENS6_IJNS7_ILi128EEENS7_ILi64EEENS7_ILi256EEEEEELi256ENS_10bfloat16_tEfNS_4arch4Sm90ELb0ELb1ELb0ELb1ELb0ELb1ELb0ELb1ELb1ELb1ELb1ELb0EEENS1_21CollectiveEpilogueFwdINS6_IJSA_SC_SB_EEES9_SE_SG_Li256ELb1ELb1ELb1ELb0EEENS1_36VarlenDynamicPersistentTileSchedulerILi128ELi64ELi256ELi128ELb1ELb1ELb1ELb1ELb0ELb1EEEEEEEEEvNT_6ParamsE)
        /*047c*/ 	.word	0x00000000


	//----- nvinfo : EIATTR_MIN_STACK_SIZE
	.align		4
.L_202:
        /*0480*/ 	.byte	0x04, 0x12
        /*0482*/ 	.short	(.L_204 - .L_203)
	.align		4
.L_203:
        /*0484*/ 	.word	index@(_ZN7cutlass13device_kernelIN5flash11enable_sm90INS1_16FlashAttnFwdSm90INS1_25CollectiveMainloopFwdSm90ILi2EN4cute5tupleIJNS5_1CILi1EEES8_S8_EEENS6_IJNS7_ILi128EEENS7_ILi80EEENS7_ILi256EEEEEELi256ENS_10bfloat16_tEfNS_4arch4Sm90ELb1ELb0ELb0ELb0ELb0ELb0ELb0ELb1ELb1ELb1ELb1ELb0EEENS1_21CollectiveEpilogueFwdINS6_IJSA_SC_SB_EEES9_SE_SG_Li256ELb0ELb1ELb1ELb0EEENS1_19SingleTileSchedulerILb0ELb1ELb1ELi128EEEEEEEEEvNT_6ParamsE)
        /*0488*/ 	.word	0x00000000


	//----- nvinfo : EIATTR_MIN_STACK_SIZE
	.align		4
.L_204:
        /*048c*/ 	.byte	0x04, 0x12
        /*048e*/ 	.short	(.L_206 - .L_205)
	.align		4
.L_205:
        /*0490*/ 	.word	index@(_ZN7cutlass13device_kernelIN5flash11enable_sm90INS1_16FlashAttnFwdSm90INS1_25CollectiveMainloopFwdSm90ILi2EN4cute5tupleIJNS5_1CILi1EEES8_S8_EEENS6_IJNS7_ILi128EEENS7_ILi80EEENS7_ILi256EEEEEELi256ENS_10bfloat16_tEfNS_4arch4Sm90ELb1ELb0ELb0ELb1ELb0ELb0ELb0ELb1ELb1ELb1ELb1ELb0EEENS1_21CollectiveEpilogueFwdINS6_IJSA_SC_SB_EEES9_SE_SG_Li256ELb1ELb1ELb1ELb0EEENS1_36VarlenDynamicPersistentTileSchedulerILi128ELi80ELi256ELi128ELb1ELb1ELb1ELb1ELb1ELb1EEEEEEEEEvNT_6ParamsE)
        /*0494*/ 	.word	0x00000000


	//----- nvinfo : EIATTR_MIN_STACK_SIZE
	.align		4
.L_206:
        /*0498*/ 	.byte	0x04, 0x12
        /*049a*/ 	.short	(.L_208 - .L_207)
	.align		4
.L_207:
        /*049c*/ 	.word	index@(_ZN7cutlass13device_kernelIN5flash11enable_sm90INS1_16FlashAttnFwdSm90INS1_25CollectiveMainloopFwdSm90ILi2EN4cute5tupleIJNS5_1CILi1EEES8_S8_EEENS6_IJNS7_ILi128EEENS7_ILi80EEENS7_ILi256EEEEEELi256ENS_10bfloat16_tEfNS_4arch4Sm90ELb1ELb0ELb0ELb1ELb0ELb1ELb0ELb1ELb1ELb1ELb1ELb0EEENS1_21CollectiveEpilogueFwdINS6_IJSA_SC_SB_EEES9_SE_SG_Li256ELb1ELb1ELb1ELb0EEENS1_36VarlenDynamicPersistentTileSchedulerILi128ELi80ELi256ELi128ELb1ELb1ELb1ELb1ELb1ELb1EEEEEEEEEvNT_6ParamsE)
        /*04a0*/ 	.word	0x00000000


	//----- nvinfo : EIATTR_MIN_STACK_SIZE
	.align		4
.L_208:
        /*04a4*/ 	.byte	0x04, 0x12
        /*04a6*/ 	.short	(.L_210 - .L_209)
	.align		4
.L_209:
        /*04a8*/ 	.word	index@(_ZN7cutlass13device_kernelIN5flash11enable_sm90INS1_16FlashAttnFwdSm90INS1_25CollectiveMainloopFwdSm90ILi2EN4cute5tupleIJNS5_1CILi1EEES8_S8_EEENS6_IJNS7_ILi128EEENS7_ILi112EEENS7_ILi192EEEEEELi192ENS_10bfloat16_tEfNS_4arch4Sm90ELb0ELb0ELb0ELb0ELb0ELb0ELb0ELb1ELb1ELb1ELb1ELb0EEENS1_21CollectiveEpilogueFwdINS6_IJSA_SC_SB_EEES9_SE_SG_Li256ELb0ELb1ELb1ELb0EEENS1_19SingleTileSchedulerILb0ELb1ELb1ELi128EEEEEEEEEvNT_6ParamsE)
        /*04ac*/ 	.word	0x00000000


	//----- nvinfo : EIATTR_MIN_STACK_SIZE
	.align		4
.L_210:
        /*04b0*/ 	.byte	0x04, 0x12
        /*04b2*/ 	.short	(.L_212 - .L_211)
	.align		4
.L_211:
        /*04b4*/ 	.word	index@(_ZN7cutlass13device_kernelIN5flash11enable_sm90INS1_16FlashAttnFwdSm90INS1_25CollectiveMainloopFwdSm90ILi2EN4cute5tupleIJNS5_1CILi1EEES8_S8_EEENS6_IJNS7_ILi128EEENS7_ILi112EEENS7_ILi192EEEEEELi192ENS_10bfloat16_tEfNS_4arch4Sm90ELb0ELb0ELb0ELb1ELb0ELb0ELb0ELb1ELb1ELb1ELb1ELb0EEENS1_21CollectiveEpilogueFwdINS6_IJSA_SC_SB_EEES9_SE_SG_Li256ELb1ELb1ELb1ELb0EEENS1_36VarlenDynamicPersistentTileSchedulerILi128ELi112ELi256ELi128ELb1ELb1ELb1ELb0ELb1ELb1EEEEEEEEEvNT_6ParamsE)
        /*04b8*/ 	.word	0x00000000


	//----- nvinfo : EIATTR_MIN_STACK_SIZE
	.align		4
.L_212:
        /*04bc*/ 	.byte	0x04, 0x12
        /*04be*/ 	.short	(.L_214 - .L_213)
	.align		4
.L_213:
        /*04c0*/ 	.word	index@(_ZN7cutlass13device_kernelIN5flash11enable_sm90INS1_16FlashAttnFwdSm90INS1_25CollectiveMainloopFwdSm90ILi2EN4cute5tupleIJNS5_1CILi1EEES8_S8_EEENS6_IJNS7_ILi128EEENS7_ILi112EEENS7_ILi192EEEEEELi192ENS_10bfloat16_tEfNS_4arch4Sm90ELb0ELb0ELb0ELb1ELb0ELb1ELb0ELb1ELb1ELb1ELb1ELb0EEENS1_21CollectiveEpilogueFwdINS6_IJSA_SC_SB_EEES9_SE_SG_Li256ELb1ELb1ELb1ELb0EEENS1_36VarlenDynamicPersistentTileSchedulerILi128ELi112ELi256ELi128ELb1ELb1ELb1ELb0ELb1ELb1EEEEEEEEEvNT_6ParamsE)
        /*04c4*/ 	.word	0x00000000


	//----- nvinfo : EIATTR_MIN_STACK_SIZE
	.align		4
.L_214:
        /*04c8*/ 	.byte	0x04, 0x12
        /*04ca*/ 	.short	(.L_216 - .L_215)
	.align		4
.L_215:
        /*04cc*/ 	.word	index@(_ZN7cutlass13device_kernelIN5flash11enable_sm90INS1_16FlashAttnFwdSm90INS1_25CollectiveMainloopFwdSm90ILi2EN4cute5tupleIJNS5_1CILi1EEES8_S8_EEENS6_IJNS7_ILi128EEENS7_ILi96EEENS7_ILi192EEEEEELi192ENS_10bfloat16_tEfNS_4arch4Sm90ELb0ELb1ELb0ELb0ELb0ELb0ELb0ELb1ELb1ELb1ELb1ELb0EEENS1_21CollectiveEpilogueFwdINS6_IJSA_SC_SB_EEES9_SE_SG_Li256ELb0ELb1ELb1ELb0EEENS1_19SingleTileSchedulerILb0ELb1ELb1ELi128EEEEEEEEEvNT_6ParamsE)
        /*04d0*/ 	.word	0x00000000


	//----- nvinfo : EIATTR_MIN_STACK_SIZE
	.align		4
.L_216:
        /*04d4*/ 	.byte	0x04, 0x12
        /*04d6*/ 	.short	(.L_218 - .L_217)
	.align		4
.L_217:
        /*04d8*/ 	.word	index@(_ZN7cutlass13device_kernelIN5flash11enable_sm90INS1_16FlashAttnFwdSm90INS1_25CollectiveMainloopFwdSm90ILi2EN4cute5tupleIJNS5_1CILi1EEES8_S8_EEENS6_IJNS7_ILi128EEENS7_ILi96EEENS7_ILi192EEEEEELi192ENS_10bfloat16_tEfNS_4arch4Sm90ELb0ELb1ELb0ELb1ELb0ELb0ELb0ELb1ELb1ELb1ELb1ELb0EEENS1_21CollectiveEpilogueFwdINS6_IJSA_SC_SB_EEES9_SE_SG_Li256ELb1ELb1ELb1ELb0EEENS1_36VarlenDynamicPersistentTileSchedulerILi128ELi96ELi256ELi128ELb1ELb1ELb1ELb1ELb0ELb1EEEEEEEEEvNT_6ParamsE)
        /*04dc*/ 	.word	0x00000000


	//----- nvinfo : EIATTR_MIN_STACK_SIZE
	.align		4
.L_218:
        /*04e0*/ 	.byte	0x04, 0x12
        /*04e2*/ 	.short	(.L_220 - .L_219)
	.align		4
.L_219:
        /*04e4*/ 	.word	index@(_ZN7cutlass13device_kernelIN5flash11enable_sm90INS1_16FlashAttnFwdSm90INS1_25CollectiveMainloopFwdSm90ILi2EN4cute5tupleIJNS5_1CILi1EEES8_S8_EEENS6_IJNS7_ILi128EEENS7_ILi96EEENS7_ILi192EEEEEELi192ENS_10bfloat16_tEfNS_4arch4Sm90ELb0ELb1ELb0ELb1ELb0ELb1ELb0ELb1ELb1ELb1ELb1ELb0EEENS1_21CollectiveEpilogueFwdINS6_IJSA_SC_SB_EEES9_SE_SG_Li256ELb1ELb1ELb1ELb0EEENS1_36VarlenDynamicPersistentTileSchedulerILi128ELi96ELi256ELi128ELb1ELb1ELb1ELb1ELb0ELb1EEEEEEEEEvNT_6ParamsE)
        /*04e8*/ 	.word	0x00000000


	//----- nvinfo : EIATTR_MIN_STACK_SIZE
	.align		4
.L_220:
        /*04ec*/ 	.byte	0x04, 0x12
        /*04ee*/ 	.short	(.L_222 - .L_221)
	.align		4
.L_221:
        /*04f0*/ 	.word	index@(_ZN7cutlass13device_kernelIN5flash11enable_sm90INS1_16FlashAttnFwdSm90INS1_25CollectiveMainloopFwdSm90ILi2EN4cute5tupleIJNS5_1CILi1EEES8_S8_EEENS6_IJNS7_ILi128EEENS7_ILi112EEENS7_ILi192EEEEEELi192ENS_10bfloat16_tEfNS_4arch4Sm90ELb1ELb0ELb0ELb0ELb0ELb0ELb0ELb1ELb1ELb1ELb1ELb0EEENS1_21CollectiveEpilogueFwdINS6_IJSA_SC_SB_EEES9_SE_SG_Li256ELb0ELb1ELb1ELb0EEENS1_19SingleTileSchedulerILb0ELb1ELb1ELi128EEEEEEEEEvNT_6ParamsE)
        /*04f4*/ 	.word	0x00000000


	//----- nvinfo : EIATTR_MIN_STACK_SIZE
	.align		4
.L_222:
        /*04f8*/ 	.byte	0x04, 0x12
        /*04fa*/ 	.short	(.L_224 - .L_223)
	.align		4
.L_223:
        /*04fc*/ 	.word	index@(_ZN7cutlass13device_kernelIN5flash11enable_sm90INS1_16FlashAttnFwdSm90INS1_25CollectiveMainloopFwdSm90ILi2EN4cute5tupleIJNS5_1CILi1EEES8_S8_EEENS6_IJNS7_ILi128EEENS7_ILi112EEENS7_ILi192EEEEEELi192ENS_10bfloat16_tEfNS_4arch4Sm90ELb1ELb0ELb0ELb1ELb0ELb0ELb0ELb1ELb1ELb1ELb1ELb0EEENS1_21CollectiveEpilogueFwdINS6_IJSA_SC_SB_EEES9_SE_SG_Li256ELb1ELb1ELb1ELb0EEENS1_36VarlenDynamicPersistentTileSchedulerILi128ELi112ELi256ELi128ELb1ELb1ELb1ELb1ELb1ELb1EEEEEEEEEvNT_6ParamsE)
        /*0500*/ 	.word	0x00000000


	//----- nvinfo : EIATTR_MIN_STACK_SIZE
	.align		4
.L_224:
        /*0504*/ 	.byte	0x04, 0x12
        /*0506*/ 	.short	(.L_226 - .L_225)
	.align		4
.L_225:
        /*0508*/ 	.word	index@(_ZN7cutlass13device_kernelIN5flash11enable_sm90INS1_16FlashAttnFwdSm90INS1_25CollectiveMainloopFwdSm90ILi2EN4cute5tupleIJNS5_1CILi1EEES8_S8_EEENS6_IJNS7_ILi128EEENS7_ILi112EEENS7_ILi192EEEEEELi192ENS_10bfloat16_tEfNS_4arch4Sm90ELb1ELb0ELb0ELb1ELb0ELb1ELb0ELb1ELb1ELb1ELb1ELb0EEENS1_21CollectiveEpilogueFwdINS6_IJSA_SC_SB_EEES9_SE_SG_Li256ELb1ELb1ELb1ELb0EEENS1_36VarlenDynamicPersistentTileSchedulerILi128ELi112ELi256ELi128ELb1ELb1ELb1ELb1ELb1ELb1EEEEEEEEEvNT_6ParamsE)
        /*050c*/ 	.word	0x00000000


	//----- nvinfo : EIATTR_MIN_STACK_SIZE
	.align		4
.L_226:
        /*0510*/ 	.byte	0x04, 0x12
        /*0512*/ 	.short	(.L_228 - .L_227)
	.align		4
.L_227:
        /*0514*/ 	.word	index@(_ZN7cutlass13device_kernelIN5flash11enable_sm90INS1_16FlashAttnFwdSm90INS1_25CollectiveMainloopFwdSm90ILi2EN4cute5tupleIJNS5_1CILi1EEES8_S8_EEENS6_IJNS7_ILi128EEENS7_ILi176EEESA_EEELi128ENS_10bfloat16_tEfNS_4arch4Sm90ELb0ELb0ELb0ELb0ELb0ELb0ELb0ELb1ELb1ELb1ELb1ELb0EEENS1_21CollectiveEpilogueFwdINS6_IJSA_SA_SB_EEES9_SD_SF_Li256ELb0ELb1ELb1ELb0EEENS1_19SingleTileSchedulerILb0ELb1ELb1ELi128EEEEEEEEEvNT_6ParamsE)
        /*0518*/ 	.word	0x00000000


	//----- nvinfo : EIATTR_MIN_STACK_SIZE
	.align		4
.L_228:
        /*051c*/ 	.byte	0x04, 0x12
        /*051e*/ 	.short	(.L_230 - .L_229)
	.align		4
.L_229:
        /*0520*/ 	.word	index@(_ZN7cutlass13device_kernelIN5flash11enable_sm90INS1_16FlashAttnFwdSm90INS1_25CollectiveMainloopFwdSm90ILi2EN4cute5tupleIJNS5_1CILi1EEES8_S8_EEENS6_IJNS7_ILi128EEENS7_ILi176EEESA_EEELi128ENS_10bfloat16_tEfNS_4arch4Sm90ELb0ELb0ELb0ELb1ELb0ELb0ELb0ELb1ELb1ELb1ELb1ELb0EEENS1_21CollectiveEpilogueFwdINS6_IJSA_SA_SB_EEES9_SD_SF_Li256ELb1ELb1ELb1ELb0EEENS1_36VarlenDynamicPersistentTileSchedulerILi128ELi176ELi256ELi128ELb1ELb1ELb1ELb0ELb1ELb1EEEEEEEEEvNT_6ParamsE)
        /*0524*/ 	.word	0x00000000


	//----- nvinfo : EIATTR_MIN_STACK_SIZE
	.align		4
.L_230:
        /*0528*/ 	.byte	0x04, 0x12
        /*052a*/ 	.short	(.L_232 - .L_231)
	.align		4
.L_231:
        /*052c*/ 	.word	index@(_ZN7cutlass13device_kernelIN5flash11enable_sm90INS1_16FlashAttnFwdSm90INS1_25CollectiveMainloopFwdSm90ILi2EN4cute5tupleIJNS5_1CILi1EEES8_S8_EEENS6_IJNS7_ILi128EEENS7_ILi176EEESA_EEELi128ENS_10bfloat16_tEfNS_4arch4Sm90ELb0ELb0ELb0ELb1ELb0ELb1ELb0ELb1ELb1ELb1ELb1ELb0EEENS1_21CollectiveEpilogueFwdINS6_IJSA_SA_SB_EEES9_SD_SF_Li256ELb1ELb1ELb1ELb0EEENS1_36VarlenDynamicPersistentTileSchedulerILi128ELi176ELi256ELi128ELb1ELb1ELb1ELb0ELb1ELb1EEEEEEEEEvNT_6ParamsE)
        /*0530*/ 	.word	0x00000000


	//----- nvinfo : EIATTR_MIN_STACK_SIZE
	.align		4
.L_232:
        /*0534*/ 	.byte	0x04, 0x12
        /*0536*/ 	.short	(.L_234 - .L_233)
	.align		4
.L_233:
        /*0538*/ 	.word	index@(_ZN7cutlass13device_kernelIN5flash11enable_sm90INS1_16FlashAttnFwdSm90INS1_25CollectiveMainloopFwdSm90ILi2EN4cute5tupleIJNS5_1CILi1EEES8_S8_EEENS6_IJNS7_ILi128EEESA_SA_EEELi128ENS_10bfloat16_tEfNS_4arch4Sm90ELb0ELb1ELb0ELb0ELb0ELb0ELb0ELb1ELb1ELb1ELb1ELb0EEENS1_21CollectiveEpilogueFwdISB_S9_SC_SE_Li256ELb0ELb1ELb1ELb0EEENS1_19SingleTileSchedulerILb0ELb1ELb1ELi128EEEEEEEEEvNT_6ParamsE)
        /*053c*/ 	.word	0x00000000


	//----- nvinfo : EIATTR_MIN_STACK_SIZE
	.align		4
.L_234:
        /*0540*/ 	.byte	0x04, 0x12
        /*0542*/ 	.short	(.L_236 - .L_235)
	.align		4
.L_235:
        /*0544*/ 	.word	index@(_ZN7cutlass13device_kernelIN5flash11enable_sm90INS1_16FlashAttnFwdSm90INS1_25CollectiveMainloopFwdSm90ILi2EN4cute5tupleIJNS5_1CILi1EEES8_S8_EEENS6_IJNS7_ILi128EEESA_SA_EEELi128ENS_10bfloat16_tEfNS_4arch4Sm90ELb0ELb1ELb0ELb1ELb0ELb0ELb0ELb1ELb1ELb1ELb1ELb0EEENS1_21CollectiveEpilogueFwdISB_S9_SC_SE_Li256ELb1ELb1ELb1ELb0EEENS1_36VarlenDynamicPersistentTileSchedulerILi128ELi128ELi256ELi128ELb1ELb1ELb1ELb1ELb0ELb1EEEEEEEEEvNT_6ParamsE)
        /*0548*/ 	.word	0x00000000


	//----- nvinfo : EIATTR_MIN_STACK_SIZE
	.align		4
.L_236:
        /*054c*/ 	.byte	0x04, 0x12
        /*054e*/ 	.short	(.L_238 - .L_237)
	.align		4
.L_237:
        /*0550*/ 	.word	index@(_ZN7cutlass13device_kernelIN5flash11enable_sm90INS1_16FlashAttnFwdSm90INS1_25CollectiveMainloopFwdSm90ILi2EN4cute5tupleIJNS5_1CILi1EEES8_S8_EEENS6_IJNS7_ILi128EEESA_SA_EEELi128ENS_10bfloat16_tEfNS_4arch4Sm90ELb0ELb1ELb0ELb1ELb0ELb1ELb0ELb1ELb1ELb1ELb1ELb0EEENS1_21CollectiveEpilogueFwdISB_S9_SC_SE_Li256ELb1ELb1ELb1ELb0EEENS1_36VarlenDynamicPersistentTileSchedulerILi128ELi128ELi256ELi128ELb1ELb1ELb1ELb1ELb0ELb1EEEEEEEEEvNT_6ParamsE)
        /*0554*/ 	.word	0x00000000


	//----- nvinfo : EIATTR_MIN_STACK_SIZE
	.align		4
.L_238:
        /*0558*/ 	.byte	0x04, 0x12
        /*055a*/ 	.short	(.L_240 - .L_239)
	.align		4
.L_239:
        /*055c*/ 	.word	index@(_ZN7cutlass13device_kernelIN5flash11enable_sm90INS1_16FlashAttnFwdSm90INS1_25CollectiveMainloopFwdSm90ILi2EN4cute5tupleIJNS5_1CILi1EEES8_S8_EEENS6_IJNS7_ILi128EEESA_SA_EEELi128ENS_10bfloat16_tEfNS_4arch4Sm90ELb1ELb0ELb0ELb0ELb0ELb0ELb0ELb1ELb1ELb1ELb1ELb0EEENS1_21CollectiveEpilogueFwdISB_S9_SC_SE_Li256ELb0ELb1ELb1ELb0EEENS1_19SingleTileSchedulerILb0ELb1ELb1ELi128EEEEEEEEEvNT_6ParamsE)
        /*0560*/ 	.word	0x00000000


	//----- nvinfo : EIATTR_MIN_STACK_SIZE
	.align		4
.L_240:
        /*0564*/ 	.byte	0x04, 0x12
        /*0566*/ 	.short	(.L_242 - .L_241)
	.align		4
.L_241:
        /*0568*/ 	.word	index@(_ZN7cutlass13device_kernelIN5flash11enable_sm90INS1_16FlashAttnFwdSm90INS1_25CollectiveMainloopFwdSm90ILi2EN4cute5tupleIJNS5_1CILi1EEES8_S8_EEENS6_IJNS7_ILi128EEESA_SA_EEELi128ENS_10bfloat16_tEfNS_4arch4Sm90ELb1ELb0ELb0ELb1ELb0ELb0ELb0ELb1ELb1ELb1ELb1ELb0EEENS1_21CollectiveEpilogueFwdISB_S9_SC_SE_Li256ELb1ELb1ELb1ELb0EEENS1_36VarlenDynamicPersistentTileSchedulerILi128ELi128ELi256ELi128ELb1ELb1ELb1ELb1ELb1ELb1EEEEEEEEEvNT_6ParamsE)
        /*056c*/ 	.word	0x00000000


	//----- nvinfo : EIATTR_MIN_STACK_SIZE
	.align		4
.L_242:
        /*0570*/ 	.byte	0x04, 0x12
        /*0572*/ 	.short	(.L_244 - .L_243)
	.align		4
.L_243:
        /*0574*/ 	.word	index@(_ZN7cutlass13device_kernelIN5flash11enable_sm90INS1_16FlashAttnFwdSm90INS1_25CollectiveMainloopFwdSm90ILi2EN4cute5tupleIJNS5_1CILi1EEES8_S8_EEENS6_IJNS7_ILi128EEESA_SA_EEELi128ENS_10bfloat16_tEfNS_4arch4Sm90ELb1ELb0ELb0ELb1ELb0ELb1ELb0ELb1ELb1ELb1ELb1ELb0EEENS1_21CollectiveEpilogueFwdISB_S9_SC_SE_Li256ELb1ELb1ELb1ELb0EEENS1_36VarlenDynamicPersistentTileSchedulerILi128ELi128ELi256ELi128ELb1ELb1ELb1ELb1ELb1ELb1EEEEEEEEEvNT_6ParamsE)
        /*0578*/ 	.word	0x00000000


	//----- nvinfo : EIATTR_MIN_STACK_SIZE
	.align		4
.L_244:
        /*057c*/ 	.byte	0x04, 0x12
        /*057e*/ 	.short	(.L_246 - .L_245)
	.align		4
.L_245:
        /*0580*/ 	.word	index@(_ZN7cutlass13device_kernelIN5flash11enable_sm90INS1_16FlashAttnFwdSm90INS1_25CollectiveMainloopFwdSm90ILi2EN4cute5tupleIJNS5_1CILi1EEES8_S8_EEENS6_IJNS7_ILi192EEENS7_ILi144EEENS7_ILi96EEEEEELi96ENS_10bfloat16_tEfNS_4arch4Sm90ELb0ELb0ELb0ELb0ELb0ELb0ELb0ELb0ELb1ELb1ELb1ELb0EEENS1_21CollectiveEpilogueFwdINS6_IJSA_SC_SB_EEES9_SE_SG_Li384ELb0ELb1ELb1ELb0EEENS1_19SingleTileSchedulerILb0ELb1ELb1ELi192EEEEEEEEEvNT_6ParamsE)
        /*0584*/ 	.word	0x00000000


	//----- nvinfo : EIATTR_MIN_STACK_SIZE
	.align		4
.L_246:
        /*0588*/ 	.byte	0x04, 0x12
        /*058a*/ 	.short	(.L_248 - .L_247)
	.align		4
.L_247:
        /*058c*/ 	.word	index@(_ZN7cutlass13device_kernelIN5flash11enable_sm90INS1_16FlashAttnFwdSm90INS1_25CollectiveMainloopFwdSm90ILi2EN4cute5tupleIJNS5_1CILi1EEES8_S8_EEENS6_IJNS7_ILi192EEENS7_ILi144EEENS7_ILi96EEEEEELi96ENS_10bfloat16_tEfNS_4arch4Sm90ELb0ELb0ELb0ELb1ELb0ELb0ELb0ELb0ELb1ELb1ELb1ELb0EEENS1_21CollectiveEpilogueFwdINS6_IJSA_SC_SB_EEES9_SE_SG_Li384ELb1ELb1ELb1ELb0EEENS1_36VarlenDynamicPersistentTileSchedulerILi192ELi144ELi384ELi128ELb1ELb1ELb1ELb0ELb1ELb1EEEEEEEEEvNT_6ParamsE)
        /*0590*/ 	.word	0x00000000


	//----- nvinfo : EIATTR_MIN_STACK_SIZE
	.align		4
.L_248:
        /*0594*/ 	.byte	0x04, 0x12
        /*0596*/ 	.short	(.L_250 - .L_249)
	.align		4
.L_249:
        /*0598*/ 	.word	index@(_ZN7cutlass13device_kernelIN5flash11enable_sm90INS1_16FlashAttnFwdSm90INS1_25CollectiveMainloopFwdSm90ILi2EN4cute5tupleIJNS5_1CILi1EEES8_S8_EEENS6_IJNS7_ILi192EEENS7_ILi144EEENS7_ILi96EEEEEELi96ENS_10bfloat16_tEfNS_4arch4Sm90ELb0ELb0ELb0ELb1ELb0ELb1ELb0ELb0ELb1ELb1ELb1ELb0EEENS1_21CollectiveEpilogueFwdINS6_IJSA_SC_SB_EEES9_SE_SG_Li384ELb1ELb1ELb1ELb0EEENS1_36VarlenDynamicPersistentTileSchedulerILi192ELi144ELi384ELi128ELb1ELb1ELb1ELb0ELb1ELb1EEEEEEEEEvNT_6ParamsE)
        /*059c*/ 	.word	0x00000000


	//----- nvinfo : EIATTR_MIN_STACK_SIZE
	.align		4
.L_250:
        /*05a0*/ 	.byte	0x04, 0x12
        /*05a2*/ 	.short	(.L_252 - .L_251)
	.align		4
.L_251:
        /*05a4*/ 	.word	index@(_ZN7cutlass13device_kernelIN5flash11enable_sm90INS1_16FlashAttnFwdSm90INS1_25CollectiveMainloopFwdSm90ILi2EN4cute5tupleIJNS5_1CILi1EEES8_S8_EEENS6_IJNS7_ILi192EEENS7_ILi128EEENS7_ILi96EEEEEELi96ENS_10bfloat16_tEfNS_4arch4Sm90ELb0ELb1ELb0ELb0ELb0ELb0ELb0ELb0ELb1ELb1ELb1ELb0EEENS1_21CollectiveEpilogueFwdINS6_IJSA_SC_SB_EEES9_SE_SG_Li384ELb0ELb1ELb1ELb0EEENS1_19SingleTileSchedulerILb0ELb1ELb1ELi192EEEEEEEEEvNT_6ParamsE)
        /*05a8*/ 	.word	0x00000000


	//----- nvinfo : EIATTR_MIN_STACK_SIZE
	.align		4
.L_252:
        /*05ac*/ 	.byte	0x04, 0x12
        /*05ae*/ 	.short	(.L_254 - .L_253)
	.align		4
.L_253:
        /*05b0*/ 	.word	index@(_ZN7cutlass13device_kernelIN5flash11enable_sm90INS1_16FlashAttnFwdSm90INS1_25CollectiveMainloopFwdSm90ILi2EN4cute5tupleIJNS5_1CILi1EEES8_S8_EEENS6_IJNS7_ILi192EEENS7_ILi128EEENS7_ILi96EEEEEELi96ENS_10bfloat16_tEfNS_4arch4Sm90ELb0ELb1ELb0ELb1ELb0ELb0ELb0ELb0ELb1ELb1ELb1ELb0EEENS1_21CollectiveEpilogueFwdINS6_IJSA_SC_SB_EEES9_SE_SG_Li384ELb1ELb1ELb1ELb0EEENS1_36VarlenDynamicPersistentTileSchedulerILi192ELi128ELi384ELi128ELb1ELb1ELb1ELb1ELb0ELb1EEEEEEEEEvNT_6ParamsE)
        /*05b4*/ 	.word	0x00000000


	//----- nvinfo : EIATTR_MIN_STACK_SIZE
	.align		4
.L_254:
        /*05b8*/ 	.byte	0x04, 0x12
        /*05ba*/ 	.short	(.L_256 - .L_255)
	.align		4
.L_255:
        /*05bc*/ 	.word	index@(_ZN7cutlass13device_kernelIN5flash11enable_sm90INS1_16FlashAttnFwdSm90INS1_25CollectiveMainloopFwdSm90ILi2EN4cute5tupleIJNS5_1CILi1EEES8_S8_EEENS6_IJNS7_ILi192EEENS7_ILi128EEENS7_ILi96EEEEEELi96ENS_10bfloat16_tEfNS_4arch4Sm90ELb0ELb1ELb0ELb1ELb0ELb1ELb0ELb0ELb1ELb1ELb1ELb0EEENS1_21CollectiveEpilogueFwdINS6_IJSA_SC_SB_EEES9_SE_SG_Li384ELb1ELb1ELb1ELb0EEENS1_36VarlenDynamicPersistentTileSchedulerILi192ELi128ELi384ELi128ELb1ELb1ELb1ELb1ELb0ELb1EEEEEEEEEvNT_6ParamsE)
        /*05c0*/ 	.word	0x00000000


	//----- nvinfo : EIATTR_MIN_STACK_SIZE
	.align		4
.L_256:
        /*05c4*/ 	.byte	0x04, 0x12
        /*05c6*/ 	.short	(.L_258 - .L_257)
	.align		4
.L_257:
        /*05c8*/ 	.word	index@(_ZN7cutlass13device_kernelIN5flash11enable_sm90INS1_16FlashAttnFwdSm90INS1_25CollectiveMainloopFwdSm90ILi2EN4cute5tupleIJNS5_1CILi1EEES8_S8_EEENS6_IJNS7_ILi192EEENS7_ILi144EEENS7_ILi96EEEEEELi96ENS_10bfloat16_tEfNS_4arch4Sm90ELb1ELb0ELb0ELb0ELb0ELb0ELb0ELb0ELb1ELb1ELb1ELb0EEENS1_21CollectiveEpilogueFwdINS6_IJSA_SC_SB_EEES9_SE_SG_Li384ELb0ELb1ELb1ELb0EEENS1_19SingleTileSchedulerILb0ELb1ELb1ELi192EEEEEEEEEvNT_6ParamsE)
        /*05cc*/ 	.word	0x00000000


	//----- nvinfo : EIATTR_MIN_STACK_SIZE
	.align		4
.L_258:
        /*05d0*/ 	.byte	0x04, 0x12
        /*05d2*/ 	.short	(.L_260 - .L_259)
	.align		4
.L_259:
        /*05d4*/ 	.word	index@(_ZN7cutlass13device_kernelIN5flash11enable_sm90INS1_16FlashAttnFwdSm90INS1_25CollectiveMainloopFwdSm90ILi2EN4cute5tupleIJNS5_1CILi1EEES8_S8_EEENS6_IJNS7_ILi192EEENS7_ILi144EEENS7_ILi96EEEEEELi96ENS_10bfloat16_tEfNS_4arch4Sm90ELb1ELb0ELb0ELb1ELb0ELb0ELb0ELb0ELb1ELb1ELb1ELb0EEENS1_21CollectiveEpilogueFwdINS6_IJSA_SC_SB_EEES9_SE_SG_Li384ELb1ELb1ELb1ELb0EEENS1_36VarlenDynamicPersistentTileSchedulerILi192ELi144ELi384ELi128ELb1ELb1ELb1ELb1ELb1ELb1EEEEEEEEEvNT_6ParamsE)
        /*05d8*/ 	.word	0x00000000


	//----- nvinfo : EIATTR_MIN_STACK_SIZE
	.align		4
.L_260:
        /*05dc*/ 	.byte	0x04, 0x12
        /*05de*/ 	.short	(.L_262 - .L_261)
	.align		4
.L_261:
        /*05e0*/ 	.word	index@(_ZN7cutlass13device_kernelIN5flash11enable_sm90INS1_16FlashAttnFwdSm90INS1_25CollectiveMainloopFwdSm90ILi2EN4cute5tupleIJNS5_1CILi1EEES8_S8_EEENS6_IJNS7_ILi192EEENS7_ILi144EEENS7_ILi96EEEEEELi96ENS_10bfloat16_tEfNS_4arch4Sm90ELb1ELb0ELb0ELb1ELb0ELb1ELb0ELb0ELb1ELb1ELb1ELb0EEENS1_21CollectiveEpilogueFwdINS6_IJSA_SC_SB_EEES9_SE_SG_Li384ELb1ELb1ELb1ELb0EEENS1_36VarlenDynamicPersistentTileSchedulerILi192ELi144ELi384ELi128ELb1ELb1ELb1ELb1ELb1ELb1EEEEEEEEEvNT_6ParamsE)
        /*05e4*/ 	.word	0x00000000


	//----- nvinfo : EIATTR_MIN_STACK_SIZE
	.align		4
.L_262:
        /*05e8*/ 	.byte	0x04, 0x12
        /*05ea*/ 	.short	(.L_264 - .L_263)
	.align		4
.L_263:
        /*05ec*/ 	.word	index@(_ZN7cutlass13device_kernelIN5flash11enable_sm90INS1_16FlashAttnFwdSm90INS1_25CollectiveMainloopFwdSm90ILi2EN4cute5tupleIJNS5_1CILi1EEES8_S8_EEENS6_IJNS7_ILi192EEESA_NS7_ILi64EEEEEELi64ENS_10bfloat16_tEfNS_4arch4Sm90ELb0ELb0ELb0ELb0ELb0ELb0ELb0ELb0ELb1ELb1ELb1ELb0EEENS1_21CollectiveEpilogueFwdINS6_IJSA_SB_SA_EEES9_SD_SF_Li384ELb0ELb1ELb1ELb0EEENS1_19SingleTileSchedulerILb0ELb1ELb1ELi192EEEEEEEEEvNT_6ParamsE)
        /*05f0*/ 	.word	0x00000000


	//----- nvinfo : EIATTR_MIN_STACK_SIZE
	.align		4
.L_264:
        /*05f4*/ 	.byte	0x04, 0x12
        /*05f6*/ 	.short	(.L_266 - .L_265)
	.align		4
.L_265:
        /*05f8*/ 	.word	index@(_ZN7cutlass13device_kernelIN5flash11enable_sm90INS1_16FlashAttnFwdSm90INS1_25CollectiveMainloopFwdSm90ILi2EN4cute5tupleIJNS5_1CILi1EEES8_S8_EEENS6_IJNS7_ILi192EEESA_NS7_ILi64EEEEEELi64ENS_10bfloat16_tEfNS_4arch4Sm90ELb0ELb0ELb0ELb1ELb0ELb0ELb0ELb0ELb1ELb1ELb1ELb0EEENS1_21CollectiveEpilogueFwdINS6_IJSA_SB_SA_EEES9_SD_SF_Li384ELb1ELb1ELb1ELb0EEENS1_36VarlenDynamicPersistentTileSchedulerILi192ELi192ELi384ELi128ELb1ELb1ELb1ELb0ELb1ELb1EEEEEEEEEvNT_6ParamsE)
        /*05fc*/ 	.word	0x00000000


	//----- nvinfo : EIATTR_MIN_STACK_SIZE
	.align		4
.L_266:
        /*0600*/ 	.byte	0x04, 0x12
        /*0602*/ 	.short	(.L_268 - .L_267)
	.align		4
.L_267:
        /*0604*/ 	.word	index@(_ZN7cutlass13device_kernelIN5flash11enable_sm90INS1_16FlashAttnFwdSm90INS1_25CollectiveMainloopFwdSm90ILi2EN4cute5tupleIJNS5_1CILi1EEES8_S8_EEENS6_IJNS7_ILi192EEESA_NS7_ILi64EEEEEELi64ENS_10bfloat16_tEfNS_4arch4Sm90ELb0ELb0ELb0ELb1ELb0ELb1ELb0ELb0ELb1ELb1ELb1ELb0EEENS1_21CollectiveEpilogueFwdINS6_IJSA_SB_SA_EEES9_SD_SF_Li384ELb1ELb1ELb1ELb0EEENS1_36VarlenDynamicPersistentTileSchedulerILi192ELi192ELi384ELi128ELb1ELb1ELb1ELb0ELb1ELb1EEEEEEEEEvNT_6ParamsE)
        /*0608*/ 	.word	0x00000000


	//----- nvinfo : EIATTR_MIN_STACK_SIZE
	.align		4
.L_268:
        /*060c*/ 	.byte	0x04, 0x12
        /*060e*/ 	.short	(.L_270 - .L_269)
	.align		4
.L_269:
        /*0610*/ 	.word	index@(_ZN7cutlass13device_kernelIN5flash11enable_sm90INS1_16FlashAttnFwdSm90INS1_25CollectiveMainloopFwdSm90ILi2EN4cute5tupleIJNS5_1CILi1EEES8_S8_EEENS6_IJNS7_ILi192EEENS7_ILi128EEENS7_ILi64EEEEEELi64ENS_10bfloat16_tEfNS_4arch4Sm90ELb0ELb1ELb0ELb0ELb0ELb0ELb0ELb1ELb1ELb1ELb1ELb0EEENS1_21CollectiveEpilogueFwdINS6_IJSA_SC_SB_EEES9_SE_SG_Li384ELb0ELb1ELb1ELb0EEENS1_19SingleTileSchedulerILb0ELb1ELb1ELi192EEEEEEEEEvNT_6ParamsE)
        /*0614*/ 	.word	0x00000000


	//----- nvinfo : EIATTR_MIN_STACK_SIZE
	.align		4
.L_270:
        /*0618*/ 	.byte	0x04, 0x12
        /*061a*/ 	.short	(.L_272 - .L_271)
	.align		4
.L_271:
        /*061c*/ 	.word	index@(_ZN7cutlass13device_kernelIN5flash11enable_sm90INS1_16FlashAttnFwdSm90INS1_25CollectiveMainloopFwdSm90ILi2EN4cute5tupleIJNS5_1CILi1EEES8_S8_EEENS6_IJNS7_ILi192EEENS7_ILi128EEENS7_ILi64EEEEEELi64ENS_10bfloat16_tEfNS_4arch4Sm90ELb0ELb1ELb0ELb1ELb0ELb0ELb0ELb1ELb1ELb1ELb1ELb0EEENS1_21CollectiveEpilogueFwdINS6_IJSA_SC_SB_EEES9_SE_SG_Li384ELb1ELb1ELb1ELb0EEENS1_36VarlenDynamicPersistentTileSchedulerILi192ELi128ELi384ELi128ELb1ELb1ELb1ELb1ELb0ELb1EEEEEEEEEvNT_6ParamsE)
        /*0620*/ 	.word	0x00000000


	//----- nvinfo : EIATTR_MIN_STACK_SIZE
	.align		4
.L_272:
        /*0624*/ 	.byte	0x04, 0x12
        /*0626*/ 	.short	(.L_274 - .L_273)
	.align		4
.L_273:
        /*0628*/ 	.word	index@(_ZN7cutlass13device_kernelIN5flash11enable_sm90INS1_16FlashAttnFwdSm90INS1_25CollectiveMainloopFwdSm90ILi2EN4cute5tupleIJNS5_1CILi1EEES8_S8_EEENS6_IJNS7_ILi192EEENS7_ILi128EEENS7_ILi64EEEEEELi64ENS_10bfloat16_tEfNS_4arch4Sm90ELb0ELb1ELb0ELb1ELb0ELb1ELb0ELb1ELb1ELb1ELb1ELb0EEENS1_21CollectiveEpilogueFwdINS6_IJSA_SC_SB_EEES9_SE_SG_Li384ELb1ELb1ELb1ELb0EEENS1_36VarlenDynamicPersistentTileSchedulerILi192ELi128ELi384ELi128ELb1ELb1ELb1ELb1ELb0ELb1EEEEEEEEEvNT_6ParamsE)
        /*062c*/ 	.word	0x00000000


	//----- nvinfo : EIATTR_MIN_STACK_SIZE
	.align		4
.L_274:
        /*0630*/ 	.byte	0x04, 0x12
        /*0632*/ 	.short	(.L_276 - .L_275)
	.align		4
.L_275:
        /*0634*/ 	.word	index@(_ZN7cutlass13device_kernelIN5flash11enable_sm90INS1_16FlashAttnFwdSm90INS1_25CollectiveMainloopFwdSm90ILi2EN4cute5tupleIJNS5_1CILi1EEES8_S8_EEENS6_IJNS7_ILi192EEENS7_ILi128EEENS7_ILi64EEEEEELi64ENS_10bfloat16_tEfNS_4arch4Sm90ELb1ELb0ELb0ELb0ELb0ELb0ELb0ELb1ELb1ELb1ELb1ELb0EEENS1_21CollectiveEpilogueFwdINS6_IJSA_SC_SB_EEES9_SE_SG_Li384ELb0ELb1ELb1ELb0EEENS1_19SingleTileSchedulerILb0ELb1ELb1ELi192EEEEEEEEEvNT_6ParamsE)
        /*0638*/ 	.word	0x00000000


	//----- nvinfo : EIATTR_MIN_STACK_SIZE
	.align		4
.L_276:
        /*063c*/ 	.byte	0x04, 0x12
        /*063e*/ 	.short	(.L_278 - .L_277)
	.align		4
.L_277:
        /*0640*/ 	.word	index@(_ZN7cutlass13device_kernelIN5flash11enable_sm90INS1_16FlashAttnFwdSm90INS1_25CollectiveMainloopFwdSm90ILi2EN4cute5tupleIJNS5_1CILi1EEES8_S8_EEENS6_IJNS7_ILi192EEENS7_ILi128EEENS7_ILi64EEEEEELi64ENS_10bfloat16_tEfNS_4arch4Sm90ELb1ELb0ELb0ELb1ELb0ELb0ELb0ELb1ELb1ELb1ELb1ELb0EEENS1_21CollectiveEpilogueFwdINS6_IJSA_SC_SB_EEES9_SE_SG_Li384ELb1ELb1ELb1ELb0EEENS1_36VarlenDynamicPersistentTileSchedulerILi192ELi128ELi384ELi128ELb1ELb1ELb1ELb1ELb1ELb1EEEEEEEEEvNT_6ParamsE)
        /*0644*/ 	.word	0x00000000


	//----- nvinfo : EIATTR_MIN_STACK_SIZE
	.align		4
.L_278:
        /*0648*/ 	.byte	0x04, 0x12
        /*064a*/ 	.short	(.L_280 - .L_279)
	.align		4
.L_279:
        /*064c*/ 	.word	index@(_ZN7cutlass13device_kernelIN5flash11enable_sm90INS1_16FlashAttnFwdSm90INS1_25CollectiveMainloopFwdSm90ILi2EN4cute5tupleIJNS5_1CILi1EEES8_S8_EEENS6_IJNS7_ILi192EEENS7_ILi128EEENS7_ILi64EEEEEELi64ENS_10bfloat16_tEfNS_4arch4Sm90ELb1ELb0ELb0ELb1ELb0ELb1ELb0ELb1ELb1ELb1ELb1ELb0EEENS1_21CollectiveEpilogueFwdINS6_IJSA_SC_SB_EEES9_SE_SG_Li384ELb1ELb1ELb1ELb0EEENS1_36VarlenDynamicPersistentTileSchedulerILi192ELi128ELi384ELi128ELb1ELb1ELb1ELb1ELb1ELb1EEEEEEEEEvNT_6ParamsE)
        /*0650*/ 	.word	0x00000000
.L_280:


//--------------------- .nv.compat                --------------------------
	.section	.nv.compat,"",@"SHT_CUDA_COMPAT_INFO"
	.align	4
        /*0000*/ 	.byte	0x02, 0x09, 0x01, 0x00, 0x02, 0x02, 0x01, 0x00, 0x02, 0x05, 0x05, 0x00, 0x03, 0x07, 0x01, 0x01
        /*0010*/ 	.byte	0x02, 0x03, 0x00, 0x00, 0x02, 0x06, 0x01, 0x00, 0x04, 0x0b, 0x08, 0x00, 0x09, 0x00, 0x00, 0x00
        /*0020*/ 	.byte	0x00, 0x00, 0x00, 0x00


//--------------------- .nv.info._ZN7cutlass13device_kernelIN5flash11enable_sm90INS1_16FlashAttnFwdSm90INS1_25CollectiveMainloopFwdSm90ILi2EN4cute5tupleIJNS5_1CILi1EEES8_S8_EEENS6_IJNS7_ILi128EEENS7_ILi80EEENS7_ILi256EEEEEELi256ENS_10bfloat16_tEfNS_4arch4Sm90ELb0ELb0ELb0ELb0ELb0ELb0ELb0ELb1ELb1ELb1ELb1ELb0EEENS1_21CollectiveEpilogueFwdINS6_IJSA_SC_SB_EEES9_SE_SG_Li256ELb0ELb1ELb1ELb0EEENS1_19SingleTileSchedulerILb0ELb1ELb1ELi128EEEEEEEEEvNT_6ParamsE --------------------------
	.section	.nv.info._ZN7cutlass13device_kernelIN5flash11enable_sm90INS1_16FlashAttnFwdSm90INS1_25CollectiveMainloopFwdSm90ILi2EN4cute5tupleIJNS5_1CILi1EEES8_S8_EEENS6_IJNS7_ILi128EEENS7_ILi80EEENS7_ILi256EEEEEELi256ENS_10bfloat16_tEfNS_4arch4Sm90ELb0ELb0ELb0ELb0ELb0ELb0ELb0ELb1ELb1ELb1ELb1ELb0EEENS1_21CollectiveEpilogueFwdINS6_IJSA_SC_SB_EEES9_SE_SG_Li256ELb0ELb1ELb1ELb0EEENS1_19SingleTileSchedulerILb0ELb1ELb1ELi128EEEEEEEEEvNT_6ParamsE,"",@"SHT_CUDA_INFO"
	.sectionflags	@""
	.align	4


	//----- nvinfo : EIATTR_CUDA_API_VERSION
	.align		4
        /*0000*/ 	.byte	0x04, 0x37
        /*0002*/ 	.short	(.L_282 - .L_281)
.L_281:
        /*0004*/ 	.word	0x00000082


	//----- nvinfo : EIATTR_KPARAM_INFO
	.align		4
.L_282:
        /*0008*/ 	.byte	0x04, 0x17
        /*000a*/ 	.short	(.L_284 - .L_283)
.L_283:
        /*000c*/ 	.word	0x00000000
        /*0010*/ 	.short	0x0000
        /*0012*/ 	.short	0x0000
        /*0014*/ 	.byte	0x00, 0xf0, 0x01, 0x28


	//----- nvinfo : EIATTR_SPARSE_MMA_MASK
	.align		4
.L_284:
        /*0018*/ 	.byte	0x03, 0x50
        /*001a*/ 	.short	0x0000


	//----- nvinfo : EIATTR_MAXREG_COUNT
	.align		4
        /*001c*/ 	.byte	0x03, 0x1b
        /*001e*/ 	.short	0x00a8


	//----- nvinfo : EIATTR_MERCURY_ISA_VERSION
	.align		4
        /*0020*/ 	.byte	0x03, 0x5f
        /*0022*/ 	.short	0x0101


	//----- nvinfo : EIATTR_VRC_CTA_INIT_COUNT
	.align		4
        /*0024*/ 	.byte	0x02, 0x4a
	.zero		1
	.zero		1


	//----- nvinfo : EIATTR_EXIT_INSTR_OFFSETS
	.align		4
        /*0028*/ 	.byte	0x04, 0x1c
        /*002a*/ 	.short	(.L_286 - .L_285)


	//   ....[0]....
.L_285:
        /*002c*/ 	.word	0x00000010


	//----- nvinfo : EIATTR_MAX_THREADS
	.align		4
.L_286:
        /*0030*/ 	.byte	0x04, 0x05
        /*0032*/ 	.short	(.L_288 - .L_287)
.L_287:
        /*0034*/ 	.word	0x00000180
        /*0038*/ 	.word	0x00000001
        /*003c*/ 	.word	0x00000001


	//----- nvinfo : EIATTR_CBANK_PARAM_SIZE
	.align		4
.L_288:
        /*0040*/ 	.byte	0x03, 0x19
        /*0042*/ 	.short	0x0a00


	//----- nvinfo : EIATTR_PARAM_CBANK
	.align		4
        /*0044*/ 	.byte	0x04, 0x0a
        /*0046*/ 	.short	(.L_290 - .L_289)
	.align		4
.L_289:
        /*0048*/ 	.word	index@(.nv.constant0._ZN7cutlass13device_kernelIN5flash11enable_sm90INS1_16FlashAttnFwdSm90INS1_25CollectiveMainloopFwdSm90ILi2EN4cute5tupleIJNS5_1CILi1EEES8_S8_EEENS6_IJNS7_ILi128EEENS7_ILi80EEENS7_ILi256EEEEEELi256ENS_10bfloat16_tEfNS_4arch4Sm90ELb0ELb0ELb0ELb0ELb0ELb0ELb0ELb1ELb1ELb1ELb1ELb0EEENS1_21CollectiveEpilogueFwdINS6_IJSA_SC_SB_EEES9_SE_SG_Li256ELb0ELb1ELb1ELb0EEENS1_19SingleTileSchedulerILb0ELb1ELb1ELi128EEEEEEEEEvNT_6ParamsE)
        /*004c*/ 	.short	0x0380
        /*004e*/ 	.short	0x0a00


	//----- nvinfo : EIATTR_SW_WAR
	.align		4
.L_290:
        /*0050*/ 	.byte	0x04, 0x36
        /*0052*/ 	.short	(.L_292 - .L_291)
.L_291:
        /*0054*/ 	.word	0x00000008
.L_292:


//--------------------- .nv.info._ZN7cutlass13device_kernelIN5flash11enable_sm90INS1_16FlashAttnFwdSm90INS1_25CollectiveMainloopFwdSm90ILi2EN4cute5tupleIJNS5_1CILi1EEES8_S8_EEENS6_IJNS7_ILi128EEENS7_ILi80EEENS7_ILi256EEEEEELi256ENS_10bfloat16_tEfNS_4arch4Sm90ELb0ELb0ELb0ELb1ELb0ELb0ELb0ELb1ELb1ELb1ELb1ELb0EEENS1_21CollectiveEpilogueFwdINS6_IJSA_SC_SB_EEES9_SE_SG_Li256ELb1ELb1ELb1ELb0EEENS1_36VarlenDynamicPersistentTileSchedulerILi128ELi80ELi256ELi128ELb1ELb1ELb1ELb0ELb1ELb1EEEEEEEEEvNT_6ParamsE --------------------------
	.section	.nv.info._ZN7cutlass13device_kernelIN5flash11enable_sm90INS1_16FlashAttnFwdSm90INS1_25CollectiveMainloopFwdSm90ILi2EN4cute5tupleIJNS5_1CILi1EEES8_S8_EEENS6_IJNS7_ILi128EEENS7_ILi80EEENS7_ILi256EEEEEELi256ENS_10bfloat16_tEfNS_4arch4Sm90ELb0ELb0ELb0ELb1ELb0ELb0ELb0ELb1ELb1ELb1ELb1ELb0EEENS1_21CollectiveEpilogueFwdINS6_IJSA_SC_SB_EEES9_SE_SG_Li256ELb1ELb1ELb1ELb0EEENS1_36VarlenDynamicPersistentTileSchedulerILi128ELi80ELi256ELi128ELb1ELb1ELb1ELb0ELb1ELb1EEEEEEEEEvNT_6ParamsE,"",@"SHT_CUDA_INFO"
	.sectionflags	@""
	.align	4


	//----- nvinfo : EIATTR_CUDA_API_VERSION
	.align		4
        /*0000*/ 	.byte	0x04, 0x37
        /*0002*/ 	.short	(.L_294 - .L_293)
.L_293:
        /*0004*/ 	.word	0x00000082


	//----- nvinfo : EIATTR_KPARAM_INFO
	.align		4
.L_294:
        /*0008*/ 	.byte	0x04, 0x17
        /*000a*/ 	.short	(.L_296 - .L_295)
.L_295:
        /*000c*/ 	.word	0x00000000
        /*0010*/ 	.short	0x0000
        /*0012*/ 	.short	0x0000
        /*0014*/ 	.byte	0x00, 0xf0, 0x01, 0x2a


	//----- nvinfo : EIATTR_SPARSE_MMA_MASK
	.align		4
.L_296:
        /*0018*/ 	.byte	0x03, 0x50
        /*001a*/ 	.short	0x0000


	//----- nvinfo : EIATTR_MAXREG_COUNT
	.align		4
        /*001c*/ 	.byte	0x03, 0x1b
        /*001e*/ 	.short	0x00a8


	//----- nvinfo : EIATTR_MERCURY_ISA_VERSION
	.align		4
        /*0020*/ 	.byte	0x03, 0x5f
        /*0022*/ 	.short	0x0101


	//----- nvinfo : EIATTR_VRC_CTA_INIT_COUNT
	.align		4
        /*0024*/ 	.byte	0x02, 0x4a
	.zero		1
	.zero		1


	//----- nvinfo : EIATTR_EXIT_INSTR_OFFSETS
	.align		4
        /*0028*/ 	.byte	0x04, 0x1c
        /*002a*/ 	.short	(.L_298 - .L_297)


	//   ....[0]....
.L_297:
        /*002c*/ 	.word	0x00000010


	//----- nvinfo : EIATTR_MAX_THREADS
	.align		4
.L_298:
        /*0030*/ 	.byte	0x04, 0x05
        /*0032*/ 	.short	(.L_300 - .L_299)
.L_299:
        /*0034*/ 	.word	0x00000180
        /*0038*/ 	.word	0x00000001
        /*003c*/ 	.word	0x00000001


	//----- nvinfo : EIATTR_CBANK_PARAM_SIZE
	.align		4
.L_300:
        /*0040*/ 	.byte	0x03, 0x19
        /*0042*/ 	.short	0x0a80


	//----- nvinfo : EIATTR_PARAM_CBANK
	.align		4
        /*0044*/ 	.byte	0x04, 0x0a
        /*0046*/ 	.short	(.L_302 - .L_301)
	.align		4
.L_301:
        /*0048*/ 	.word	index@(.nv.constant0._ZN7cutlass13device_kernelIN5flash11enable_sm90INS1_16FlashAttnFwdSm90INS1_25CollectiveMainloopFwdSm90ILi2EN4cute5tupleIJNS5_1CILi1EEES8_S8_EEENS6_IJNS7_ILi128EEENS7_ILi80EEENS7_ILi256EEEEEELi256ENS_10bfloat16_tEfNS_4arch4Sm90ELb0ELb0ELb0ELb1ELb0ELb0ELb0ELb1ELb1ELb1ELb1ELb0EEENS1_21CollectiveEpilogueFwdINS6_IJSA_SC_SB_EEES9_SE_SG_Li256ELb1ELb1ELb1ELb0EEENS1_36VarlenDynamicPersistentTileSchedulerILi128ELi80ELi256ELi128ELb1ELb1ELb1ELb0ELb1ELb1EEEEEEEEEvNT_6ParamsE)
        /*004c*/ 	.short	0x0380
        /*004e*/ 	.short	0x0a80


	//----- nvinfo : EIATTR_SW_WAR
	.align		4
.L_302:
        /*0050*/ 	.byte	0x04, 0x36
        /*0052*/ 	.short	(.L_304 - .L_303)
.L_303:
        /*0054*/ 	.word	0x00000008
.L_304:


//--------------------- .nv.info._ZN7cutlass13device_kernelIN5flash11enable_sm90INS1_16FlashAttnFwdSm90INS1_25CollectiveMainloopFwdSm90ILi2EN4cute5tupleIJNS5_1CILi1EEES8_S8_EEENS6_IJNS7_ILi128EEENS7_ILi80EEENS7_ILi256EEEEEELi256ENS_10bfloat16_tEfNS_4arch4Sm90ELb0ELb0ELb0ELb1ELb0ELb1ELb0ELb1ELb1ELb1ELb1ELb0EEENS1_21CollectiveEpilogueFwdINS6_IJSA_SC_SB_EEES9_SE_SG_Li256ELb1ELb1ELb1ELb0EEENS1_36VarlenDynamicPersistentTileSchedulerILi128ELi80ELi256ELi128ELb1ELb1ELb1ELb0ELb1ELb1EEEEEEEEEvNT_6ParamsE --------------------------
	.section	.nv.info._ZN7cutlass13device_kernelIN5flash11enable_sm90INS1_16FlashAttnFwdSm90INS1_25CollectiveMainloopFwdSm90ILi2EN4cute5tupleIJNS5_1CILi1EEES8_S8_EEENS6_IJNS7_ILi128EEENS7_ILi80EEENS7_ILi256EEEEEELi256ENS_10bfloat16_tEfNS_4arch4Sm90ELb0ELb0ELb0ELb1ELb0ELb1ELb0ELb1ELb1ELb1ELb1ELb0EEENS1_21CollectiveEpilogueFwdINS6_IJSA_SC_SB_EEES9_SE_SG_Li256ELb1ELb1ELb1ELb0EEENS1_36VarlenDynamicPersistentTileSchedulerILi128ELi80ELi256ELi128ELb1ELb1ELb1ELb0ELb1ELb1EEEEEEEEEvNT_6ParamsE,"",@"SHT_CUDA_INFO"
	.sectionflags	@""
	.align	4


	//----- nvinfo : EIATTR_CUDA_API_VERSION
	.align		4
        /*0000*/ 	.byte	0x04, 0x37
        /*0002*/ 	.short	(.L_306 - .L_305)
.L_305:
        /*0004*/ 	.word	0x00000082


	//----- nvinfo : EIATTR_KPARAM_INFO
	.align		4
.L_306:
        /*0008*/ 	.byte	0x04, 0x17
        /*000a*/ 	.short	(.L_308 - .L_307)
.L_307:
        /*000c*/ 	.word	0x00000000
        /*0010*/ 	.short	0x0000
        /*0012*/ 	.short	0x0000
        /*0014*/ 	.byte	0x00, 0xf0, 0x01, 0x2a


	//----- nvinfo : EIATTR_SPARSE_MMA_MASK
	.align		4
.L_308:
        /*0018*/ 	.byte	0x03, 0x50
        /*001a*/ 	.short	0x0000


	//----- nvinfo : EIATTR_MAXREG_COUNT
	.align		4
        /*001c*/ 	.byte	0x03, 0x1b
        /*001e*/ 	.short	0x00a8


	//----- nvinfo : EIATTR_MERCURY_ISA_VERSION
	.align		4
        /*0020*/ 	.byte	0x03, 0x5f
        /*0022*/ 	.short	0x0101


	//----- nvinfo : EIATTR_VRC_CTA_INIT_COUNT
	.align		4
        /*0024*/ 	.byte	0x02, 0x4a
	.zero		1
	.zero		1


	//----- nvinfo : EIATTR_EXIT_INSTR_OFFSETS
	.align		4
        /*0028*/ 	.byte	0x04, 0x1c
        /*002a*/ 	.short	(.L_310 - .L_309)


	//   ....[0]....
.L_309:
        /*002c*/ 	.word	0x00000010


	//----- nvinfo : EIATTR_MAX_THREADS
	.align		4
.L_310:
        /*0030*/ 	.byte	0x04, 0x05
        /*0032*/ 	.short	(.L_312 - .L_311)
.L_311:
        /*0034*/ 	.word	0x00000180
        /*0038*/ 	.word	0x00000001
        /*003c*/ 	.word	0x00000001


	//----- nvinfo : EIATTR_CBANK_PARAM_SIZE
	.align		4
.L_312:
        /*0040*/ 	.byte	0x03, 0x19
        /*0042*/ 	.short	0x0a80


	//----- nvinfo : EIATTR_PARAM_CBANK
	.align		4
        /*0044*/ 	.byte	0x04, 0x0a
        /*0046*/ 	.short	(.L_314 - .L_313)
	.align		4
.L_313:
        /*0048*/ 	.word	index@(.nv.constant0._ZN7cutlass13device_kernelIN5flash11enable_sm90INS1_16FlashAttnFwdSm90INS1_25CollectiveMainloopFwdSm90ILi2EN4cute5tupleIJNS5_1CILi1EEES8_S8_EEENS6_IJNS7_ILi128EEENS7_ILi80EEENS7_ILi256EEEEEELi256ENS_10bfloat16_tEfNS_4arch4Sm90ELb0ELb0ELb0ELb1ELb0ELb1ELb0ELb1ELb1ELb1ELb1ELb0EEENS1_21CollectiveEpilogueFwdINS6_IJSA_SC_SB_EEES9_SE_SG_Li256ELb1ELb1ELb1ELb0EEENS1_36VarlenDynamicPersistentTileSchedulerILi128ELi80ELi256ELi128ELb1ELb1ELb1ELb0ELb1ELb1EEEEEEEEEvNT_6ParamsE)
        /*004c*/ 	.short	0x0380
        /*004e*/ 	.short	0x0a80


	//----- nvinfo : EIATTR_SW_WAR
	.align		4
.L_314:
        /*0050*/ 	.byte	0x04, 0x36
        /*0052*/ 	.short	(.L_316 - .L_315)
.L_315:
        /*0054*/ 	.word	0x00000008
.L_316:


//--------------------- .nv.info._ZN7cutlass13device_kernelIN5flash11enable_sm90INS1_16FlashAttnFwdSm90INS1_25CollectiveMainloopFwdSm90ILi2EN4cute5tupleIJNS5_1CILi1EEES8_S8_EEENS6_IJNS7_ILi128EEENS7_ILi64EEENS7_ILi256EEEEEELi256ENS_10bfloat16_tEfNS_4arch4Sm90ELb0ELb1ELb0ELb0ELb0ELb0ELb0ELb1ELb1ELb1ELb1ELb0EEENS1_21CollectiveEpilogueFwdINS6_IJSA_SC_SB_EEES9_SE_SG_Li256ELb0ELb1ELb1ELb0EEENS1_19SingleTileSchedulerILb0ELb1ELb1ELi128EEEEEEEEEvNT_6ParamsE --------------------------
	.section	.nv.info._ZN7cutlass13device_kernelIN5flash11enable_sm90INS1_16FlashAttnFwdSm90INS1_25CollectiveMainloopFwdSm90ILi2EN4cute5tupleIJNS5_1CILi1EEES8_S8_EEENS6_IJNS7_ILi128EEENS7_ILi64EEENS7_ILi256EEEEEELi256ENS_10bfloat16_tEfNS_4arch4Sm90ELb0ELb1ELb0ELb0ELb0ELb0ELb0ELb1ELb1ELb1ELb1ELb0EEENS1_21CollectiveEpilogueFwdINS6_IJSA_SC_SB_EEES9_SE_SG_Li256ELb0ELb1ELb1ELb0EEENS1_19SingleTileSchedulerILb0ELb1ELb1ELi128EEEEEEEEEvNT_6ParamsE,"",@"SHT_CUDA_INFO"
	.sectionflags	@""
	.align	4


	//----- nvinfo : EIATTR_CUDA_API_VERSION
	.align		4
        /*0000*/ 	.byte	0x04, 0x37
        /*0002*/ 	.short	(.L_318 - .L_317)
.L_317:
        /*0004*/ 	.word	0x00000082


	//----- nvinfo : EIATTR_KPARAM_INFO
	.align		4
.L_318:
        /*0008*/ 	.byte	0x04, 0x17
        /*000a*/ 	.short	(.L_320 - .L_319)
.L_319:
        /*000c*/ 	.word	0x00000000
        /*0010*/ 	.short	0x0000
        /*0012*/ 	.short	0x0000
        /*0014*/ 	.byte	0x00, 0xf0, 0x01, 0x28


	//----- nvinfo : EIATTR_SPARSE_MMA_MASK
	.align		4
.L_320:
        /*0018*/ 	.byte	0x03, 0x50
        /*001a*/ 	.short	0x0000


	//----- nvinfo : EIATTR_MAXREG_COUNT
	.align		4
        /*001c*/ 	.byte	0x03, 0x1b
        /*001e*/ 	.short	0x00a8


	//----- nvinfo : EIATTR_MERCURY_ISA_VERSION
	.align		4
        /*0020*/ 	.byte	0x03, 0x5f
        /*0022*/ 	.short	0x0101


	//----- nvinfo : EIATTR_VRC_CTA_INIT_COUNT
	.align		4
        /*0024*/ 	.byte	0x02, 0x4a
	.zero		1
	.zero		1


	//----- nvinfo : EIATTR_EXIT_INSTR_OFFSETS
	.align		4
        /*0028*/ 	.byte	0x04, 0x1c
        /*002a*/ 	.short	(.L_322 - .L_321)


	//   ....[0]....
.L_321:
        /*002c*/ 	.word	0x00000010


	//----- nvinfo : EIATTR_MAX_THREADS
	.align		4
.L_322:
        /*0030*/ 	.byte	0x04, 0x05
        /*0032*/ 	.short	(.L_324 - .L_323)
.L_323:
        /*0034*/ 	.word	0x00000180
        /*0038*/ 	.word	0x00000001
        /*003c*/ 	.word	0x00000001


	//----- nvinfo : EIATTR_CBANK_PARAM_SIZE
	.align		4
.L_324:
        /*0040*/ 	.byte	0x03, 0x19
        /*0042*/ 	.short	0x0a00


	//----- nvinfo : EIATTR_PARAM_CBANK
	.align		4
        /*0044*/ 	.byte	0x04, 0x0a
        /*0046*/ 	.short	(.L_326 - .L_325)
	.align		4
.L_325:
        /*0048*/ 	.word	index@(.nv.constant0._ZN7cutlass13device_kernelIN5flash11enable_sm90INS1_16FlashAttnFwdSm90INS1_25CollectiveMainloopFwdSm90ILi2EN4cute5tupleIJNS5_1CILi1EEES8_S8_EEENS6_IJNS7_ILi128EEENS7_ILi64EEENS7_ILi256EEEEEELi256ENS_10bfloat16_tEfNS_4arch4Sm90ELb0ELb1ELb0ELb0ELb0ELb0ELb0ELb1ELb1ELb1ELb1ELb0EEENS1_21CollectiveEpilogueFwdINS6_IJSA_SC_SB_EEES9_SE_SG_Li256ELb0ELb1ELb1ELb0EEENS1_19SingleTileSchedulerILb0ELb1ELb1ELi128EEEEEEEEEvNT_6ParamsE)
        /*004c*/ 	.short	0x0380
        /*004e*/ 	.short	0x0a00


	//----- nvinfo : EIATTR_SW_WAR
	.align		4
.L_326:
        /*0050*/ 	.byte	0x04, 0x36
        /*0052*/ 	.short	(.L_328 - .L_327)
.L_327:
        /*0054*/ 	.word	0x00000008
.L_328:


//--------------------- .nv.info._ZN7cutlass13device_kernelIN5flash11enable_sm90INS1_16FlashAttnFwdSm90INS1_25CollectiveMainloopFwdSm90ILi2EN4cute5tupleIJNS5_1CILi1EEES8_S8_EEENS6_IJNS7_ILi128EEENS7_ILi64EEENS7_ILi256EEEEEELi256ENS_10bfloat16_tEfNS_4arch4Sm90ELb0ELb1ELb0ELb1ELb0ELb0ELb0ELb1ELb1ELb1ELb1ELb0EEENS1_21CollectiveEpilogueFwdINS6_IJSA_SC_SB_EEES9_SE_SG_Li256ELb1ELb1ELb1ELb0EEENS1_36VarlenDynamicPersistentTileSchedulerILi128ELi64ELi256ELi128ELb1ELb1ELb1ELb1ELb0ELb1EEEEEEEEEvNT_6ParamsE --------------------------
	.section	.nv.info._ZN7cutlass13device_kernelIN5flash11enable_sm90INS1_16FlashAttnFwdSm90INS1_25CollectiveMainloopFwdSm90ILi2EN4cute5tupleIJNS5_1CILi1EEES8_S8_EEENS6_IJNS7_ILi128EEENS7_ILi64EEENS7_ILi256EEEEEELi256ENS_10bfloat16_tEfNS_4arch4Sm90ELb0ELb1ELb0ELb1ELb0ELb0ELb0ELb1ELb1ELb1ELb1ELb0EEENS1_21CollectiveEpilogueFwdINS6_IJSA_SC_SB_EEES9_SE_SG_Li256ELb1ELb1ELb1ELb0EEENS1_36VarlenDynamicPersistentTileSchedulerILi128ELi64ELi256ELi128ELb1ELb1ELb1ELb1ELb0ELb1EEEEEEEEEvNT_6ParamsE,"",@"SHT_CUDA_INFO"
	.sectionflags	@""
	.align	4


	//----- nvinfo : EIATTR_CUDA_API_VERSION
	.align		4
        /*0000*/ 	.byte	0x04, 0x37
        /*0002*/ 	.short	(.L_330 - .L_329)
.L_329:
        /*0004*/ 	.word	0x00000082


	//----- nvinfo : EIATTR_KPARAM_INFO
	.align		4
.L_330:
        /*0008*/ 	.byte	0x04, 0x17
        /*000a*/ 	.short	(.L_332 - .L_331)
.L_331:
        /*000c*/ 	.word	0x00000000
        /*0010*/ 	.short	0x0000
        /*0012*/ 	.short	0x0000
        /*0014*/ 	.byte	0x00, 0xf0, 0x01, 0x2a


	//----- nvinfo : EIATTR_SPARSE_MMA_MASK
	.align		4
.L_332:
        /*0018*/ 	.byte	0x03, 0x50
        /*001a*/ 	.short	0x0000


	//----- nvinfo : EIATTR_MAXREG_COUNT
	.align		4
        /*001c*/ 	.byte	0x03, 0x1b
        /*001e*/ 	.short	0x00a8


	//----- nvinfo : EIATTR_MERCURY_ISA_VERSION
	.align		4
        /*0020*/ 	.byte	0x03, 0x5f
        /*0022*/ 	.short	0x0101


	//----- nvinfo : EIATTR_VRC_CTA_INIT_COUNT
	.align		4
        /*0024*/ 	.byte	0x02, 0x4a
	.zero		1
	.zero		1


	//----- nvinfo : EIATTR_EXIT_INSTR_OFFSETS
	.align		4
        /*0028*/ 	.byte	0x04, 0x1c
        /*002a*/ 	.short	(.L_334 - .L_333)


	//   ....[0]....
.L_333:
        /*002c*/ 	.word	0x00000010


	//----- nvinfo : EIATTR_MAX_THREADS
	.align		4
.L_334:
        /*0030*/ 	.byte	0x04, 0x05
        /*0032*/ 	.short	(.L_336 - .L_335)
.L_335:
        /*0034*/ 	.word	0x00000180
        /*0038*/ 	.word	0x00000001
        /*003c*/ 	.word	0x00000001


	//----- nvinfo : EIATTR_CBANK_PARAM_SIZE
	.align		4
.L_336:
        /*0040*/ 	.byte	0x03, 0x19
        /*0042*/ 	.short	0x0a80


	//----- nvinfo : EIATTR_PARAM_CBANK
	.align		4
        /*0044*/ 	.byte	0x04, 0x0a
        /*0046*/ 	.short	(.L_338 - .L_337)
	.align		4
.L_337:
        /*0048*/ 	.word	index@(.nv.constant0._ZN7cutlass13device_kernelIN5flash11enable_sm90INS1_16FlashAttnFwdSm90INS1_25CollectiveMainloopFwdSm90ILi2EN4cute5tupleIJNS5_1CILi1EEES8_S8_EEENS6_IJNS7_ILi128EEENS7_ILi64EEENS7_ILi256EEEEEELi256ENS_10bfloat16_tEfNS_4arch4Sm90ELb0ELb1ELb0ELb1ELb0ELb0ELb0ELb1ELb1ELb1ELb1ELb0EEENS1_21CollectiveEpilogueFwdINS6_IJSA_SC_SB_EEES9_SE_SG_Li256ELb1ELb1ELb1ELb0EEENS1_36VarlenDynamicPersistentTileSchedulerILi128ELi64ELi256ELi128ELb1ELb1ELb1ELb1ELb0ELb1EEEEEEEEEvNT_6ParamsE)
        /*004c*/ 	.short	0x0380
        /*004e*/ 	.short	0x0a80


	//----- nvinfo : EIATTR_SW_WAR
	.align		4
.L_338:
        /*0050*/ 	.byte	0x04, 0x36
        /*0052*/ 	.short	(.L_340 - .L_339)
.L_339:
        /*0054*/ 	.word	0x00000008
.L_340:


//--------------------- .nv.info._ZN7cutlass13device_kernelIN5flash11enable_sm90INS1_16FlashAttnFwdSm90INS1_25CollectiveMainloopFwdSm90ILi2EN4cute5tupleIJNS5_1CILi1EEES8_S8_EEENS6_IJNS7_ILi128EEENS7_ILi64EEENS7_ILi256EEEEEELi256ENS_10bfloat16_tEfNS_4arch4Sm90ELb0ELb1ELb0ELb1ELb0ELb1ELb0ELb1ELb1ELb1ELb1ELb0EEENS1_21CollectiveEpilogueFwdINS6_IJSA_SC_SB_EEES9_SE_SG_Li256ELb1ELb1ELb1ELb0EEENS1_36VarlenDynamicPersistentTileSchedulerILi128ELi64ELi256ELi128ELb1ELb1ELb1ELb1ELb0ELb1EEEEEEEEEvNT_6ParamsE --------------------------
	.section	.nv.info._ZN7cutlass13device_kernelIN5flash11enable_sm90INS1_16FlashAttnFwdSm90INS1_25CollectiveMainloopFwdSm90ILi2EN4cute5tupleIJNS5_1CILi1EEES8_S8_EEENS6_IJNS7_ILi128EEENS7_ILi64EEENS7_ILi256EEEEEELi256ENS_10bfloat16_tEfNS_4arch4Sm90ELb0ELb1ELb0ELb1ELb0ELb1ELb0ELb1ELb1ELb1ELb1ELb0EEENS1_21CollectiveEpilogueFwdINS6_IJSA_SC_SB_EEES9_SE_SG_Li256ELb1ELb1ELb1ELb0EEENS1_36VarlenDynamicPersistentTileSchedulerILi128ELi64ELi256ELi128ELb1ELb1ELb1ELb1ELb0ELb1EEEEEEEEEvNT_6ParamsE,"",@"SHT_CUDA_INFO"
	.sectionflags	@""
	.align	4


	//----- nvinfo : EIATTR_CUDA_API_VERSION
	.align		4
        /*0000*/ 	.byte	0x04, 0x37
        /*0002*/ 	.short	(.L_342 - .L_341)
.L_341:
        /*0004*/ 	.word	0x00000082


	//----- nvinfo : EIATTR_KPARAM_INFO
	.align		4
.L_342:
        /*0008*/ 	.byte	0x04, 0x17
        /*000a*/ 	.short	(.L_344 - .L_343)
.L_343:
        /*000c*/ 	.word	0x00000000
        /*0010*/ 	.short	0x0000
        /*0012*/ 	.short	0x0000
        /*0014*/ 	.byte	0x00, 0xf0, 0x01, 0x2a


	//----- nvinfo : EIATTR_SPARSE_MMA_MASK
	.align		4
.L_344:
        /*0018*/ 	.byte	0x03, 0x50
        /*001a*/ 	.short	0x0000


	//----- nvinfo : EIATTR_MAXREG_COUNT
	.align		4
        /*001c*/ 	.byte	0x03, 0x1b
        /*001e*/ 	.short	0x00a8


	//----- nvinfo : EIATTR_MERCURY_ISA_VERSION
	.align		4
        /*0020*/ 	.byte	0x03, 0x5f
        /*0022*/ 	.short	0x0101


	//----- nvinfo : EIATTR_VRC_CTA_INIT_COUNT
	.align		4
        /*0024*/ 	.byte	0x02, 0x4a
	.zero		1
	.zero		1


	//----- nvinfo : EIATTR_EXIT_INSTR_OFFSETS
	.align		4
        /*0028*/ 	.byte	0x04, 0x1c
        /*002a*/ 	.short	(.L_346 - .L_345)


	//   ....[0]....
.L_345:
        /*002c*/ 	.word	0x00000010


	//----- nvinfo : EIATTR_MAX_THREADS
	.align		4
.L_346:
        /*0030*/ 	.byte	0x04, 0x05
        /*0032*/ 	.short	(.L_348 - .L_347)
.L_347:
        /*0034*/ 	.word	0x00000180
        /*0038*/ 	.word	0x00000001
        /*003c*/ 	.word	0x00000001


	//----- nvinfo : EIATTR_CBANK_PARAM_SIZE
	.align		4
.L_348:
        /*0040*/ 	.byte	0x03, 0x19
        /*0042*/ 	.short	0x0a80


	//----- nvinfo : EIATTR_PARAM_CBANK
	.align		4
        /*0044*/ 	.byte	0x04, 0x0a
        /*0046*/ 	.short	(.L_350 - .L_349)
	.align		4
.L_349:
        /*0048*/ 	.word	index@(.nv.constant0._ZN7cutlass13device_kernelIN5flash11enable_sm90INS1_16FlashAttnFwdSm90INS1_25CollectiveMainloopFwdSm90ILi2EN4cute5tupleIJNS5_1CILi1EEES8_S8_EEENS6_IJNS7_ILi128EEENS7_ILi64EEENS7_ILi256EEEEEELi256ENS_10bfloat16_tEfNS_4arch4Sm90ELb0ELb1ELb0ELb1ELb0ELb1ELb0ELb1ELb1ELb1ELb1ELb0EEENS1_21CollectiveEpilogueFwdINS6_IJSA_SC_SB_EEES9_SE_SG_Li256ELb1ELb1ELb1ELb0EEENS1_36VarlenDynamicPersistentTileSchedulerILi128ELi64ELi256ELi128ELb1ELb1ELb1ELb1ELb0ELb1EEEEEEEEEvNT_6ParamsE)
        /*004c*/ 	.short	0x0380
        /*004e*/ 	.short	0x0a80


	//----- nvinfo : EIATTR_SW_WAR
	.align		4
.L_350:
        /*0050*/ 	.byte	0x04, 0x36
        /*0052*/ 	.short	(.L_352 - .L_351)
.L_351:
        /*0054*/ 	.word	0x00000008
.L_352:


//--------------------- .nv.info._ZN7cutlass13device_kernelIN5flash11enable_sm90INS1_16FlashAttnFwdSm90INS1_25CollectiveMainloopFwdSm90ILi2EN4cute5tupleIJNS5_1CILi1EEES8_S8_EEENS6_IJNS7_ILi128EEENS7_ILi80EEENS7_ILi256EEEEEELi256ENS_10bfloat16_tEfNS_4arch4Sm90ELb1ELb0ELb0ELb0ELb0ELb0ELb0ELb1ELb1ELb1ELb1ELb0EEENS1_21CollectiveEpilogueFwdINS6_IJSA_SC_SB_EEES9_SE_SG_Li256ELb0ELb1ELb1ELb0EEENS1_19SingleTileSchedulerILb0ELb1ELb1ELi128EEEEEEEEEvNT_6ParamsE --------------------------
	.section	.nv.info._ZN7cutlass13device_kernelIN5flash11enable_sm90INS1_16FlashAttnFwdSm90INS1_25CollectiveMainloopFwdSm90ILi2EN4cute5tupleIJNS5_1CILi1EEES8_S8_EEENS6_IJNS7_ILi128EEENS7_ILi80EEENS7_ILi256EEEEEELi256ENS_10bfloat16_tEfNS_4arch4Sm90ELb1ELb0ELb0ELb0ELb0ELb0ELb0ELb1ELb1ELb1ELb1ELb0EEENS1_21CollectiveEpilogueFwdINS6_IJSA_SC_SB_EEES9_SE_SG_Li256ELb0ELb1ELb1ELb0EEENS1_19SingleTileSchedulerILb0ELb1ELb1ELi128EEEEEEEEEvNT_6ParamsE,"",@"SHT_CUDA_INFO"
	.sectionflags	@""
	.align	4


	//----- nvinfo : EIATTR_CUDA_API_VERSION
	.align		4
        /*0000*/ 	.byte	0x04, 0x37
        /*0002*/ 	.short	(.L_354 - .L_353)
.L_353:
        /*0004*/ 	.word	0x00000082


	//----- nvinfo : EIATTR_KPARAM_INFO
	.align		4
.L_354:
        /*0008*/ 	.byte	0x04, 0x17
        /*000a*/ 	.short	(.L_356 - .L_355)
.L_355:
        /*000c*/ 	.word	0x00000000
        /*0010*/ 	.short	0x0000
        /*0012*/ 	.short	0x0000
        /*0014*/ 	.byte	0x00, 0xf0, 0x01, 0x28


	//----- nvinfo : EIATTR_SPARSE_MMA_MASK
	.align		4
.L_356:
        /*0018*/ 	.byte	0x03, 0x50
        /*001a*/ 	.short	0x0000


	//----- nvinfo : EIATTR_MAXREG_COUNT
	.align		4
        /*001c*/ 	.byte	0x03, 0x1b
        /*001e*/ 	.short	0x00a8


	//----- nvinfo : EIATTR_MERCURY_ISA_VERSION
	.align		4
        /*0020*/ 	.byte	0x03, 0x5f
        /*0022*/ 	.short	0x0101


	//----- nvinfo : EIATTR_VRC_CTA_INIT_COUNT
	.align		4
        /*0024*/ 	.byte	0x02, 0x4a
	.zero		1
	.zero		1


	//----- nvinfo : EIATTR_EXIT_INSTR_OFFSETS
	.align		4
        /*0028*/ 	.byte	0x04, 0x1c
        /*002a*/ 	.short	(.L_358 - .L_357)


	//   ....[0]....
.L_357:
        /*002c*/ 	.word	0x00000010


	//----- nvinfo : EIATTR_MAX_THREADS
	.align		4
.L_358:
        /*0030*/ 	.byte	0x04, 0x05
        /*0032*/ 	.short	(.L_360 - .L_359)
.L_359:
        /*0034*/ 	.word	0x00000180
        /*0038*/ 	.word	0x00000001
        /*003c*/ 	.word	0x00000001


	//----- nvinfo : EIATTR_CBANK_PARAM_SIZE
	.align		4
.L_360:
        /*0040*/ 	.byte	0x03, 0x19
        /*0042*/ 	.short	0x0a00


	//----- nvinfo : EIATTR_PARAM_CBANK
	.align		4
        /*0044*/ 	.byte	0x04, 0x0a
        /*0046*/ 	.short	(.L_362 - .L_361)
	.align		4
.L_361:
        /*0048*/ 	.word	index@(.nv.constant0._ZN7cutlass13device_kernelIN5flash11enable_sm90INS1_16FlashAttnFwdSm90INS1_25CollectiveMainloopFwdSm90ILi2EN4cute5tupleIJNS5_1CILi1EEES8_S8_EEENS6_IJNS7_ILi128EEENS7_ILi80EEENS7_ILi256EEEEEELi256ENS_10bfloat16_tEfNS_4arch4Sm90ELb1ELb0ELb0ELb0ELb0ELb0ELb0ELb1ELb1ELb1ELb1ELb0EEENS1_21CollectiveEpilogueFwdINS6_IJSA_SC_SB_EEES9_SE_SG_Li256ELb0ELb1ELb1ELb0EEENS1_19SingleTileSchedulerILb0ELb1ELb1ELi128EEEEEEEEEvNT_6ParamsE)
        /*004c*/ 	.short	0x0380
        /*004e*/ 	.short	0x0a00


	//----- nvinfo : EIATTR_SW_WAR
	.align		4
.L_362:
        /*0050*/ 	.byte	0x04, 0x36
        /*0052*/ 	.short	(.L_364 - .L_363)
.L_363:
        /*0054*/ 	.word	0x00000008
.L_364:


//--------------------- .nv.info._ZN7cutlass13device_kernelIN5flash11enable_sm90INS1_16FlashAttnFwdSm90INS1_25CollectiveMainloopFwdSm90ILi2EN4cute5tupleIJNS5_1CILi1EEES8_S8_EEENS6_IJNS7_ILi128EEENS7_ILi80EEENS7_ILi256EEEEEELi256ENS_10bfloat16_tEfNS_4arch4Sm90ELb1ELb0ELb0ELb1ELb0ELb0ELb0ELb1ELb1ELb1ELb1ELb0EEENS1_21CollectiveEpilogueFwdINS6_IJSA_SC_SB_EEES9_SE_SG_Li256ELb1ELb1ELb1ELb0EEENS1_36VarlenDynamicPersistentTileSchedulerILi128ELi80ELi256ELi128ELb1ELb1ELb1ELb1ELb1ELb1EEEEEEEEEvNT_6ParamsE --------------------------
	.section	.nv.info._ZN7cutlass13device_kernelIN5flash11enable_sm90INS1_16FlashAttnFwdSm90INS1_25CollectiveMainloopFwdSm90ILi2EN4cute5tupleIJNS5_1CILi1EEES8_S8_EEENS6_IJNS7_ILi128EEENS7_ILi80EEENS7_ILi256EEEEEELi256ENS_10bfloat16_tEfNS_4arch4Sm90ELb1ELb0ELb0ELb1ELb0ELb0ELb0ELb1ELb1ELb1ELb1ELb0EEENS1_21CollectiveEpilogueFwdINS6_IJSA_SC_SB_EEES9_SE_SG_Li256ELb1ELb1ELb1ELb0EEENS1_36VarlenDynamicPersistentTileSchedulerILi128ELi80ELi256ELi128ELb1ELb1ELb1ELb1ELb1ELb1EEEEEEEEEvNT_6ParamsE,"",@"SHT_CUDA_INFO"
	.sectionflags	@""
	.align	4


	//----- nvinfo : EIATTR_CUDA_API_VERSION
	.align		4
        /*0000*/ 	.byte	0x04, 0x37
        /*0002*/ 	.short	(.L_366 - .L_365)
.L_365:
        /*0004*/ 	.word	0x00000082


	//----- nvinfo : EIATTR_KPARAM_INFO
	.align		4
.L_366:
        /*0008*/ 	.byte	0x04, 0x17
        /*000a*/ 	.short	(.L_368 - .L_367)
.L_367:
        /*000c*/ 	.word	0x00000000
        /*0010*/ 	.short	0x0000
        /*0012*/ 	.short	0x0000
        /*0014*/ 	.byte	0x00, 0xf0, 0x01, 0x2a


	//----- nvinfo : EIATTR_SPARSE_MMA_MASK
	.align		4
.L_368:
        /*0018*/ 	.byte	0x03, 0x50
        /*001a*/ 	.short	0x0000


	//----- nvinfo : EIATTR_MAXREG_COUNT
	.align		4
        /*001c*/ 	.byte	0x03, 0x1b
        /*001e*/ 	.short	0x00a8


	//----- nvinfo : EIATTR_MERCURY_ISA_VERSION
	.align		4
        /*0020*/ 	.byte	0x03, 0x5f
        /*0022*/ 	.short	0x0101


	//----- nvinfo : EIATTR_VRC_CTA_INIT_COUNT
	.align		4
        /*0024*/ 	.byte	0x02, 0x4a
	.zero		1
	.zero		1


	//----- nvinfo : EIATTR_EXIT_INSTR_OFFSETS
	.align		4
        /*0028*/ 	.byte	0x04, 0x1c
        /*002a*/ 	.short	(.L_370 - .L_369)


	//   ....[0]....
.L_369:
        /*002c*/ 	.word	0x00000010


	//----- nvinfo : EIATTR_MAX_THREADS
	.align		4
.L_370:
        /*0030*/ 	.byte	0x04, 0x05
        /*0032*/ 	.short	(.L_372 - .L_371)
.L_371:
        /*0034*/ 	.word	0x00000180
        /*0038*/ 	.word	0x00000001
        /*003c*/ 	.word	0x00000001


	//----- nvinfo : EIATTR_CBANK_PARAM_SIZE
	.align		4
.L_372:
        /*0040*/ 	.byte	0x03, 0x19
        /*0042*/ 	.short	0x0a80


	//----- nvinfo : EIATTR_PARAM_CBANK
	.align		4
        /*0044*/ 	.byte	0x04, 0x0a
        /*0046*/ 	.short	(.L_374 - .L_373)
	.align		4
.L_373:
        /*0048*/ 	.word	index@(.nv.constant0._ZN7cutlass13device_kernelIN5flash11enable_sm90INS1_16FlashAttnFwdSm90INS1_25CollectiveMainloopFwdSm90ILi2EN4cute5tupleIJNS5_1CILi1EEES8_S8_EEENS6_IJNS7_ILi128EEENS7_ILi80EEENS7_ILi256EEEEEELi256ENS_10bfloat16_tEfNS_4arch4Sm90ELb1ELb0ELb0ELb1ELb0ELb0ELb0ELb1ELb1ELb1ELb1ELb0EEENS1_21CollectiveEpilogueFwdINS6_IJSA_SC_SB_EEES9_SE_SG_Li256ELb1ELb1ELb1ELb0EEENS1_36VarlenDynamicPersistentTileSchedulerILi128ELi80ELi256ELi128ELb1ELb1ELb1ELb1ELb1ELb1EEEEEEEEEvNT_6ParamsE)
        /*004c*/ 	.short	0x0380
        /*004e*/ 	.short	0x0a80


	//----- nvinfo : EIATTR_SW_WAR
	.align		4
.L_374:
        /*0050*/ 	.byte	0x04, 0x36
        /*0052*/ 	.short	(.L_376 - .L_375)
.L_375:
        /*0054*/ 	.word	0x00000008
.L_376:


//--------------------- .nv.info._ZN7cutlass13device_kernelIN5flash11enable_sm90INS1_16FlashAttnFwdSm90INS1_25CollectiveMainloopFwdSm90ILi2EN4cute5tupleIJNS5_1CILi1EEES8_S8_EEENS6_IJNS7_ILi128EEENS7_ILi80EEENS7_ILi256EEEEEELi256ENS_10bfloat16_tEfNS_4arch4Sm90ELb1ELb0ELb0ELb1ELb0ELb1ELb0ELb1ELb1ELb1ELb1ELb0EEENS1_21CollectiveEpilogueFwdINS6_IJSA_SC_SB_EEES9_SE_SG_Li256ELb1ELb1ELb1ELb0EEENS1_36VarlenDynamicPersistentTileSchedulerILi128ELi80ELi256ELi128ELb1ELb1ELb1ELb1ELb1ELb1EEEEEEEEEvNT_6ParamsE --------------------------
	.section	.nv.info._ZN7cutlass13device_kernelIN5flash11enable_sm90INS1_16FlashAttnFwdSm90INS1_25CollectiveMainloopFwdSm90ILi2EN4cute5tupleIJNS5_1CILi1EEES8_S8_EEENS6_IJNS7_ILi128EEENS7_ILi80EEENS7_ILi256EEEEEELi256ENS_10bfloat16_tEfNS_4arch4Sm90ELb1ELb0ELb0ELb1ELb0ELb1ELb0ELb1ELb1ELb1ELb1ELb0EEENS1_21CollectiveEpilogueFwdINS6_IJSA_SC_SB_EEES9_SE_SG_Li256ELb1ELb1ELb1ELb0EEENS1_36VarlenDynamicPersistentTileSchedulerILi128ELi80ELi256ELi128ELb1ELb1ELb1ELb1ELb1ELb1EEEEEEEEEvNT_6ParamsE,"",@"SHT_CUDA_INFO"
	.sectionflags	@""
	.align	4


	//----- nvinfo : EIATTR_CUDA_API_VERSION
	.align		4
        /*0000*/ 	.byte	0x04, 0x37
        /*0002*/ 	.short	(.L_378 - .L_377)
.L_377:
        /*0004*/ 	.word	0x00000082


	//----- nvinfo : EIATTR_KPARAM_INFO
	.align		4
.L_378:
        /*0008*/ 	.byte	0x04, 0x17
        /*000a*/ 	.short	(.L_380 - .L_379)
.L_379:
        /*000c*/ 	.word	0x00000000
        /*0010*/ 	.short	0x0000
        /*0012*/ 	.short	0x0000
        /*0014*/ 	.byte	0x00, 0xf0, 0x01, 0x2a


	//----- nvinfo : EIATTR_SPARSE_MMA_MASK
	.align		4
.L_380:
        /*0018*/ 	.byte	0x03, 0x50
        /*001a*/ 	.short	0x0000


	//----- nvinfo : EIATTR_MAXREG_COUNT
	.align		4
        /*001c*/ 	.byte	0x03, 0x1b
        /*001e*/ 	.short	0x00a8


	//----- nvinfo : EIATTR_MERCURY_ISA_VERSION
	.align		4
        /*0020*/ 	.byte	0x03, 0x5f
        /*0022*/ 	.short	0x0101


	//----- nvinfo : EIATTR_VRC_CTA_INIT_COUNT
	.align		4
        /*0024*/ 	.byte	0x02, 0x4a
	.zero		1
	.zero		1


	//----- nvinfo : EIATTR_EXIT_INSTR_OFFSETS
	.align		4
        /*0028*/ 	.byte	0x04, 0x1c
        /*002a*/ 	.short	(.L_382 - .L_381)


	//   ....[0]....
.L_381:
        /*002c*/ 	.word	0x00000010


	//----- nvinfo : EIATTR_MAX_THREADS
	.align		4
.L_382:
        /*0030*/ 	.byte	0x04, 0x05
        /*0032*/ 	.short	(.L_384 - .L_383)
.L_383:
        /*0034*/ 	.word	0x00000180
        /*0038*/ 	.word	0x00000001
        /*003c*/ 	.word	0x00000001


	//----- nvinfo : EIATTR_CBANK_PARAM_SIZE
	.align		4
.L_384:
        /*0040*/ 	.byte	0x03, 0x19
        /*0042*/ 	.short	0x0a80


	//----- nvinfo : EIATTR_PARAM_CBANK
	.align		4
        /*0044*/ 	.byte	0x04, 0x0a
        /*0046*/ 	.short	(.L_386 - .L_385)
	.align		4
.L_385:
        /*0048*/ 	.word	index@(.nv.constant0._ZN7cutlass13device_kernelIN5flash11enable_sm90INS1_16FlashAttnFwdSm90INS1_25CollectiveMainloopFwdSm90ILi2EN4cute5tupleIJNS5_1CILi1EEES8_S8_EEENS6_IJNS7_ILi128EEENS7_ILi80EEENS7_ILi256EEEEEELi256ENS_10bfloat16_tEfNS_4arch4Sm90ELb1ELb0ELb0ELb1ELb0ELb1ELb0ELb1ELb1ELb1ELb1ELb0EEENS1_21CollectiveEpilogueFwdINS6_IJSA_SC_SB_EEES9_SE_SG_Li256ELb1ELb1ELb1ELb0EEENS1_36VarlenDynamicPersistentTileSchedulerILi128ELi80ELi256ELi128ELb1ELb1ELb1ELb1ELb1ELb1EEEEEEEEEvNT_6ParamsE)
        /*004c*/ 	.short	0x0380
        /*004e*/ 	.short	0x0a80


	//----- nvinfo : EIATTR_SW_WAR
	.align		4
.L_386:
        /*0050*/ 	.byte	0x04, 0x36
        /*0052*/ 	.short	(.L_388 - .L_387)
.L_387:
        /*0054*/ 	.word	0x00000008
.L_388:


//--------------------- .nv.info._ZN7cutlass13device_kernelIN5flash11enable_sm90INS1_16FlashAttnFwdSm90INS1_25CollectiveMainloopFwdSm90ILi2EN4cute5tupleIJNS5_1CILi1EEES8_S8_EEENS6_IJNS7_ILi128EEENS7_ILi112EEENS7_ILi192EEEEEELi192ENS_10bfloat16_tEfNS_4arch4Sm90ELb0ELb0ELb0ELb0ELb0ELb0ELb0ELb1ELb1ELb1ELb1ELb0EEENS1_21CollectiveEpilogueFwdINS6_IJSA_SC_SB_EEES9_SE_SG_Li256ELb0ELb1ELb1ELb0EEENS1_19SingleTileSchedulerILb0ELb1ELb1ELi128EEEEEEEEEvNT_6ParamsE --------------------------
	.section	.nv.info._ZN7cutlass13device_kernelIN5flash11enable_sm90INS1_16FlashAttnFwdSm90INS1_25CollectiveMainloopFwdSm90ILi2EN4cute5tupleIJNS5_1CILi1EEES8_S8_EEENS6_IJNS7_ILi128EEENS7_ILi112EEENS7_ILi192EEEEEELi192ENS_10bfloat16_tEfNS_4arch4Sm90ELb0ELb0ELb0ELb0ELb0ELb0ELb0ELb1ELb1ELb1ELb1ELb0EEENS1_21CollectiveEpilogueFwdINS6_IJSA_SC_SB_EEES9_SE_SG_Li256ELb0ELb1ELb1ELb0EEENS1_19SingleTileSchedulerILb0ELb1ELb1ELi128EEEEEEEEEvNT_6ParamsE,"",@"SHT_CUDA_INFO"
	.sectionflags	@""
	.align	4


	//----- nvinfo : EIATTR_CUDA_API_VERSION
	.align		4
        /*0000*/ 	.byte	0x04, 0x37
        /*0002*/ 	.short	(.L_390 - .L_389)
.L_389:
        /*0004*/ 	.word	0x00000082


	//----- nvinfo : EIATTR_KPARAM_INFO
	.align		4
.L_390:
        /*0008*/ 	.byte	0x04, 0x17
        /*000a*/ 	.short	(.L_392 - .L_391)
.L_391:
        /*000c*/ 	.word	0x00000000
        /*0010*/ 	.short	0x0000
        /*0012*/ 	.short	0x0000
        /*0014*/ 	.byte	0x00, 0xf0, 0x01, 0x28


	//----- nvinfo : EIATTR_SPARSE_MMA_MASK
	.align		4
.L_392:
        /*0018*/ 	.byte	0x03, 0x50
        /*001a*/ 	.short	0x0000


	//----- nvinfo : EIATTR_MAXREG_COUNT
	.align		4
        /*001c*/ 	.byte	0x03, 0x1b
        /*001e*/ 	.short	0x00a8


	//----- nvinfo : EIATTR_MERCURY_ISA_VERSION
	.align		4
        /*0020*/ 	.byte	0x03, 0x5f
        /*0022*/ 	.short	0x0101


	//----- nvinfo : EIATTR_VRC_CTA_INIT_COUNT
	.align		4
        /*0024*/ 	.byte	0x02, 0x4a
	.zero		1
	.zero		1


	//----- nvinfo : EIATTR_EXIT_INSTR_OFFSETS
	.align		4
        /*0028*/ 	.byte	0x04, 0x1c
        /*002a*/ 	.short	(.L_394 - .L_393)


	//   ....[0]....
.L_393:
        /*002c*/ 	.word	0x00000010


	//----- nvinfo : EIATTR_MAX_THREADS
	.align		4
.L_394:
        /*0030*/ 	.byte	0x04, 0x05
        /*0032*/ 	.short	(.L_396 - .L_395)
.L_395:
        /*0034*/ 	.word	0x00000180
        /*0038*/ 	.word	0x00000001
        /*003c*/ 	.word	0x00000001


	//----- nvinfo : EIATTR_CBANK_PARAM_SIZE
	.align		4
.L_396:
        /*0040*/ 	.byte	0x03, 0x19
        /*0042*/ 	.short	0x0a00


	//----- nvinfo : EIATTR_PARAM_CBANK
	.align		4
        /*0044*/ 	.byte	0x04, 0x0a
        /*0046*/ 	.short	(.L_398 - .L_397)
	.align		4
.L_397:
        /*0048*/ 	.word	index@(.nv.constant0._ZN7cutlass13device_kernelIN5flash11enable_sm90INS1_16FlashAttnFwdSm90INS1_25CollectiveMainloopFwdSm90ILi2EN4cute5tupleIJNS5_1CILi1EEES8_S8_EEENS6_IJNS7_ILi128EEENS7_ILi112EEENS7_ILi192EEEEEELi192ENS_10bfloat16_tEfNS_4arch4Sm90ELb0ELb0ELb0ELb0ELb0ELb0ELb0ELb1ELb1ELb1ELb1ELb0EEENS1_21CollectiveEpilogueFwdINS6_IJSA_SC_SB_EEES9_SE_SG_Li256ELb0ELb1ELb1ELb0EEENS1_19SingleTileSchedulerILb0ELb1ELb1ELi128EEEEEEEEEvNT_6ParamsE)
        /*004c*/ 	.short	0x0380
        /*004e*/ 	.short	0x0a00


	//----- nvinfo : EIATTR_SW_WAR
	.align		4
.L_398:
        /*0050*/ 	.byte	0x04, 0x36
        /*0052*/ 	.short	(.L_400 - .L_399)
.L_399:
        /*0054*/ 	.word	0x00000008
.L_400:


//--------------------- .nv.info._ZN7cutlass13device_kernelIN5flash11enable_sm90INS1_16FlashAttnFwdSm90INS1_25CollectiveMainloopFwdSm90ILi2EN4cute5tupleIJNS5_1CILi1EEES8_S8_EEENS6_IJNS7_ILi128EEENS7_ILi112EEENS7_ILi192EEEEEELi192ENS_10bfloat16_tEfNS_4arch4Sm90ELb0ELb0ELb0ELb1ELb0ELb0ELb0ELb1ELb1ELb1ELb1ELb0EEENS1_21CollectiveEpilogueFwdINS6_IJSA_SC_SB_EEES9_SE_SG_Li256ELb1ELb1ELb1ELb0EEENS1_36VarlenDynamicPersistentTileSchedulerILi128ELi112ELi256ELi128ELb1ELb1ELb1ELb0ELb1ELb1EEEEEEEEEvNT_6ParamsE --------------------------
	.section	.nv.info._ZN7cutlass13device_kernelIN5flash11enable_sm90INS1_16FlashAttnFwdSm90INS1_25CollectiveMainloopFwdSm90ILi2EN4cute5tupleIJNS5_1CILi1EEES8_S8_EEENS6_IJNS7_ILi128EEENS7_ILi112EEENS7_ILi192EEEEEELi192ENS_10bfloat16_tEfNS_4arch4Sm90ELb0ELb0ELb0ELb1ELb0ELb0ELb0ELb1ELb1ELb1ELb1ELb0EEENS1_21CollectiveEpilogueFwdINS6_IJSA_SC_SB_EEES9_SE_SG_Li256ELb1ELb1ELb1ELb0EEENS1_36VarlenDynamicPersistentTileSchedulerILi128ELi112ELi256ELi128ELb1ELb1ELb1ELb0ELb1ELb1EEEEEEEEEvNT_6ParamsE,"",@"SHT_CUDA_INFO"
	.sectionflags	@""
	.align	4


	//----- nvinfo : EIATTR_CUDA_API_VERSION
	.align		4
        /*0000*/ 	.byte	0x04, 0x37
        /*0002*/ 	.short	(.L_402 - .L_401)
.L_401:
        /*0004*/ 	.word	0x00000082


	//----- nvinfo : EIATTR_KPARAM_INFO
	.align		4
.L_402:
        /*0008*/ 	.byte	0x04, 0x17
        /*000a*/ 	.short	(.L_404 - .L_403)
.L_403:
        /*000c*/ 	.word	0x00000000
        /*0010*/ 	.short	0x0000
        /*0012*/ 	.short	0x0000
        /*0014*/ 	.byte	0x00, 0xf0, 0x01, 0x2a


	//----- nvinfo : EIATTR_SPARSE_MMA_MASK
	.align		4
.L_404:
        /*0018*/ 	.byte	0x03, 0x50
        /*001a*/ 	.short	0x0000


	//----- nvinfo : EIATTR_MAXREG_COUNT
	.align		4
        /*001c*/ 	.byte	0x03, 0x1b
        /*001e*/ 	.short	0x00a8


	//----- nvinfo : EIATTR_MERCURY_ISA_VERSION
	.align		4
        /*0020*/ 	.byte	0x03, 0x5f
        /*0022*/ 	.short	0x0101


	//----- nvinfo : EIATTR_VRC_CTA_INIT_COUNT
	.align		4
        /*0024*/ 	.byte	0x02, 0x4a
	.zero		1
	.zero		1


	//----- nvinfo : EIATTR_EXIT_INSTR_OFFSETS
	.align		4
        /*0028*/ 	.byte	0x04, 0x1c
        /*002a*/ 	.short	(.L_406 - .L_405)


	//   ....[0]....
.L_405:
        /*002c*/ 	.word	0x00000010


	//----- nvinfo : EIATTR_MAX_THREADS
	.align		4
.L_406:
        /*0030*/ 	.byte	0x04, 0x05
        /*0032*/ 	.short	(.L_408 - .L_407)
.L_407:
        /*0034*/ 	.word	0x00000180
        /*0038*/ 	.word	0x00000001
        /*003c*/ 	.word	0x00000001


	//----- nvinfo : EIATTR_CBANK_PARAM_SIZE
	.align		4
.L_408:
        /*0040*/ 	.byte	0x03, 0x19
        /*0042*/ 	.short	0x0a80


	//----- nvinfo : EIATTR_PARAM_CBANK
	.align		4
        /*0044*/ 	.byte	0x04, 0x0a
        /*0046*/ 	.short	(.L_410 - .L_409)
	.align		4
.L_409:
        /*0048*/ 	.word	index@(.nv.constant0._ZN7cutlass13device_kernelIN5flash11enable_sm90INS1_16FlashAttnFwdSm90INS1_25CollectiveMainloopFwdSm90ILi2EN4cute5tupleIJNS5_1CILi1EEES8_S8_EEENS6_IJNS7_ILi128EEENS7_ILi112EEENS7_ILi192EEEEEELi192ENS_10bfloat16_tEfNS_4arch4Sm90ELb0ELb0ELb0ELb1ELb0ELb0ELb0ELb1ELb1ELb1ELb1ELb0EEENS1_21CollectiveEpilogueFwdINS6_IJSA_SC_SB_EEES9_SE_SG_Li256ELb1ELb1ELb1ELb0EEENS1_36VarlenDynamicPersistentTileSchedulerILi128ELi112ELi256ELi128ELb1ELb1ELb1ELb0ELb1ELb1EEEEEEEEEvNT_6ParamsE)
        /*004c*/ 	.short	0x0380
        /*004e*/ 	.short	0x0a80


	//----- nvinfo : EIATTR_SW_WAR
	.align		4
.L_410:
        /*0050*/ 	.byte	0x04, 0x36
        /*0052*/ 	.short	(.L_412 - .L_411)
.L_411:
        /*0054*/ 	.word	0x00000008
.L_412:


//--------------------- .nv.info._ZN7cutlass13device_kernelIN5flash11enable_sm90INS1_16FlashAttnFwdSm90INS1_25CollectiveMainloopFwdSm90ILi2EN4cute5tupleIJNS5_1CILi1EEES8_S8_EEENS6_IJNS7_ILi128EEENS7_ILi112EEENS7_ILi192EEEEEELi192ENS_10bfloat16_tEfNS_4arch4Sm90ELb0ELb0ELb0ELb1ELb0ELb1ELb0ELb1ELb1ELb1ELb1ELb0EEENS1_21CollectiveEpilogueFwdINS6_IJSA_SC_SB_EEES9_SE_SG_Li256ELb1ELb1ELb1ELb0EEENS1_36VarlenDynamicPersistentTileSchedulerILi128ELi112ELi256ELi128ELb1ELb1ELb1ELb0ELb1ELb1EEEEEEEEEvNT_6ParamsE --------------------------
	.section	.nv.info._ZN7cutlass13device_kernelIN5flash11enable_sm90INS1_16FlashAttnFwdSm90INS1_25CollectiveMainloopFwdSm90ILi2EN4cute5tupleIJNS5_1CILi1EEES8_S8_EEENS6_IJNS7_ILi128EEENS7_ILi112EEENS7_ILi192EEEEEELi192ENS_10bfloat16_tEfNS_4arch4Sm90ELb0ELb0ELb0ELb1ELb0ELb1ELb0ELb1ELb1ELb1ELb1ELb0EEENS1_21CollectiveEpilogueFwdINS6_IJSA_SC_SB_EEES9_SE_SG_Li256ELb1ELb1ELb1ELb0EEENS1_36VarlenDynamicPersistentTileSchedulerILi128ELi112ELi256ELi128ELb1ELb1ELb1ELb0ELb1ELb1EEEEEEEEEvNT_6ParamsE,"",@"SHT_CUDA_INFO"
	.sectionflags	@""
	.align	4


	//----- nvinfo : EIATTR_CUDA_API_VERSION
	.align		4
        /*0000*/ 	.byte	0x04, 0x37
        /*0002*/ 	.short	(.L_414 - .L_413)
.L_413:
        /*0004*/ 	.word	0x00000082


	//----- nvinfo : EIATTR_KPARAM_INFO
	.align		4
.L_414:
        /*0008*/ 	.byte	0x04, 0x17
        /*000a*/ 	.short	(.L_416 - .L_415)
.L_415:
        /*000c*/ 	.word	0x00000000
        /*0010*/ 	.short	0x0000
        /*0012*/ 	.short	0x0000
        /*0014*/ 	.byte	0x00, 0xf0, 0x01, 0x2a


	//----- nvinfo : EIATTR_SPARSE_MMA_MASK
	.align		4
.L_416:
        /*0018*/ 	.byte	0x03, 0x50
        /*001a*/ 	.short	0x0000


	//----- nvinfo : EIATTR_MAXREG_COUNT
	.align		4
        /*001c*/ 	.byte	0x03, 0x1b
        /*001e*/ 	.short	0x00a8


	//----- nvinfo : EIATTR_MERCURY_ISA_VERSION
	.align		4
        /*0020*/ 	.byte	0x03, 0x5f
        /*0022*/ 	.short	0x0101


	//----- nvinfo : EIATTR_VRC_CTA_INIT_COUNT
	.align		4
        /*0024*/ 	.byte	0x02, 0x4a
	.zero		1
	.zero		1


	//----- nvinfo : EIATTR_EXIT_INSTR_OFFSETS
	.align		4
        /*0028*/ 	.byte	0x04, 0x1c
        /*002a*/ 	.short	(.L_418 - .L_417)


	//   ....[0]....
.L_417:
        /*002c*/ 	.word	0x00000010


	//----- nvinfo : EIATTR_MAX_THREADS
	.align		4
.L_418:
        /*0030*/ 	.byte	0x04, 0x05
        /*0032*/ 	.short	(.L_420 - .L_419)
.L_419:
        /*0034*/ 	.word	0x00000180
        /*0038*/ 	.word	0x00000001
        /*003c*/ 	.word	0x00000001


	//----- nvinfo : EIATTR_CBANK_PARAM_SIZE
	.align		4
.L_420:
        /*0040*/ 	.byte	0x03, 0x19
        /*0042*/ 	.short	0x0a80


	//----- nvinfo : EIATTR_PARAM_CBANK
	.align		4
        /*0044*/ 	.byte	0x04, 0x0a
        /*0046*/ 	.short	(.L_422 - .L_421)
	.align		4
.L_421:
        /*0048*/ 	.word	index@(.nv.constant0._ZN7cutlass13device_kernelIN5flash11enable_sm90INS1_16FlashAttnFwdSm90INS1_25CollectiveMainloopFwdSm90ILi2EN4cute5tupleIJNS5_1CILi1EEES8_S8_EEENS6_IJNS7_ILi128EEENS7_ILi112EEENS7_ILi192EEEEEELi192ENS_10bfloat16_tEfNS_4arch4Sm90ELb0ELb0ELb0ELb1ELb0ELb1ELb0ELb1ELb1ELb1ELb1ELb0EEENS1_21CollectiveEpilogueFwdINS6_IJSA_SC_SB_EEES9_SE_SG_Li256ELb1ELb1ELb1ELb0EEENS1_36VarlenDynamicPersistentTileSchedulerILi128ELi112ELi256ELi128ELb1ELb1ELb1ELb0ELb1ELb1EEEEEEEEEvNT_6ParamsE)
        /*004c*/ 	.short	0x0380
        /*004e*/ 	.short	0x0a80


	//----- nvinfo : EIATTR_SW_WAR
	.align		4
.L_422:
        /*0050*/ 	.byte	0x04, 0x36
        /*0052*/ 	.short	(.L_424 - .L_423)
.L_423:
        /*0054*/ 	.word	0x00000008
.L_424:


//--------------------- .nv.info._ZN7cutlass13device_kernelIN5flash11enable_sm90INS1_16FlashAttnFwdSm90INS1_25CollectiveMainloopFwdSm90ILi2EN4cute5tupleIJNS5_1CILi1EEES8_S8_EEENS6_IJNS7_ILi128EEENS7_ILi96EEENS7_ILi192EEEEEELi192ENS_10bfloat16_tEfNS_4arch4Sm90ELb0ELb1ELb0ELb0ELb0ELb0ELb0ELb1ELb1ELb1ELb1ELb0EEENS1_21CollectiveEpilogueFwdINS6_IJSA_SC_SB_EEES9_SE_SG_Li256ELb0ELb1ELb1ELb0EEENS1_19SingleTileSchedulerILb0ELb1ELb1ELi128EEEEEEEEEvNT_6ParamsE --------------------------
	.section	.nv.info._ZN7cutlass13device_kernelIN5flash11enable_sm90INS1_16FlashAttnFwdSm90INS1_25CollectiveMainloopFwdSm90ILi2EN4cute5tupleIJNS5_1CILi1EEES8_S8_EEENS6_IJNS7_ILi128EEENS7_ILi96EEENS7_ILi192EEEEEELi192ENS_10bfloat16_tEfNS_4arch4Sm90ELb0ELb1ELb0ELb0ELb0ELb0ELb0ELb1ELb1ELb1ELb1ELb0EEENS1_21CollectiveEpilogueFwdINS6_IJSA_SC_SB_EEES9_SE_SG_Li256ELb0ELb1ELb1ELb0EEENS1_19SingleTileSchedulerILb0ELb1ELb1ELi128EEEEEEEEEvNT_6ParamsE,"",@"SHT_CUDA_INFO"
	.sectionflags	@""
	.align	4


	//----- nvinfo : EIATTR_CUDA_API_VERSION
	.align		4
        /*0000*/ 	.byte	0x04, 0x37
        /*0002*/ 	.short	(.L_426 - .L_425)
.L_425:
        /*0004*/ 	.word	0x00000082


	//----- nvinfo : EIATTR_KPARAM_INFO
	.align		4
.L_426:
        /*0008*/ 	.byte	0x04, 0x17
        /*000a*/ 	.short	(.L_428 - .L_427)
.L_427:
        /*000c*/ 	.word	0x00000000
        /*0010*/ 	.short	0x0000
        /*0012*/ 	.short	0x0000
        /*0014*/ 	.byte	0x00, 0xf0, 0x01, 0x28


	//----- nvinfo : EIATTR_SPARSE_MMA_MASK
	.align		4
.L_428:
        /*0018*/ 	.byte	0x03, 0x50
        /*001a*/ 	.short	0x0000


	//----- nvinfo : EIATTR_MAXREG_COUNT
	.align		4
        /*001c*/ 	.byte	0x03, 0x1b
        /*001e*/ 	.short	0x00a8


	//----- nvinfo : EIATTR_MERCURY_ISA_VERSION
	.align		4
        /*0020*/ 	.byte	0x03, 0x5f
        /*0022*/ 	.short	0x0101


	//----- nvinfo : EIATTR_VRC_CTA_INIT_COUNT
	.align		4
        /*0024*/ 	.byte	0x02, 0x4a
	.zero		1
	.zero		1


	//----- nvinfo : EIATTR_EXIT_INSTR_OFFSETS
	.align		4
        /*0028*/ 	.byte	0x04, 0x1c
        /*002a*/ 	.short	(.L_430 - .L_429)


	//   ....[0]....
.L_429:
        /*002c*/ 	.word	0x00000010


	//----- nvinfo : EIATTR_MAX_THREADS
	.align		4
.L_430:
        /*0030*/ 	.byte	0x04, 0x05
        /*0032*/ 	.short	(.L_432 - .L_431)
.L_431:
        /*0034*/ 	.word	0x00000180
        /*0038*/ 	.word	0x00000001
        /*003c*/ 	.word	0x00000001


	//----- nvinfo : EIATTR_CBANK_PARAM_SIZE
	.align		4
.L_432:
        /*0040*/ 	.byte	0x03, 0x19
        /*0042*/ 	.short	0x0a00


	//----- nvinfo : EIATTR_PARAM_CBANK
	.align		4
        /*0044*/ 	.byte	0x04, 0x0a
        /*0046*/ 	.short	(.L_434 - .L_433)
	.align		4
.L_433:
        /*0048*/ 	.word	index@(.nv.constant0._ZN7cutlass13device_kernelIN5flash11enable_sm90INS1_16FlashAttnFwdSm90INS1_25CollectiveMainloopFwdSm90ILi2EN4cute5tupleIJNS5_1CILi1EEES8_S8_EEENS6_IJNS7_ILi128EEENS7_ILi96EEENS7_ILi192EEEEEELi192ENS_10bfloat16_tEfNS_4arch4Sm90ELb0ELb1ELb0ELb0ELb0ELb0ELb0ELb1ELb1ELb1ELb1ELb0EEENS1_21CollectiveEpilogueFwdINS6_IJSA_SC_SB_EEES9_SE_SG_Li256ELb0ELb1ELb1ELb0EEENS1_19SingleTileSchedulerILb0ELb1ELb1ELi128EEEEEEEEEvNT_6ParamsE)
        /*004c*/ 	.short	0x0380
        /*004e*/ 	.short	0x0a00


	//----- nvinfo : EIATTR_SW_WAR
	.align		4
.L_434:
        /*0050*/ 	.byte	0x04, 0x36
        /*0052*/ 	.short	(.L_436 - .L_435)
.L_435:
        /*0054*/ 	.word	0x00000008
.L_436:


//--------------------- .nv.info._ZN7cutlass13device_kernelIN5flash11enable_sm90INS1_16FlashAttnFwdSm90INS1_25CollectiveMainloopFwdSm90ILi2EN4cute5tupleIJNS5_1CILi1EEES8_S8_EEENS6_IJNS7_ILi128EEENS7_ILi96EEENS7_ILi192EEEEEELi192ENS_10bfloat16_tEfNS_4arch4Sm90ELb0ELb1ELb0ELb1ELb0ELb0ELb0ELb1ELb1ELb1ELb1ELb0EEENS1_21CollectiveEpilogueFwdINS6_IJSA_SC_SB_EEES9_SE_SG_Li256ELb1ELb1ELb1ELb0EEENS1_36VarlenDynamicPersistentTileSchedulerILi128ELi96ELi256ELi128ELb1ELb1ELb1ELb1ELb0ELb1EEEEEEEEEvNT_6ParamsE --------------------------
	.section	.nv.info._ZN7cutlass13device_kernelIN5flash11enable_sm90INS1_16FlashAttnFwdSm90INS1_25CollectiveMainloopFwdSm90ILi2EN4cute5tupleIJNS5_1CILi1EEES8_S8_EEENS6_IJNS7_ILi128EEENS7_ILi96EEENS7_ILi192EEEEEELi192ENS_10bfloat16_tEfNS_4arch4Sm90ELb0ELb1ELb0ELb1ELb0ELb0ELb0ELb1ELb1ELb1ELb1ELb0EEENS1_21CollectiveEpilogueFwdINS6_IJSA_SC_SB_EEES9_SE_SG_Li256ELb1ELb1ELb1ELb0EEENS1_36VarlenDynamicPersistentTileSchedulerILi128ELi96ELi256ELi128ELb1ELb1ELb1ELb1ELb0ELb1EEEEEEEEEvNT_6ParamsE,"",@"SHT_CUDA_INFO"
	.sectionflags	@""
	.align	4


	//----- nvinfo : EIATTR_CUDA_API_VERSION
	.align		4
        /*0000*/ 	.byte	0x04, 0x37
        /*0002*/ 	.short	(.L_438 - .L_437)
.L_437:
        /*0004*/ 	.word	0x00000082


	//----- nvinfo : EIATTR_KPARAM_INFO
	.align		4
.L_438:
        /*0008*/ 	.byte	0x04, 0x17
        /*000a*/ 	.short	(.L_440 - .L_439)
.L_439:
        /*000c*/ 	.word	0x00000000
        /*0010*/ 	.short	0x0000
        /*0012*/ 	.short	0x0000
        /*0014*/ 	.byte	0x00, 0xf0, 0x01, 0x2a


	//----- nvinfo : EIATTR_SPARSE_MMA_MASK
	.align		4
.L_440:
        /*0018*/ 	.byte	0x03, 0x50
        /*001a*/ 	.short	0x0000


	//----- nvinfo : EIATTR_MAXREG_COUNT
	.align		4
        /*001c*/ 	.byte	0x03, 0x1b
        /*001e*/ 	.short	0x00a8


	//----- nvinfo : EIATTR_MERCURY_ISA_VERSION
	.align		4
        /*0020*/ 	.byte	0x03, 0x5f
        /*0022*/ 	.short	0x0101


	//----- nvinfo : EIATTR_VRC_CTA_INIT_COUNT
	.align		4
        /*0024*/ 	.byte	0x02, 0x4a
	.zero		1
	.zero		1


	//----- nvinfo : EIATTR_EXIT_INSTR_OFFSETS
	.align		4
        /*0028*/ 	.byte	0x04, 0x1c
        /*002a*/ 	.short	(.L_442 - .L_441)


	//   ....[0]....
.L_441:
        /*002c*/ 	.word	0x00000010


	//----- nvinfo : EIATTR_MAX_THREADS
	.align		4
.L_442:
        /*0030*/ 	.byte	0x04, 0x05
        /*0032*/ 	.short	(.L_444 - .L_443)
.L_443:
        /*0034*/ 	.word	0x00000180
        /*0038*/ 	.word	0x00000001
        /*003c*/ 	.word	0x00000001


	//----- nvinfo : EIATTR_CBANK_PARAM_SIZE
	.align		4
.L_444:
        /*0040*/ 	.byte	0x03, 0x19
        /*0042*/ 	.short	0x0a80


	//----- nvinfo : EIATTR_PARAM_CBANK
	.align		4
        /*0044*/ 	.byte	0x04, 0x0a
        /*0046*/ 	.short	(.L_446 - .L_445)
	.align		4
.L_445:
        /*0048*/ 	.word	index@(.nv.constant0._ZN7cutlass13device_kernelIN5flash11enable_sm90INS1_16FlashAttnFwdSm90INS1_25CollectiveMainloopFwdSm90ILi2EN4cute5tupleIJNS5_1CILi1EEES8_S8_EEENS6_IJNS7_ILi128EEENS7_ILi96EEENS7_ILi192EEEEEELi192ENS_10bfloat16_tEfNS_4arch4Sm90ELb0ELb1ELb0ELb1ELb0ELb0ELb0ELb1ELb1ELb1ELb1ELb0EEENS1_21CollectiveEpilogueFwdINS6_IJSA_SC_SB_EEES9_SE_SG_Li256ELb1ELb1ELb1ELb0EEENS1_36VarlenDynamicPersistentTileSchedulerILi128ELi96ELi256ELi128ELb1ELb1ELb1ELb1ELb0ELb1EEEEEEEEEvNT_6ParamsE)
        /*004c*/ 	.short	0x0380
        /*004e*/ 	.short	0x0a80


	//----- nvinfo : EIATTR_SW_WAR
	.align		4
.L_446:
        /*0050*/ 	.byte	0x04, 0x36
        /*0052*/ 	.short	(.L_448 - .L_447)
.L_447:
        /*0054*/ 	.word	0x00000008
.L_448:


//--------------------- .nv.info._ZN7cutlass13device_kernelIN5flash11enable_sm90INS1_16FlashAttnFwdSm90INS1_25CollectiveMainloopFwdSm90ILi2EN4cute5tupleIJNS5_1CILi1EEES8_S8_EEENS6_IJNS7_ILi128EEENS7_ILi96EEENS7_ILi192EEEEEELi192ENS_10bfloat16_tEfNS_4arch4Sm90ELb0ELb1ELb0ELb1ELb0ELb1ELb0ELb1ELb1ELb1ELb1ELb0EEENS1_21CollectiveEpilogueFwdINS6_IJSA_SC_SB_EEES9_SE_SG_Li256ELb1ELb1ELb1ELb0EEENS1_36VarlenDynamicPersistentTileSchedulerILi128ELi96ELi256ELi128ELb1ELb1ELb1ELb1ELb0ELb1EEEEEEEEEvNT_6ParamsE --------------------------
	.section	.nv.info._ZN7cutlass13device_kernelIN5flash11enable_sm90INS1_16FlashAttnFwdSm90INS1_25CollectiveMainloopFwdSm90ILi2EN4cute5tupleIJNS5_1CILi1EEES8_S8_EEENS6_IJNS7_ILi128EEENS7_ILi96EEENS7_ILi192EEEEEELi192ENS_10bfloat16_tEfNS_4arch4Sm90ELb0ELb1ELb0ELb1ELb0ELb1ELb0ELb1ELb1ELb1ELb1ELb0EEENS1_21CollectiveEpilogueFwdINS6_IJSA_SC_SB_EEES9_SE_SG_Li256ELb1ELb1ELb1ELb0EEENS1_36VarlenDynamicPersistentTileSchedulerILi128ELi96ELi256ELi128ELb1ELb1ELb1ELb1ELb0ELb1EEEEEEEEEvNT_6ParamsE,"",@"SHT_CUDA_INFO"
	.sectionflags	@""
	.align	4


	//----- nvinfo : EIATTR_CUDA_API_VERSION
	.align		4
        /*0000*/ 	.byte	0x04, 0x37
        /*0002*/ 	.short	(.L_450 - .L_449)
.L_449:
        /*0004*/ 	.word	0x00000082


	//----- nvinfo : EIATTR_KPARAM_INFO
	.align		4
.L_450:
        /*0008*/ 	.byte	0x04, 0x17
        /*000a*/ 	.short	(.L_452 - .L_451)
.L_451:
        /*000c*/ 	.word	0x00000000
        /*0010*/ 	.short	0x0000
        /*0012*/ 	.short	0x0000
        /*0014*/ 	.byte	0x00, 0xf0, 0x01, 0x2a


	//----- nvinfo : EIATTR_SPARSE_MMA_MASK
	.align		4
.L_452:
        /*0018*/ 	.byte	0x03, 0x50
        /*001a*/ 	.short	0x0000


	//----- nvinfo : EIATTR_MAXREG_COUNT
	.align		4
        /*001c*/ 	.byte	0x03, 0x1b
        /*001e*/ 	.short	0x00a8


	//----- nvinfo : EIATTR_MERCURY_ISA_VERSION
	.align		4
        /*0020*/ 	.byte	0x03, 0x5f
        /*0022*/ 	.short	0x0101


	//----- nvinfo : EIATTR_VRC_CTA_INIT_COUNT
	.align		4
        /*0024*/ 	.byte	0x02, 0x4a
	.zero		1
	.zero		1


	//----- nvinfo : EIATTR_EXIT_INSTR_OFFSETS
	.align		4
        /*0028*/ 	.byte	0x04, 0x1c
        /*002a*/ 	.short	(.L_454 - .L_453)


	//   ....[0]....
.L_453:
        /*002c*/ 	.word	0x00000010


	//----- nvinfo : EIATTR_MAX_THREADS
	.align		4
.L_454:
        /*0030*/ 	.byte	0x04, 0x05
        /*0032*/ 	.short	(.L_456 - .L_455)
.L_455:
        /*0034*/ 	.word	0x00000180
        /*0038*/ 	.word	0x00000001
        /*003c*/ 	.word	0x00000001


	//----- nvinfo : EIATTR_CBANK_PARAM_SIZE
	.align		4
.L_456:
        /*0040*/ 	.byte	0x03, 0x19
        /*0042*/ 	.short	0x0a80


	//----- nvinfo : EIATTR_PARAM_CBANK
	.align		4
        /*0044*/ 	.byte	0x04, 0x0a
        /*0046*/ 	.short	(.L_458 - .L_457)
	.align		4
.L_457:
        /*0048*/ 	.word	index@(.nv.constant0._ZN7cutlass13device_kernelIN5flash11enable_sm90INS1_16FlashAttnFwdSm90INS1_25CollectiveMainloopFwdSm90ILi2EN4cute5tupleIJNS5_1CILi1EEES8_S8_EEENS6_IJNS7_ILi128EEENS7_ILi96EEENS7_ILi192EEEEEELi192ENS_10bfloat16_tEfNS_4arch4Sm90ELb0ELb1ELb0ELb1ELb0ELb1ELb0ELb1ELb1ELb1ELb1ELb0EEENS1_21CollectiveEpilogueFwdINS6_IJSA_SC_SB_EEES9_SE_SG_Li256ELb1ELb1ELb1ELb0EEENS1_36VarlenDynamicPersistentTileSchedulerILi128ELi96ELi256ELi128ELb1ELb1ELb1ELb1ELb0ELb1EEEEEEEEEvNT_6ParamsE)
        /*004c*/ 	.short	0x0380
        /*004e*/ 	.short	0x0a80


	//----- nvinfo : EIATTR_SW_WAR
	.align		4
.L_458:
        /*0050*/ 	.byte	0x04, 0x36
        /*0052*/ 	.short	(.L_460 - .L_459)
.L_459:
        /*0054*/ 	.word	0x00000008
.L_460:


//--------------------- .nv.info._ZN7cutlass13device_kernelIN5flash11enable_sm90INS1_16FlashAttnFwdSm90INS1_25CollectiveMainloopFwdSm90ILi2EN4cute5tupleIJNS5_1CILi1EEES8_S8_EEENS6_IJNS7_ILi128EEENS7_ILi112EEENS7_ILi192EEEEEELi192ENS_10bfloat16_tEfNS_4arch4Sm90ELb1ELb0ELb0ELb0ELb0ELb0ELb0ELb1ELb1ELb1ELb1ELb0EEENS1_21CollectiveEpilogueFwdINS6_IJSA_SC_SB_EEES9_SE_SG_Li256ELb0ELb1ELb1ELb0EEENS1_19SingleTileSchedulerILb0ELb1ELb1ELi128EEEEEEEEEvNT_6ParamsE --------------------------
	.section	.nv.info._ZN7cutlass13device_kernelIN5flash11enable_sm90INS1_16FlashAttnFwdSm90INS1_25CollectiveMainloopFwdSm90ILi2EN4cute5tupleIJNS5_1CILi1EEES8_S8_EEENS6_IJNS7_ILi128EEENS7_ILi112EEENS7_ILi192EEEEEELi192ENS_10bfloat16_tEfNS_4arch4Sm90ELb1ELb0ELb0ELb0ELb0ELb0ELb0ELb1ELb1ELb1ELb1ELb0EEENS1_21CollectiveEpilogueFwdINS6_IJSA_SC_SB_EEES9_SE_SG_Li256ELb0ELb1ELb1ELb0EEENS1_19SingleTileSchedulerILb0ELb1ELb1ELi128EEEEEEEEEvNT_6ParamsE,"",@"SHT_CUDA_INFO"
	.sectionflags	@""
	.align	4


	//----- nvinfo : EIATTR_CUDA_API_VERSION
	.align		4
        /*0000*/ 	.byte	0x04, 0x37
        /*0002*/ 	.short	(.L_462 - .L_461)
.L_461:
        /*0004*/ 	.word	0x00000082


	//----- nvinfo : EIATTR_KPARAM_INFO
	.align		4
.L_462:
        /*0008*/ 	.byte	0x04, 0x17
        /*000a*/ 	.short	(.L_464 - .L_463)
.L_463:
        /*000c*/ 	.word	0x00000000
        /*0010*/ 	.short	0x0000
        /*0012*/ 	.short	0x0000
        /*0014*/ 	.byte	0x00, 0xf0, 0x01, 0x28


	//----- nvinfo : EIATTR_SPARSE_MMA_MASK
	.align		4
.L_464:
        /*0018*/ 	.byte	0x03, 0x50
        /*001a*/ 	.short	0x0000


	//----- nvinfo : EIATTR_MAXREG_COUNT
	.align		4
        /*001c*/ 	.byte	0x03, 0x1b
        /*001e*/ 	.short	0x00a8


	//----- nvinfo : EIATTR_MERCURY_ISA_VERSION
	.align		4
        /*0020*/ 	.byte	0x03, 0x5f
        /*0022*/ 	.short	0x0101


	//----- nvinfo : EIATTR_VRC_CTA_INIT_COUNT
	.align		4
        /*0024*/ 	.byte	0x02, 0x4a
	.zero		1
	.zero		1


	//----- nvinfo : EIATTR_EXIT_INSTR_OFFSETS
	.align		4
        /*0028*/ 	.byte	0x04, 0x1c
        /*002a*/ 	.short	(.L_466 - .L_465)


	//   ....[0]....
.L_465:
        /*002c*/ 	.word	0x00000010


	//----- nvinfo : EIATTR_MAX_THREADS
	.align		4
.L_466:
        /*0030*/ 	.byte	0x04, 0x05
        /*0032*/ 	.short	(.L_468 - .L_467)
.L_467:
        /*0034*/ 	.word	0x00000180
        /*0038*/ 	.word	0x00000001
        /*003c*/ 	.word	0x00000001


	//----- nvinfo : EIATTR_CBANK_PARAM_SIZE
	.align		4
.L_468:
        /*0040*/ 	.byte	0x03, 0x19
        /*0042*/ 	.short	0x0a00


	//----- nvinfo : EIATTR_PARAM_CBANK
	.align		4
        /*0044*/ 	.byte	0x04, 0x0a
        /*0046*/ 	.short	(.L_470 - .L_469)
	.align		4
.L_469:
        /*0048*/ 	.word	index@(.nv.constant0._ZN7cutlass13device_kernelIN5flash11enable_sm90INS1_16FlashAttnFwdSm90INS1_25CollectiveMainloopFwdSm90ILi2EN4cute5tupleIJNS5_1CILi1EEES8_S8_EEENS6_IJNS7_ILi128EEENS7_ILi112EEENS7_ILi192EEEEEELi192ENS_10bfloat16_tEfNS_4arch4Sm90ELb1ELb0ELb0ELb0ELb0ELb0ELb0ELb1ELb1ELb1ELb1ELb0EEENS1_21CollectiveEpilogueFwdINS6_IJSA_SC_SB_EEES9_SE_SG_Li256ELb0ELb1ELb1ELb0EEENS1_19SingleTileSchedulerILb0ELb1ELb1ELi128EEEEEEEEEvNT_6ParamsE)
        /*004c*/ 	.short	0x0380
        /*004e*/ 	.short	0x0a00


	//----- nvinfo : EIATTR_SW_WAR
	.align		4
.L_470:
        /*0050*/ 	.byte	0x04, 0x36
        /*0052*/ 	.short	(.L_472 - .L_471)
.L_471:
        /*0054*/ 	.word	0x00000008
.L_472:


//--------------------- .nv.info._ZN7cutlass13device_kernelIN5flash11enable_sm90INS1_16FlashAttnFwdSm90INS1_25CollectiveMainloopFwdSm90ILi2EN4cute5tupleIJNS5_1CILi1EEES8_S8_EEENS6_IJNS7_ILi128EEENS7_ILi112EEENS7_ILi192EEEEEELi192ENS_10bfloat16_tEfNS_4arch4Sm90ELb1ELb0ELb0ELb1ELb0ELb0ELb0ELb1ELb1ELb1ELb1ELb0EEENS1_21CollectiveEpilogueFwdINS6_IJSA_SC_SB_EEES9_SE_SG_Li256ELb1ELb1ELb1ELb0EEENS1_36VarlenDynamicPersistentTileSchedulerILi128ELi112ELi256ELi128ELb1ELb1ELb1ELb1ELb1ELb1EEEEEEEEEvNT_6ParamsE --------------------------
	.section	.nv.info._ZN7cutlass13device_kernelIN5flash11enable_sm90INS1_16FlashAttnFwdSm90INS1_25CollectiveMainloopFwdSm90ILi2EN4cute5tupleIJNS5_1CILi1EEES8_S8_EEENS6_IJNS7_ILi128EEENS7_ILi112EEENS7_ILi192EEEEEELi192ENS_10bfloat16_tEfNS_4arch4Sm90ELb1ELb0ELb0ELb1ELb0ELb0ELb0ELb1ELb1ELb1ELb1ELb0EEENS1_21CollectiveEpilogueFwdINS6_IJSA_SC_SB_EEES9_SE_SG_Li256ELb1ELb1ELb1ELb0EEENS1_36VarlenDynamicPersistentTileSchedulerILi128ELi112ELi256ELi128ELb1ELb1ELb1ELb1ELb1ELb1EEEEEEEEEvNT_6ParamsE,"",@"SHT_CUDA_INFO"
	.sectionflags	@""
	.align	4


	//----- nvinfo : EIATTR_CUDA_API_VERSION
	.align		4
        /*0000*/ 	.byte	0x04, 0x37
        /*0002*/ 	.short	(.L_474 - .L_473)
.L_473:
        /*0004*/ 	.word	0x00000082


	//----- nvinfo : EIATTR_KPARAM_INFO
	.align		4
.L_474:
        /*0008*/ 	.byte	0x04, 0x17
        /*000a*/ 	.short	(.L_476 - .L_475)
.L_475:
        /*000c*/ 	.word	0x00000000
        /*0010*/ 	.short	0x0000
        /*0012*/ 	.short	0x0000
        /*0014*/ 	.byte	0x00, 0xf0, 0x01, 0x2a


	//----- nvinfo : EIATTR_SPARSE_MMA_MASK
	.align		4
.L_476:
        /*0018*/ 	.byte	0x03, 0x50
        /*001a*/ 	.short	0x0000


	//----- nvinfo : EIATTR_MAXREG_COUNT
	.align		4
        /*001c*/ 	.byte	0x03, 0x1b
        /*001e*/ 	.short	0x00a8


	//----- nvinfo : EIATTR_MERCURY_ISA_VERSION
	.align		4
        /*0020*/ 	.byte	0x03, 0x5f
        /*0022*/ 	.short	0x0101


	//----- nvinfo : EIATTR_VRC_CTA_INIT_COUNT
	.align		4
        /*0024*/ 	.byte	0x02, 0x4a
	.zero		1
	.zero		1


	//----- nvinfo : EIATTR_EXIT_INSTR_OFFSETS
	.align		4
        /*0028*/ 	.byte	0x04, 0x1c
        /*002a*/ 	.short	(.L_478 - .L_477)


	//   ....[0]....
.L_477:
        /*002c*/ 	.word	0x00000010


	//----- nvinfo : EIATTR_MAX_THREADS
	.align		4
.L_478:
        /*0030*/ 	.byte	0x04, 0x05
        /*0032*/ 	.short	(.L_480 - .L_479)
.L_479:
        /*0034*/ 	.word	0x00000180
        /*0038*/ 	.word	0x00000001
        /*003c*/ 	.word	0x00000001


	//----- nvinfo : EIATTR_CBANK_PARAM_SIZE
	.align		4
.L_480:
        /*0040*/ 	.byte	0x03, 0x19
        /*0042*/ 	.short	0x0a80


	//----- nvinfo : EIATTR_PARAM_CBANK
	.align		4
        /*0044*/ 	.byte	0x04, 0x0a
        /*0046*/ 	.short	(.L_482 - .L_481)
	.align		4
.L_481:
        /*0048*/ 	.word	index@(.nv.constant0._ZN7cutlass13device_kernelIN5flash11enable_sm90INS1_16FlashAttnFwdSm90INS1_25CollectiveMainloopFwdSm90ILi2EN4cute5tupleIJNS5_1CILi1EEES8_S8_EEENS6_IJNS7_ILi128EEENS7_ILi112EEENS7_ILi192EEEEEELi192ENS_10bfloat16_tEfNS_4arch4Sm90ELb1ELb0ELb0ELb1ELb0ELb0ELb0ELb1ELb1ELb1ELb1ELb0EEENS1_21CollectiveEpilogueFwdINS6_IJSA_SC_SB_EEES9_SE_SG_Li256ELb1ELb1ELb1ELb0EEENS1_36VarlenDynamicPersistentTileSchedulerILi128ELi112ELi256ELi128ELb1ELb1ELb1ELb1ELb1ELb1EEEEEEEEEvNT_6ParamsE)
        /*004c*/ 	.short	0x0380
        /*004e*/ 	.short	0x0a80


	//----- nvinfo : EIATTR_SW_WAR
	.align		4
.L_482:
        /*0050*/ 	.byte	0x04, 0x36
        /*0052*/ 	.short	(.L_484 - .L_483)
.L_483:
        /*0054*/ 	.word	0x00000008
.L_484:


//--------------------- .nv.info._ZN7cutlass13device_kernelIN5flash11enable_sm90INS1_16FlashAttnFwdSm90INS1_25CollectiveMainloopFwdSm90ILi2EN4cute5tupleIJNS5_1CILi1EEES8_S8_EEENS6_IJNS7_ILi128EEENS7_ILi112EEENS7_ILi192EEEEEELi192ENS_10bfloat16_tEfNS_4arch4Sm90ELb1ELb0ELb0ELb1ELb0ELb1ELb0ELb1ELb1ELb1ELb1ELb0EEENS1_21CollectiveEpilogueFwdINS6_IJSA_SC_SB_EEES9_SE_SG_Li256ELb1ELb1ELb1ELb0EEENS1_36VarlenDynamicPersistentTileSchedulerILi128ELi112ELi256ELi128ELb1ELb1ELb1ELb1ELb1ELb1EEEEEEEEEvNT_6ParamsE --------------------------
	.section	.nv.info._ZN7cutlass13device_kernelIN5flash11enable_sm90INS1_16FlashAttnFwdSm90INS1_25CollectiveMainloopFwdSm90ILi2EN4cute5tupleIJNS5_1CILi1EEES8_S8_EEENS6_IJNS7_ILi128EEENS7_ILi112EEENS7_ILi192EEEEEELi192ENS_10bfloat16_tEfNS_4arch4Sm90ELb1ELb0ELb0ELb1ELb0ELb1ELb0ELb1ELb1ELb1ELb1ELb0EEENS1_21CollectiveEpilogueFwdINS6_IJSA_SC_SB_EEES9_SE_SG_Li256ELb1ELb1ELb1ELb0EEENS1_36VarlenDynamicPersistentTileSchedulerILi128ELi112ELi256ELi128ELb1ELb1ELb1ELb1ELb1ELb1EEEEEEEEEvNT_6ParamsE,"",@"SHT_CUDA_INFO"
	.sectionflags	@""
	.align	4


	//----- nvinfo : EIATTR_CUDA_API_VERSION
	.align		4
        /*0000*/ 	.byte	0x04, 0x37
        /*0002*/ 	.short	(.L_486 - .L_485)
.L_485:
        /*0004*/ 	.word	0x00000082


	//----- nvinfo : EIATTR_KPARAM_INFO
	.align		4
.L_486:
        /*0008*/ 	.byte	0x04, 0x17
        /*000a*/ 	.short	(.L_488 - .L_487)
.L_487:
        /*000c*/ 	.word	0x00000000
        /*0010*/ 	.short	0x0000
        /*0012*/ 	.short	0x0000
        /*0014*/ 	.byte	0x00, 0xf0, 0x01, 0x2a


	//----- nvinfo : EIATTR_SPARSE_MMA_MASK
	.align		4
.L_488:
        /*0018*/ 	.byte	0x03, 0x50
        /*001a*/ 	.short	0x0000


	//----- nvinfo : EIATTR_MAXREG_COUNT
	.align		4
        /*001c*/ 	.byte	0x03, 0x1b
        /*001e*/ 	.short	0x00a8


	//----- nvinfo : EIATTR_MERCURY_ISA_VERSION
	.align		4
        /*0020*/ 	.byte	0x03, 0x5f
        /*0022*/ 	.short	0x0101


	//----- nvinfo : EIATTR_VRC_CTA_INIT_COUNT
	.align		4
        /*0024*/ 	.byte	0x02, 0x4a
	.zero		1
	.zero		1


	//----- nvinfo : EIATTR_EXIT_INSTR_OFFSETS
	.align		4
        /*0028*/ 	.byte	0x04, 0x1c
        /*002a*/ 	.short	(.L_490 - .L_489)


	//   ....[0]....
.L_489:
        /*002c*/ 	.word	0x00000010


	//----- nvinfo : EIATTR_MAX_THREADS
	.align		4
.L_490:
        /*0030*/ 	.byte	0x04, 0x05
        /*0032*/ 	.short	(.L_492 - .L_491)
.L_491:
        /*0034*/ 	.word	0x00000180
        /*0038*/ 	.word	0x00000001
        /*003c*/ 	.word	0x00000001


	//----- nvinfo : EIATTR_CBANK_PARAM_SIZE
	.align		4
.L_492:
        /*0040*/ 	.byte	0x03, 0x19
        /*0042*/ 	.short	0x0a80


	//----- nvinfo : EIATTR_PARAM_CBANK
	.align		4
        /*0044*/ 	.byte	0x04, 0x0a
        /*0046*/ 	.short	(.L_494 - .L_493)
	.align		4
.L_493:
        /*0048*/ 	.word	index@(.nv.constant0._ZN7cutlass13device_kernelIN5flash11enable_sm90INS1_16FlashAttnFwdSm90INS1_25CollectiveMainloopFwdSm90ILi2EN4cute5tupleIJNS5_1CILi1EEES8_S8_EEENS6_IJNS7_ILi128EEENS7_ILi112EEENS7_ILi192EEEEEELi192ENS_10bfloat16_tEfNS_4arch4Sm90ELb1ELb0ELb0ELb1ELb0ELb1ELb0ELb1ELb1ELb1ELb1ELb0EEENS1_21CollectiveEpilogueFwdINS6_IJSA_SC_SB_EEES9_SE_SG_Li256ELb1ELb1ELb1ELb0EEENS1_36VarlenDynamicPersistentTileSchedulerILi128ELi112ELi256ELi128ELb1ELb1ELb1ELb1ELb1ELb1EEEEEEEEEvNT_6ParamsE)
        /*004c*/ 	.short	0x0380
        /*004e*/ 	.short	0x0a80


	//----- nvinfo : EIATTR_SW_WAR
	.align		4
.L_494:
        /*0050*/ 	.byte	0x04, 0x36
        /*0052*/ 	.short	(.L_496 - .L_495)
.L_495:
        /*0054*/ 	.word	0x00000008
.L_496:


//--------------------- .nv.info._ZN7cutlass13device_kernelIN5flash11enable_sm90INS1_16FlashAttnFwdSm90INS1_25CollectiveMainloopFwdSm90ILi2EN4cute5tupleIJNS5_1CILi1EEES8_S8_EEENS6_IJNS7_ILi128EEENS7_ILi176EEESA_EEELi128ENS_10bfloat16_tEfNS_4arch4Sm90ELb0ELb0ELb0ELb0ELb0ELb0ELb0ELb1ELb1ELb1ELb1ELb0EEENS1_21CollectiveEpilogueFwdINS6_IJSA_SA_SB_EEES9_SD_SF_Li256ELb0ELb1ELb1ELb0EEENS1_19SingleTileSchedulerILb0ELb1ELb1ELi128EEEEEEEEEvNT_6ParamsE --------------------------
	.section	.nv.info._ZN7cutlass13device_kernelIN5flash11enable_sm90INS1_16FlashAttnFwdSm90INS1_25CollectiveMainloopFwdSm90ILi2EN4cute5tupleIJNS5_1CILi1EEES8_S8_EEENS6_IJNS7_ILi128EEENS7_ILi176EEESA_EEELi128ENS_10bfloat16_tEfNS_4arch4Sm90ELb0ELb0ELb0ELb0ELb0ELb0ELb0ELb1ELb1ELb1ELb1ELb0EEENS1_21CollectiveEpilogueFwdINS6_IJSA_SA_SB_EEES9_SD_SF_Li256ELb0ELb1ELb1ELb0EEENS1_19SingleTileSchedulerILb0ELb1ELb1ELi128EEEEEEEEEvNT_6ParamsE,"",@"SHT_CUDA_INFO"
	.sectionflags	@""
	.align	4


	//----- nvinfo : EIATTR_CUDA_API_VERSION
	.align		4
        /*0000*/ 	.byte	0x04, 0x37
        /*0002*/ 	.short	(.L_498 - .L_497)
.L_497:
        /*0004*/ 	.word	0x00000082


	//----- nvinfo : EIATTR_KPARAM_INFO
	.align		4
.L_498:
        /*0008*/ 	.byte	0x04, 0x17
        /*000a*/ 	.short	(.L_500 - .L_499)
.L_499:
        /*000c*/ 	.word	0x00000000
        /*0010*/ 	.short	0x0000
        /*0012*/ 	.short	0x0000
        /*0014*/ 	.byte	0x00, 0xf0, 0x01, 0x28


	//----- nvinfo : EIATTR_SPARSE_MMA_MASK
	.align		4
.L_500:
        /*0018*/ 	.byte	0x03, 0x50
        /*001a*/ 	.short	0x0000


	//----- nvinfo : EIATTR_MAXREG_COUNT
	.align		4
        /*001c*/ 	.byte	0x03, 0x1b
        /*001e*/ 	.short	0x00a8


	//----- nvinfo : EIATTR_MERCURY_ISA_VERSION
	.align		4
        /*0020*/ 	.byte	0x03, 0x5f
        /*0022*/ 	.short	0x0101


	//----- nvinfo : EIATTR_VRC_CTA_INIT_COUNT
	.align		4
        /*0024*/ 	.byte	0x02, 0x4a
	.zero		1
	.zero		1


	//----- nvinfo : EIATTR_EXIT_INSTR_OFFSETS
	.align		4
        /*0028*/ 	.byte	0x04, 0x1c
        /*002a*/ 	.short	(.L_502 - .L_501)


	//   ....[0]....
.L_501:
        /*002c*/ 	.word	0x00000010


	//----- nvinfo : EIATTR_MAX_THREADS
	.align		4
.L_502:
        /*0030*/ 	.byte	0x04, 0x05
        /*0032*/ 	.short	(.L_504 - .L_503)
.L_503:
        /*0034*/ 	.word	0x00000180
        /*0038*/ 	.word	0x00000001
        /*003c*/ 	.word	0x00000001


	//----- nvinfo : EIATTR_CBANK_PARAM_SIZE
	.align		4
.L_504:
        /*0040*/ 	.byte	0x03, 0x19
        /*0042*/ 	.short	0x0a00


	//----- nvinfo : EIATTR_PARAM_CBANK
	.align		4
        /*0044*/ 	.byte	0x04, 0x0a
        /*0046*/ 	.short	(.L_506 - .L_505)
	.align		4
.L_505:
        /*0048*/ 	.word	index@(.nv.constant0._ZN7cutlass13device_kernelIN5flash11enable_sm90INS1_16FlashAttnFwdSm90INS1_25CollectiveMainloopFwdSm90ILi2EN4cute5tupleIJNS5_1CILi1EEES8_S8_EEENS6_IJNS7_ILi128EEENS7_ILi176EEESA_EEELi128ENS_10bfloat16_tEfNS_4arch4Sm90ELb0ELb0ELb0ELb0ELb0ELb0ELb0ELb1ELb1ELb1ELb1ELb0EEENS1_21CollectiveEpilogueFwdINS6_IJSA_SA_SB_EEES9_SD_SF_Li256ELb0ELb1ELb1ELb0EEENS1_19SingleTileSchedulerILb0ELb1ELb1ELi128EEEEEEEEEvNT_6ParamsE)
        /*004c*/ 	.short	0x0380
        /*004e*/ 	.short	0x0a00


	//----- nvinfo : EIATTR_SW_WAR
	.align		4
.L_506:
        /*0050*/ 	.byte	0x04, 0x36
        /*0052*/ 	.short	(.L_508 - .L_507)
.L_507:
        /*0054*/ 	.word	0x00000008
.L_508:


//--------------------- .nv.info._ZN7cutlass13device_kernelIN5flash11enable_sm90INS1_16FlashAttnFwdSm90INS1_25CollectiveMainloopFwdSm90ILi2EN4cute5tupleIJNS5_1CILi1EEES8_S8_EEENS6_IJNS7_ILi128EEENS7_ILi176EEESA_EEELi128ENS_10bfloat16_tEfNS_4arch4Sm90ELb0ELb0ELb0ELb1ELb0ELb0ELb0ELb1ELb1ELb1ELb1ELb0EEENS1_21CollectiveEpilogueFwdINS6_IJSA_SA_SB_EEES9_SD_SF_Li256ELb1ELb1ELb1ELb0EEENS1_36VarlenDynamicPersistentTileSchedulerILi128ELi176ELi256ELi128ELb1ELb1ELb1ELb0ELb1ELb1EEEEEEEEEvNT_6ParamsE --------------------------
	.section	.nv.info._ZN7cutlass13device_kernelIN5flash11enable_sm90INS1_16FlashAttnFwdSm90INS1_25CollectiveMainloopFwdSm90ILi2EN4cute5tupleIJNS5_1CILi1EEES8_S8_EEENS6_IJNS7_ILi128EEENS7_ILi176EEESA_EEELi128ENS_10bfloat16_tEfNS_4arch4Sm90ELb0ELb0ELb0ELb1ELb0ELb0ELb0ELb1ELb1ELb1ELb1ELb0EEENS1_21CollectiveEpilogueFwdINS6_IJSA_SA_SB_EEES9_SD_SF_Li256ELb1ELb1ELb1ELb0EEENS1_36VarlenDynamicPersistentTileSchedulerILi128ELi176ELi256ELi128ELb1ELb1ELb1ELb0ELb1ELb1EEEEEEEEEvNT_6ParamsE,"",@"SHT_CUDA_INFO"
	.sectionflags	@""
	.align	4


	//----- nvinfo : EIATTR_CUDA_API_VERSION
	.align		4
        /*0000*/ 	.byte	0x04, 0x37
        /*0002*/ 	.short	(.L_510 - .L_509)
.L_509:
        /*0004*/ 	.word	0x00000082


	//----- nvinfo : EIATTR_KPARAM_INFO
	.align		4
.L_510:
        /*0008*/ 	.byte	0x04, 0x17
        /*000a*/ 	.short	(.L_512 - .L_511)
.L_511:
        /*000c*/ 	.word	0x00000000
        /*0010*/ 	.short	0x0000
        /*0012*/ 	.short	0x0000
        /*0014*/ 	.byte	0x00, 0xf0, 0x01, 0x2a


	//----- nvinfo : EIATTR_SPARSE_MMA_MASK
	.align		4
.L_512:
        /*0018*/ 	.byte	0x03, 0x50
        /*001a*/ 	.short	0x0000


	//----- nvinfo : EIATTR_MAXREG_COUNT
	.align		4
        /*001c*/ 	.byte	0x03, 0x1b
        /*001e*/ 	.short	0x00a8


	//----- nvinfo : EIATTR_MERCURY_ISA_VERSION
	.align		4
        /*0020*/ 	.byte	0x03, 0x5f
        /*0022*/ 	.short	0x0101


	//----- nvinfo : EIATTR_VRC_CTA_INIT_COUNT
	.align		4
        /*0024*/ 	.byte	0x02, 0x4a
	.zero		1
	.zero		1


	//----- nvinfo : EIATTR_EXIT_INSTR_OFFSETS
	.align		4
        /*0028*/ 	.byte	0x04, 0x1c
        /*002a*/ 	.short	(.L_514 - .L_513)


	//   ....[0]....
.L_513:
        /*002c*/ 	.word	0x00000010


	//----- nvinfo : EIATTR_MAX_THREADS
	.align		4
.L_514:
        /*0030*/ 	.byte	0x04, 0x05
        /*0032*/ 	.short	(.L_516 - .L_515)
.L_515:
        /*0034*/ 	.word	0x00000180
        /*0038*/ 	.word	0x00000001
        /*003c*/ 	.word	0x00000001


	//----- nvinfo : EIATTR_CBANK_PARAM_SIZE
	.align		4
.L_516:
        /*0040*/ 	.byte	0x03, 0x19
        /*0042*/ 	.short	0x0a80


	//----- nvinfo : EIATTR_PARAM_CBANK
	.align		4
        /*0044*/ 	.byte	0x04, 0x0a
        /*0046*/ 	.short	(.L_518 - .L_517)
	.align		4
.L_517:
        /*0048*/ 	.word	index@(.nv.constant0._ZN7cutlass13device_kernelIN5flash11enable_sm90INS1_16FlashAttnFwdSm90INS1_25CollectiveMainloopFwdSm90ILi2EN4cute5tupleIJNS5_1CILi1EEES8_S8_EEENS6_IJNS7_ILi128EEENS7_ILi176EEESA_EEELi128ENS_10bfloat16_tEfNS_4arch4Sm90ELb0ELb0ELb0ELb1ELb0ELb0ELb0ELb1ELb1ELb1ELb1ELb0EEENS1_21CollectiveEpilogueFwdINS6_IJSA_SA_SB_EEES9_SD_SF_Li256ELb1ELb1ELb1ELb0EEENS1_36VarlenDynamicPersistentTileSchedulerILi128ELi176ELi256ELi128ELb1ELb1ELb1ELb0ELb1ELb1EEEEEEEEEvNT_6ParamsE)
        /*004c*/ 	.short	0x0380
        /*004e*/ 	.short	0x0a80


	//----- nvinfo : EIATTR_SW_WAR
	.align		4
.L_518:
        /*0050*/ 	.byte	0x04, 0x36
        /*0052*/ 	.short	(.L_520 - .L_519)
.L_519:
        /*0054*/ 	.word	0x00000008
.L_520:


//--------------------- .nv.info._ZN7cutlass13device_kernelIN5flash11enable_sm90INS1_16FlashAttnFwdSm90INS1_25CollectiveMainloopFwdSm90ILi2EN4cute5tupleIJNS5_1CILi1EEES8_S8_EEENS6_IJNS7_ILi128EEENS7_ILi176EEESA_EEELi128ENS_10bfloat16_tEfNS_4arch4Sm90ELb0ELb0ELb0ELb1ELb0ELb1ELb0ELb1ELb1ELb1ELb1ELb0EEENS1_21CollectiveEpilogueFwdINS6_IJSA_SA_SB_EEES9_SD_SF_Li256ELb1ELb1ELb1ELb0EEENS1_36VarlenDynamicPersistentTileSchedulerILi128ELi176ELi256ELi128ELb1ELb1ELb1ELb0ELb1ELb1EEEEEEEEEvNT_6ParamsE --------------------------
	.section	.nv.info._ZN7cutlass13device_kernelIN5flash11enable_sm90INS1_16FlashAttnFwdSm90INS1_25CollectiveMainloopFwdSm90ILi2EN4cute5tupleIJNS5_1CILi1EEES8_S8_EEENS6_IJNS7_ILi128EEENS7_ILi176EEESA_EEELi128ENS_10bfloat16_tEfNS_4arch4Sm90ELb0ELb0ELb0ELb1ELb0ELb1ELb0ELb1ELb1ELb1ELb1ELb0EEENS1_21CollectiveEpilogueFwdINS6_IJSA_SA_SB_EEES9_SD_SF_Li256ELb1ELb1ELb1ELb0EEENS1_36VarlenDynamicPersistentTileSchedulerILi128ELi176ELi256ELi128ELb1ELb1ELb1ELb0ELb1ELb1EEEEEEEEEvNT_6ParamsE,"",@"SHT_CUDA_INFO"
	.sectionflags	@""
	.align	4


	//----- nvinfo : EIATTR_CUDA_API_VERSION
	.align		4
        /*0000*/ 	.byte	0x04, 0x37
        /*0002*/ 	.short	(.L_522 - .L_521)
.L_521:
        /*0004*/ 	.word	0x00000082


	//----- nvinfo : EIATTR_KPARAM_INFO
	.align		4
.L_522:
        /*0008*/ 	.byte	0x04, 0x17
        /*000a*/ 	.short	(.L_524 - .L_523)
.L_523:
        /*000c*/ 	.word	0x00000000
        /*0010*/ 	.short	0x0000
        /*0012*/ 	.short	0x0000
        /*0014*/ 	.byte	0x00, 0xf0, 0x01, 0x2a


	//----- nvinfo : EIATTR_SPARSE_MMA_MASK
	.align		4
.L_524:
        /*0018*/ 	.byte	0x03, 0x50
        /*001a*/ 	.short	0x0000


	//----- nvinfo : EIATTR_MAXREG_COUNT
	.align		4
        /*001c*/ 	.byte	0x03, 0x1b
        /*001e*/ 	.short	0x00a8


	//----- nvinfo : EIATTR_MERCURY_ISA_VERSION
	.align		4
        /*0020*/ 	.byte	0x03, 0x5f
        /*0022*/ 	.short	0x0101


	//----- nvinfo : EIATTR_VRC_CTA_INIT_COUNT
	.align		4
        /*0024*/ 	.byte	0x02, 0x4a
	.zero		1
	.zero		1


	//----- nvinfo : EIATTR_EXIT_INSTR_OFFSETS
	.align		4
        /*0028*/ 	.byte	0x04, 0x1c
        /*002a*/ 	.short	(.L_526 - .L_525)


	//   ....[0]....
.L_525:
        /*002c*/ 	.word	0x00000010


	//----- nvinfo : EIATTR_MAX_THREADS
	.align		4
.L_526:
        /*0030*/ 	.byte	0x04, 0x05
        /*0032*/ 	.short	(.L_528 - .L_527)
.L_527:
        /*0034*/ 	.word	0x00000180
        /*0038*/ 	.word	0x00000001
        /*003c*/ 	.word	0x00000001


	//----- nvinfo : EIATTR_CBANK_PARAM_SIZE
	.align		4
.L_528:
        /*0040*/ 	.byte	0x03, 0x19
        /*0042*/ 	.short	0x0a80


	//----- nvinfo : EIATTR_PARAM_CBANK
	.align		4
        /*0044*/ 	.byte	0x04, 0x0a
        /*0046*/ 	.short	(.L_530 - .L_529)
	.align		4
.L_529:
        /*0048*/ 	.word	index@(.nv.constant0._ZN7cutlass13device_kernelIN5flash11enable_sm90INS1_16FlashAttnFwdSm90INS1_25CollectiveMainloopFwdSm90ILi2EN4cute5tupleIJNS5_1CILi1EEES8_S8_EEENS6_IJNS7_ILi128EEENS7_ILi176EEESA_EEELi128ENS_10bfloat16_tEfNS_4arch4Sm90ELb0ELb0ELb0ELb1ELb0ELb1ELb0ELb1ELb1ELb1ELb1ELb0EEENS1_21CollectiveEpilogueFwdINS6_IJSA_SA_SB_EEES9_SD_SF_Li256ELb1ELb1ELb1ELb0EEENS1_36VarlenDynamicPersistentTileSchedulerILi128ELi176ELi256ELi128ELb1ELb1ELb1ELb0ELb1ELb1EEEEEEEEEvNT_6ParamsE)
        /*004c*/ 	.short	0x0380
        /*004e*/ 	.short	0x0a80


	//----- nvinfo : EIATTR_SW_WAR
	.align		4
.L_530:
        /*0050*/ 	.byte	0x04, 0x36
        /*0052*/ 	.short	(.L_532 - .L_531)
.L_531:
        /*0054*/ 	.word	0x00000008
.L_532:


//--------------------- .nv.info._ZN7cutlass13device_kernelIN5flash11enable_sm90INS1_16FlashAttnFwdSm90INS1_25CollectiveMainloopFwdSm90ILi2EN4cute5tupleIJNS5_1CILi1EEES8_S8_EEENS6_IJNS7_ILi128EEESA_SA_EEELi128ENS_10bfloat16_tEfNS_4arch4Sm90ELb0ELb1ELb0ELb0ELb0ELb0ELb0ELb1ELb1ELb1ELb1ELb0EEENS1_21CollectiveEpilogueFwdISB_S9_SC_SE_Li256ELb0ELb1ELb1ELb0EEENS1_19SingleTileSchedulerILb0ELb1ELb1ELi128EEEEEEEEEvNT_6ParamsE --------------------------
	.section	.nv.info._ZN7cutlass13device_kernelIN5flash11enable_sm90INS1_16FlashAttnFwdSm90INS1_25CollectiveMainloopFwdSm90ILi2EN4cute5tupleIJNS5_1CILi1EEES8_S8_EEENS6_IJNS7_ILi128EEESA_SA_EEELi128ENS_10bfloat16_tEfNS_4arch4Sm90ELb0ELb1ELb0ELb0ELb0ELb0ELb0ELb1ELb1ELb1ELb1ELb0EEENS1_21CollectiveEpilogueFwdISB_S9_SC_SE_Li256ELb0ELb1ELb1ELb0EEENS1_19SingleTileSchedulerILb0ELb1ELb1ELi128EEEEEEEEEvNT_6ParamsE,"",@"SHT_CUDA_INFO"
	.sectionflags	@""
	.align	4


	//----- nvinfo : EIATTR_CUDA_API_VERSION
	.align		4
        /*0000*/ 	.byte	0x04, 0x37
        /*0002*/ 	.short	(.L_534 - .L_533)
.L_533:
        /*0004*/ 	.word	0x00000082


	//----- nvinfo : EIATTR_KPARAM_INFO
	.align		4
.L_534:
        /*0008*/ 	.byte	0x04, 0x17
        /*000a*/ 	.short	(.L_536 - .L_535)
.L_535:
        /*000c*/ 	.word	0x00000000
        /*0010*/ 	.short	0x0000
        /*0012*/ 	.short	0x0000
        /*0014*/ 	.byte	0x00, 0xf0, 0x01, 0x28


	//----- nvinfo : EIATTR_SPARSE_MMA_MASK
	.align		4
.L_536:
        /*0018*/ 	.byte	0x03, 0x50
        /*001a*/ 	.short	0x0000


	//----- nvinfo : EIATTR_MAXREG_COUNT
	.align		4
        /*001c*/ 	.byte	0x03, 0x1b
        /*001e*/ 	.short	0x00a8


	//----- nvinfo : EIATTR_MERCURY_ISA_VERSION
	.align		4
        /*0020*/ 	.byte	0x03, 0x5f
        /*0022*/ 	.short	0x0101


	//----- nvinfo : EIATTR_VRC_CTA_INIT_COUNT
	.align		4
        /*0024*/ 	.byte	0x02, 0x4a
	.zero		1
	.zero		1


	//----- nvinfo : EIATTR_EXIT_INSTR_OFFSETS
	.align		4
        /*0028*/ 	.byte	0x04, 0x1c
        /*002a*/ 	.short	(.L_538 - .L_537)


	//   ....[0]....
.L_537:
        /*002c*/ 	.word	0x00000010


	//----- nvinfo : EIATTR_MAX_THREADS
	.align		4
.L_538:
        /*0030*/ 	.byte	0x04, 0x05
        /*0032*/ 	.short	(.L_540 - .L_539)
.L_539:
        /*0034*/ 	.word	0x00000180
        /*0038*/ 	.word	0x00000001
        /*003c*/ 	.word	0x00000001


	//----- nvinfo : EIATTR_CBANK_PARAM_SIZE
	.align		4
.L_540:
        /*0040*/ 	.byte	0x03, 0x19
        /*0042*/ 	.short	0x0a00


	//----- nvinfo : EIATTR_PARAM_CBANK
	.align		4
        /*0044*/ 	.byte	0x04, 0x0a
        /*0046*/ 	.short	(.L_542 - .L_541)
	.align		4
.L_541:
        /*0048*/ 	.word	index@(.nv.constant0._ZN7cutlass13device_kernelIN5flash11enable_sm90INS1_16FlashAttnFwdSm90INS1_25CollectiveMainloopFwdSm90ILi2EN4cute5tupleIJNS5_1CILi1EEES8_S8_EEENS6_IJNS7_ILi128EEESA_SA_EEELi128ENS_10bfloat16_tEfNS_4arch4Sm90ELb0ELb1ELb0ELb0ELb0ELb0ELb0ELb1ELb1ELb1ELb1ELb0EEENS1_21CollectiveEpilogueFwdISB_S9_SC_SE_Li256ELb0ELb1ELb1ELb0EEENS1_19SingleTileSchedulerILb0ELb1ELb1ELi128EEEEEEEEEvNT_6ParamsE)
        /*004c*/ 	.short	0x0380
        /*004e*/ 	.short	0x0a00


	//----- nvinfo : EIATTR_SW_WAR
	.align		4
.L_542:
        /*0050*/ 	.byte	0x04, 0x36
        /*0052*/ 	.short	(.L_544 - .L_543)
.L_543:
        /*0054*/ 	.word	0x00000008
.L_544:


//--------------------- .nv.info._ZN7cutlass13device_kernelIN5flash11enable_sm90INS1_16FlashAttnFwdSm90INS1_25CollectiveMainloopFwdSm90ILi2EN4cute5tupleIJNS5_1CILi1EEES8_S8_EEENS6_IJNS7_ILi128EEESA_SA_EEELi128ENS_10bfloat16_tEfNS_4arch4Sm90ELb0ELb1ELb0ELb1ELb0ELb0ELb0ELb1ELb1ELb1ELb1ELb0EEENS1_21CollectiveEpilogueFwdISB_S9_SC_SE_Li256ELb1ELb1ELb1ELb0EEENS1_36VarlenDynamicPersistentTileSchedulerILi128ELi128ELi256ELi128ELb1ELb1ELb1ELb1ELb0ELb1EEEEEEEEEvNT_6ParamsE --------------------------
	.section	.nv.info._ZN7cutlass13device_kernelIN5flash11enable_sm90INS1_16FlashAttnFwdSm90INS1_25CollectiveMainloopFwdSm90ILi2EN4cute5tupleIJNS5_1CILi1EEES8_S8_EEENS6_IJNS7_ILi128EEESA_SA_EEELi128ENS_10bfloat16_tEfNS_4arch4Sm90ELb0ELb1ELb0ELb1ELb0ELb0ELb0ELb1ELb1ELb1ELb1ELb0EEENS1_21CollectiveEpilogueFwdISB_S9_SC_SE_Li256ELb1ELb1ELb1ELb0EEENS1_36VarlenDynamicPersistentTileSchedulerILi128ELi128ELi256ELi128ELb1ELb1ELb1ELb1ELb0ELb1EEEEEEEEEvNT_6ParamsE,"",@"SHT_CUDA_INFO"
	.sectionflags	@""
	.align	4


	//----- nvinfo : EIATTR_CUDA_API_VERSION
	.align		4
        /*0000*/ 	.byte	0x04, 0x37
        /*0002*/ 	.short	(.L_546 - .L_545)
.L_545:
        /*0004*/ 	.word	0x00000082


	//----- nvinfo : EIATTR_KPARAM_INFO
	.align		4
.L_546:
        /*0008*/ 	.byte	0x04, 0x17
        /*000a*/ 	.short	(.L_548 - .L_547)
.L_547:
        /*000c*/ 	.word	0x00000000
        /*0010*/ 	.short	0x0000
        /*0012*/ 	.short	0x0000
        /*0014*/ 	.byte	0x00, 0xf0, 0x01, 0x2a


	//----- nvinfo : EIATTR_SPARSE_MMA_MASK
	.align		4
.L_548:
        /*0018*/ 	.byte	0x03, 0x50
        /*001a*/ 	.short	0x0000


	//----- nvinfo : EIATTR_MAXREG_COUNT
	.align		4
        /*001c*/ 	.byte	0x03, 0x1b
        /*001e*/ 	.short	0x00a8


	//----- nvinfo : EIATTR_MERCURY_ISA_VERSION
	.align		4
        /*0020*/ 	.byte	0x03, 0x5f
        /*0022*/ 	.short	0x0101


	//----- nvinfo : EIATTR_VRC_CTA_INIT_COUNT
	.align		4
        /*0024*/ 	.byte	0x02, 0x4a
	.zero		1
	.zero		1


	//----- nvinfo : EIATTR_EXIT_INSTR_OFFSETS
	.align		4
        /*0028*/ 	.byte	0x04, 0x1c
        /*002a*/ 	.short	(.L_550 - .L_549)


	//   ....[0]....
.L_549:
        /*002c*/ 	.word	0x00000010


	//----- nvinfo : EIATTR_MAX_THREADS
	.align		4
.L_550:
        /*0030*/ 	.byte	0x04, 0x05
        /*0032*/ 	.short	(.L_552 - .L_551)
.L_551:
        /*0034*/ 	.word	0x00000180
        /*0038*/ 	.word	0x00000001
        /*003c*/ 	.word	0x00000001


	//----- nvinfo : EIATTR_CBANK_PARAM_SIZE
	.align		4
.L_552:
        /*0040*/ 	.byte	0x03, 0x19
        /*0042*/ 	.short	0x0a80


	//----- nvinfo : EIATTR_PARAM_CBANK
	.align		4
        /*0044*/ 	.byte	0x04, 0x0a
        /*0046*/ 	.short	(.L_554 - .L_553)
	.align		4
.L_553:
        /*0048*/ 	.word	index@(.nv.constant0._ZN7cutlass13device_kernelIN5flash11enable_sm90INS1_16FlashAttnFwdSm90INS1_25CollectiveMainloopFwdSm90ILi2EN4cute5tupleIJNS5_1CILi1EEES8_S8_EEENS6_IJNS7_ILi128EEESA_SA_EEELi128ENS_10bfloat16_tEfNS_4arch4Sm90ELb0ELb1ELb0ELb1ELb0ELb0ELb0ELb1ELb1ELb1ELb1ELb0EEENS1_21CollectiveEpilogueFwdISB_S9_SC_SE_Li256ELb1ELb1ELb1ELb0EEENS1_36VarlenDynamicPersistentTileSchedulerILi128ELi128ELi256ELi128ELb1ELb1ELb1ELb1ELb0ELb1EEEEEEEEEvNT_6ParamsE)
        /*004c*/ 	.short	0x0380
        /*004e*/ 	.short	0x0a80


	//----- nvinfo : EIATTR_SW_WAR
	.align		4
.L_554:
        /*0050*/ 	.byte	0x04, 0x36
        /*0052*/ 	.short	(.L_556 - .L_555)
.L_555:
        /*0054*/ 	.word	0x00000008
.L_556:


//--------------------- .nv.info._ZN7cutlass13device_kernelIN5flash11enable_sm90INS1_16FlashAttnFwdSm90INS1_25CollectiveMainloopFwdSm90ILi2EN4cute5tupleIJNS5_1CILi1EEES8_S8_EEENS6_IJNS7_ILi128EEESA_SA_EEELi128ENS_10bfloat16_tEfNS_4arch4Sm90ELb0ELb1ELb0ELb1ELb0ELb1ELb0ELb1ELb1ELb1ELb1ELb0EEENS1_21CollectiveEpilogueFwdISB_S9_SC_SE_Li256ELb1ELb1ELb1ELb0EEENS1_36VarlenDynamicPersistentTileSchedulerILi128ELi128ELi256ELi128ELb1ELb1ELb1ELb1ELb0ELb1EEEEEEEEEvNT_6ParamsE --------------------------
	.section	.nv.info._ZN7cutlass13device_kernelIN5flash11enable_sm90INS1_16FlashAttnFwdSm90INS1_25CollectiveMainloopFwdSm90ILi2EN4cute5tupleIJNS5_1CILi1EEES8_S8_EEENS6_IJNS7_ILi128EEESA_SA_EEELi128ENS_10bfloat16_tEfNS_4arch4Sm90ELb0ELb1ELb0ELb1ELb0ELb1ELb0ELb1ELb1ELb1ELb1ELb0EEENS1_21CollectiveEpilogueFwdISB_S9_SC_SE_Li256ELb1ELb1ELb1ELb0EEENS1_36VarlenDynamicPersistentTileSchedulerILi128ELi128ELi256ELi128ELb1ELb1ELb1ELb1ELb0ELb1EEEEEEEEEvNT_6ParamsE,"",@"SHT_CUDA_INFO"
	.sectionflags	@""
	.align	4


	//----- nvinfo : EIATTR_CUDA_API_VERSION
	.align		4
        /*0000*/ 	.byte	0x04, 0x37
        /*0002*/ 	.short	(.L_558 - .L_557)
.L_557:
        /*0004*/ 	.word	0x00000082


	//----- nvinfo : EIATTR_KPARAM_INFO
	.align		4
.L_558:
        /*0008*/ 	.byte	0x04, 0x17
        /*000a*/ 	.short	(.L_560 - .L_559)
.L_559:
        /*000c*/ 	.word	0x00000000
        /*0010*/ 	.short	0x0000
        /*0012*/ 	.short	0x0000
        /*0014*/ 	.byte	0x00, 0xf0, 0x01, 0x2a


	//----- nvinfo : EIATTR_SPARSE_MMA_MASK
	.align		4
.L_560:
        /*0018*/ 	.byte	0x03, 0x50
        /*001a*/ 	.short	0x0000


	//----- nvinfo : EIATTR_MAXREG_COUNT
	.align		4
        /*001c*/ 	.byte	0x03, 0x1b
        /*001e*/ 	.short	0x00a8


	//----- nvinfo : EIATTR_MERCURY_ISA_VERSION
	.align		4
        /*0020*/ 	.byte	0x03, 0x5f
        /*0022*/ 	.short	0x0101


	//----- nvinfo : EIATTR_VRC_CTA_INIT_COUNT
	.align		4
        /*0024*/ 	.byte	0x02, 0x4a
	.zero		1
	.zero		1


	//----- nvinfo : EIATTR_EXIT_INSTR_OFFSETS
	.align		4
        /*0028*/ 	.byte	0x04, 0x1c
        /*002a*/ 	.short	(.L_562 - .L_561)


	//   ....[0]....
.L_561:
        /*002c*/ 	.word	0x00000010


	//----- nvinfo : EIATTR_MAX_THREADS
	.align		4
.L_562:
        /*0030*/ 	.byte	0x04, 0x05
        /*0032*/ 	.short	(.L_564 - .L_563)
.L_563:
        /*0034*/ 	.word	0x00000180
        /*0038*/ 	.word	0x00000001
        /*003c*/ 	.word	0x00000001


	//----- nvinfo : EIATTR_CBANK_PARAM_SIZE
	.align		4
.L_564:
        /*0040*/ 	.byte	0x03, 0x19
        /*0042*/ 	.short	0x0a80


	//----- nvinfo : EIATTR_PARAM_CBANK
	.align		4
        /*0044*/ 	.byte	0x04, 0x0a
        /*0046*/ 	.short	(.L_566 - .L_565)
	.align		4
.L_565:
        /*0048*/ 	.word	index@(.nv.constant0._ZN7cutlass13device_kernelIN5flash11enable_sm90INS1_16FlashAttnFwdSm90INS1_25CollectiveMainloopFwdSm90ILi2EN4cute5tupleIJNS5_1CILi1EEES8_S8_EEENS6_IJNS7_ILi128EEESA_SA_EEELi128ENS_10bfloat16_tEfNS_4arch4Sm90ELb0ELb1ELb0ELb1ELb0ELb1ELb0ELb1ELb1ELb1ELb1ELb0EEENS1_21CollectiveEpilogueFwdISB_S9_SC_SE_Li256ELb1ELb1ELb1ELb0EEENS1_36VarlenDynamicPersistentTileSchedulerILi128ELi128ELi256ELi128ELb1ELb1ELb1ELb1ELb0ELb1EEEEEEEEEvNT_6ParamsE)
        /*004c*/ 	.short	0x0380
        /*004e*/ 	.short	0x0a80


	//----- nvinfo : EIATTR_SW_WAR
	.align		4
.L_566:
        /*0050*/ 	.byte	0x04, 0x36
        /*0052*/ 	.short	(.L_568 - .L_567)
.L_567:
        /*0054*/ 	.word	0x00000008
.L_568:


//--------------------- .nv.info._ZN7cutlass13device_kernelIN5flash11enable_sm90INS1_16FlashAttnFwdSm90INS1_25CollectiveMainloopFwdSm90ILi2EN4cute5tupleIJNS5_1CILi1EEES8_S8_EEENS6_IJNS7_ILi128EEESA_SA_EEELi128ENS_10bfloat16_tEfNS_4arch4Sm90ELb1ELb0ELb0ELb0ELb0ELb0ELb0ELb1ELb1ELb1ELb1ELb0EEENS1_21CollectiveEpilogueFwdISB_S9_SC_SE_Li256ELb0ELb1ELb1ELb0EEENS1_19SingleTileSchedulerILb0ELb1ELb1ELi128EEEEEEEEEvNT_6ParamsE --------------------------
	.section	.nv.info._ZN7cutlass13device_kernelIN5flash11enable_sm90INS1_16FlashAttnFwdSm90INS1_25CollectiveMainloopFwdSm90ILi2EN4cute5tupleIJNS5_1CILi1EEES8_S8_EEENS6_IJNS7_ILi128EEESA_SA_EEELi128ENS_10bfloat16_tEfNS_4arch4Sm90ELb1ELb0ELb0ELb0ELb0ELb0ELb0ELb1ELb1ELb1ELb1ELb0EEENS1_21CollectiveEpilogueFwdISB_S9_SC_SE_Li256ELb0ELb1ELb1ELb0EEENS1_19SingleTileSchedulerILb0ELb1ELb1ELi128EEEEEEEEEvNT_6ParamsE,"",@"SHT_CUDA_INFO"
	.sectionflags	@""
	.align	4


	//----- nvinfo : EIATTR_CUDA_API_VERSION
	.align		4
        /*0000*/ 	.byte	0x04, 0x37
        /*0002*/ 	.short	(.L_570 - .L_569)
.L_569:
        /*0004*/ 	.word	0x00000082


	//----- nvinfo : EIATTR_KPARAM_INFO
	.align		4
.L_570:
        /*0008*/ 	.byte	0x04, 0x17
        /*000a*/ 	.short	(.L_572 - .L_571)
.L_571:
        /*000c*/ 	.word	0x00000000
        /*0010*/ 	.short	0x0000
        /*0012*/ 	.short	0x0000
        /*0014*/ 	.byte	0x00, 0xf0, 0x01, 0x28


	//----- nvinfo : EIATTR_SPARSE_MMA_MASK
	.align		4
.L_572:
        /*0018*/ 	.byte	0x03, 0x50
        /*001a*/ 	.short	0x0000


	//----- nvinfo : EIATTR_MAXREG_COUNT
	.align		4
        /*001c*/ 	.byte	0x03, 0x1b
        /*001e*/ 	.short	0x00a8


	//----- nvinfo : EIATTR_MERCURY_ISA_VERSION
	.align		4
        /*0020*/ 	.byte	0x03, 0x5f
        /*0022*/ 	.short	0x0101


	//----- nvinfo : EIATTR_VRC_CTA_INIT_COUNT
	.align		4
        /*0024*/ 	.byte	0x02, 0x4a
	.zero		1
	.zero		1


	//----- nvinfo : EIATTR_EXIT_INSTR_OFFSETS
	.align		4
        /*0028*/ 	.byte	0x04, 0x1c
        /*002a*/ 	.short	(.L_574 - .L_573)


	//   ....[0]....
.L_573:
        /*002c*/ 	.word	0x00000010


	//----- nvinfo : EIATTR_MAX_THREADS
	.align		4
.L_574:
        /*0030*/ 	.byte	0x04, 0x05
        /*0032*/ 	.short	(.L_576 - .L_575)
.L_575:
        /*0034*/ 	.word	0x00000180
        /*0038*/ 	.word	0x00000001
        /*003c*/ 	.word	0x00000001


	//----- nvinfo : EIATTR_CBANK_PARAM_SIZE
	.align		4
.L_576:
        /*0040*/ 	.byte	0x03, 0x19
        /*0042*/ 	.short	0x0a00


	//----- nvinfo : EIATTR_PARAM_CBANK
	.align		4
        /*0044*/ 	.byte	0x04, 0x0a
        /*0046*/ 	.short	(.L_578 - .L_577)
	.align		4
.L_577:
        /*0048*/ 	.word	index@(.nv.constant0._ZN7cutlass13device_kernelIN5flash11enable_sm90INS1_16FlashAttnFwdSm90INS1_25CollectiveMainloopFwdSm90ILi2EN4cute5tupleIJNS5_1CILi1EEES8_S8_EEENS6_IJNS7_ILi128EEESA_SA_EEELi128ENS_10bfloat16_tEfNS_4arch4Sm90ELb1ELb0ELb0ELb0ELb0ELb0ELb0ELb1ELb1ELb1ELb1ELb0EEENS1_21CollectiveEpilogueFwdISB_S9_SC_SE_Li256ELb0ELb1ELb1ELb0EEENS1_19SingleTileSchedulerILb0ELb1ELb1ELi128EEEEEEEEEvNT_6ParamsE)
        /*004c*/ 	.short	0x0380
        /*004e*/ 	.short	0x0a00


	//----- nvinfo : EIATTR_SW_WAR
	.align		4
.L_578:
        /*0050*/ 	.byte	0x04, 0x36
        /*0052*/ 	.short	(.L_580 - .L_579)
.L_579:
        /*0054*/ 	.word	0x00000008
.L_580:


//--------------------- .nv.info._ZN7cutlass13device_kernelIN5flash11enable_sm90INS1_16FlashAttnFwdSm90INS1_25CollectiveMainloopFwdSm90ILi2EN4cute5tupleIJNS5_1CILi1EEES8_S8_EEENS6_IJNS7_ILi128EEESA_SA_EEELi128ENS_10bfloat16_tEfNS_4arch4Sm90ELb1ELb0ELb0ELb1ELb0ELb0ELb0ELb1ELb1ELb1ELb1ELb0EEENS1_21CollectiveEpilogueFwdISB_S9_SC_SE_Li256ELb1ELb1ELb1ELb0EEENS1_36VarlenDynamicPersistentTileSchedulerILi128ELi128ELi256ELi128ELb1ELb1ELb1ELb1ELb1ELb1EEEEEEEEEvNT_6ParamsE --------------------------
	.section	.nv.info._ZN7cutlass13device_kernelIN5flash11enable_sm90INS1_16FlashAttnFwdSm90INS1_25CollectiveMainloopFwdSm90ILi2EN4cute5tupleIJNS5_1CILi1EEES8_S8_EEENS6_IJNS7_ILi128EEESA_SA_EEELi128ENS_10bfloat16_tEfNS_4arch4Sm90ELb1ELb0ELb0ELb1ELb0ELb0ELb0ELb1ELb1ELb1ELb1ELb0EEENS1_21CollectiveEpilogueFwdISB_S9_SC_SE_Li256ELb1ELb1ELb1ELb0EEENS1_36VarlenDynamicPersistentTileSchedulerILi128ELi128ELi256ELi128ELb1ELb1ELb1ELb1ELb1ELb1EEEEEEEEEvNT_6ParamsE,"",@"SHT_CUDA_INFO"
	.sectionflags	@""
	.align	4


	//----- nvinfo : EIATTR_CUDA_API_VERSION
	.align		4
        /*0000*/ 	.byte	0x04, 0x37
        /*0002*/ 	.short	(.L_582 - .L_581)
.L_581:
        /*0004*/ 	.word	0x00000082


	//----- nvinfo : EIATTR_KPARAM_INFO
	.align		4
.L_582:
        /*0008*/ 	.byte	0x04, 0x17
        /*000a*/ 	.short	(.L_584 - .L_583)
.L_583:
        /*000c*/ 	.word	0x00000000
        /*0010*/ 	.short	0x0000
        /*0012*/ 	.short	0x0000
        /*0014*/ 	.byte	0x00, 0xf0, 0x01, 0x2a


	//----- nvinfo : EIATTR_SPARSE_MMA_MASK
	.align		4
.L_584:
        /*0018*/ 	.byte	0x03, 0x50
        /*001a*/ 	.short	0x0000


	//----- nvinfo : EIATTR_MAXREG_COUNT
	.align		4
        /*001c*/ 	.byte	0x03, 0x1b
        /*001e*/ 	.short	0x00a8


	//----- nvinfo : EIATTR_MERCURY_ISA_VERSION
	.align		4
        /*0020*/ 	.byte	0x03, 0x5f
        /*0022*/ 	.short	0x0101


	//----- nvinfo : EIATTR_VRC_CTA_INIT_COUNT
	.align		4
        /*0024*/ 	.byte	0x02, 0x4a
	.zero		1
	.zero		1


	//----- nvinfo : EIATTR_EXIT_INSTR_OFFSETS
	.align		4
        /*0028*/ 	.byte	0x04, 0x1c
        /*002a*/ 	.short	(.L_586 - .L_585)


	//   ....[0]....
.L_585:
        /*002c*/ 	.word	0x00000010


	//----- nvinfo : EIATTR_MAX_THREADS
	.align		4
.L_586:
        /*0030*/ 	.byte	0x04, 0x05
        /*0032*/ 	.short	(.L_588 - .L_587)
.L_587:
        /*0034*/ 	.word	0x00000180
        /*0038*/ 	.word	0x00000001
        /*003c*/ 	.word	0x00000001


	//----- nvinfo : EIATTR_CBANK_PARAM_SIZE
	.align		4
.L_588:
        /*0040*/ 	.byte	0x03, 0x19
        /*0042*/ 	.short	0x0a80


	//----- nvinfo : EIATTR_PARAM_CBANK
	.align		4
        /*0044*/ 	.byte	0x04, 0x0a
        /*0046*/ 	.short	(.L_590 - .L_589)
	.align		4
.L_589:
        /*0048*/ 	.word	index@(.nv.constant0._ZN7cutlass13device_kernelIN5flash11enable_sm90INS1_16FlashAttnFwdSm90INS1_25CollectiveMainloopFwdSm90ILi2EN4cute5tupleIJNS5_1CILi1EEES8_S8_EEENS6_IJNS7_ILi128EEESA_SA_EEELi128ENS_10bfloat16_tEfNS_4arch4Sm90ELb1ELb0ELb0ELb1ELb0ELb0ELb0ELb1ELb1ELb1ELb1ELb0EEENS1_21CollectiveEpilogueFwdISB_S9_SC_SE_Li256ELb1ELb1ELb1ELb0EEENS1_36VarlenDynamicPersistentTileSchedulerILi128ELi128ELi256ELi128ELb1ELb1ELb1ELb1ELb1ELb1EEEEEEEEEvNT_6ParamsE)
        /*004c*/ 	.short	0x0380
        /*004e*/ 	.short	0x0a80


	//----- nvinfo : EIATTR_SW_WAR
	.align		4
.L_590:
        /*0050*/ 	.byte	0x04, 0x36
        /*0052*/ 	.short	(.L_592 - .L_591)
.L_591:
        /*0054*/ 	.word	0x00000008
.L_592:


//--------------------- .nv.info._ZN7cutlass13device_kernelIN5flash11enable_sm90INS1_16FlashAttnFwdSm90INS1_25CollectiveMainloopFwdSm90ILi2EN4cute5tupleIJNS5_1CILi1EEES8_S8_EEENS6_IJNS7_ILi128EEESA_SA_EEELi128ENS_10bfloat16_tEfNS_4arch4Sm90ELb1ELb0ELb0ELb1ELb0ELb1ELb0ELb1ELb1ELb1ELb1ELb0EEENS1_21CollectiveEpilogueFwdISB_S9_SC_SE_Li256ELb1ELb1ELb1ELb0EEENS1_36VarlenDynamicPersistentTileSchedulerILi128ELi128ELi256ELi128ELb1ELb1ELb1ELb1ELb1ELb1EEEEEEEEEvNT_6ParamsE --------------------------
	.section	.nv.info._ZN7cutlass13device_kernelIN5flash11enable_sm90INS1_16FlashAttnFwdSm90INS1_25CollectiveMainloopFwdSm90ILi2EN4cute5tupleIJNS5_1CILi1EEES8_S8_EEENS6_IJNS7_ILi128EEESA_SA_EEELi128ENS_10bfloat16_tEfNS_4arch4Sm90ELb1ELb0ELb0ELb1ELb0ELb1ELb0ELb1ELb1ELb1ELb1ELb0EEENS1_21CollectiveEpilogueFwdISB_S9_SC_SE_Li256ELb1ELb1ELb1ELb0EEENS1_36VarlenDynamicPersistentTileSchedulerILi128ELi128ELi256ELi128ELb1ELb1ELb1ELb1ELb1ELb1EEEEEEEEEvNT_6ParamsE,"",@"SHT_CUDA_INFO"
	.sectionflags	@""
	.align	4


	//----- nvinfo : EIATTR_CUDA_API_VERSION
	.align		4
        /*0000*/ 	.byte	0x04, 0x37
        /*0002*/ 	.short	(.L_594 - .L_593)
.L_593:
        /*0004*/ 	.word	0x00000082


	//----- nvinfo : EIATTR_KPARAM_INFO
	.align		4
.L_594:
        /*0008*/ 	.byte	0x04, 0x17
        /*000a*/ 	.short	(.L_596 - .L_595)
.L_595:
        /*000c*/ 	.word	0x00000000
        /*0010*/ 	.short	0x0000
        /*0012*/ 	.short	0x0000
        /*0014*/ 	.byte	0x00, 0xf0, 0x01, 0x2a


	//----- nvinfo : EIATTR_SPARSE_MMA_MASK
	.align		4
.L_596:
        /*0018*/ 	.byte	0x03, 0x50
        /*001a*/ 	.short	0x0000


	//----- nvinfo : EIATTR_MAXREG_COUNT
	.align		4
        /*001c*/ 	.byte	0x03, 0x1b
        /*001e*/ 	.short	0x00a8


	//----- nvinfo : EIATTR_MERCURY_ISA_VERSION
	.align		4
        /*0020*/ 	.byte	0x03, 0x5f
        /*0022*/ 	.short	0x0101


	//----- nvinfo : EIATTR_VRC_CTA_INIT_COUNT
	.align		4
        /*0024*/ 	.byte	0x02, 0x4a
	.zero		1
	.zero		1


	//----- nvinfo : EIATTR_EXIT_INSTR_OFFSETS
	.align		4
        /*0028*/ 	.byte	0x04, 0x1c
        /*002a*/ 	.short	(.L_598 - .L_597)


	//   ....[0]....
.L_597:
        /*002c*/ 	.word	0x00000010


	//----- nvinfo : EIATTR_MAX_THREADS
	.align		4
.L_598:
        /*0030*/ 	.byte	0x04, 0x05
        /*0032*/ 	.short	(.L_600 - .L_599)
.L_599:
        /*0034*/ 	.word	0x00000180
        /*0038*/ 	.word	0x00000001
        /*003c*/ 	.word	0x00000001


	//----- nvinfo : EIATTR_CBANK_PARAM_SIZE
	.align		4
.L_600:
        /*0040*/ 	.byte	0x03, 0x19
        /*0042*/ 	.short	0x0a80


	//----- nvinfo : EIATTR_PARAM_CBANK
	.align		4
        /*0044*/ 	.byte	0x04, 0x0a
        /*0046*/ 	.short	(.L_602 - .L_601)
	.align		4
.L_601:
        /*0048*/ 	.word	index@(.nv.constant0._ZN7cutlass13device_kernelIN5flash11enable_sm90INS1_16FlashAttnFwdSm90INS1_25CollectiveMainloopFwdSm90ILi2EN4cute5tupleIJNS5_1CILi1EEES8_S8_EEENS6_IJNS7_ILi128EEESA_SA_EEELi128ENS_10bfloat16_tEfNS_4arch4Sm90ELb1ELb0ELb0ELb1ELb0ELb1ELb0ELb1ELb1ELb1ELb1ELb0EEENS1_21CollectiveEpilogueFwdISB_S9_SC_SE_Li256ELb1ELb1ELb1ELb0EEENS1_36VarlenDynamicPersistentTileSchedulerILi128ELi128ELi256ELi128ELb1ELb1ELb1ELb1ELb1ELb1EEEEEEEEEvNT_6ParamsE)
        /*004c*/ 	.short	0x0380
        /*004e*/ 	.short	0x0a80


	//----- nvinfo : EIATTR_SW_WAR
	.align		4
.L_602:
        /*0050*/ 	.byte	0x04, 0x36
        /*0052*/ 	.short	(.L_604 - .L_603)
.L_603:
        /*0054*/ 	.word	0x00000008
.L_604:


//--------------------- .nv.info._ZN7cutlass13device_kernelIN5flash11enable_sm90INS1_16FlashAttnFwdSm90INS1_25CollectiveMainloopFwdSm90ILi2EN4cute5tupleIJNS5_1CILi1EEES8_S8_EEENS6_IJNS7_ILi192EEENS7_ILi144EEENS7_ILi96EEEEEELi96ENS_10bfloat16_tEfNS_4arch4Sm90ELb0ELb0ELb0ELb0ELb0ELb0ELb0ELb0ELb1ELb1ELb1ELb0EEENS1_21CollectiveEpilogueFwdINS6_IJSA_SC_SB_EEES9_SE_SG_Li384ELb0ELb1ELb1ELb0EEENS1_19SingleTileSchedulerILb0ELb1ELb1ELi192EEEEEEEEEvNT_6ParamsE --------------------------
	.section	.nv.info._ZN7cutlass13device_kernelIN5flash11enable_sm90INS1_16FlashAttnFwdSm90INS1_25CollectiveMainloopFwdSm90ILi2EN4cute5tupleIJNS5_1CILi1EEES8_S8_EEENS6_IJNS7_ILi192EEENS7_ILi144EEENS7_ILi96EEEEEELi96ENS_10bfloat16_tEfNS_4arch4Sm90ELb0ELb0ELb0ELb0ELb0ELb0ELb0ELb0ELb1ELb1ELb1ELb0EEENS1_21CollectiveEpilogueFwdINS6_IJSA_SC_SB_EEES9_SE_SG_Li384ELb0ELb1ELb1ELb0EEENS1_19SingleTileSchedulerILb0ELb1ELb1ELi192EEEEEEEEEvNT_6ParamsE,"",@"SHT_CUDA_INFO"
	.sectionflags	@""
	.align	4


	//----- nvinfo : EIATTR_CUDA_API_VERSION
	.align		4
        /*0000*/ 	.byte	0x04, 0x37
        /*0002*/ 	.short	(.L_606 - .L_605)
.L_605:
        /*0004*/ 	.word	0x00000082


	//----- nvinfo : EIATTR_KPARAM_INFO
	.align		4
.L_606:
        /*0008*/ 	.byte	0x04, 0x17
        /*000a*/ 	.short	(.L_608 - .L_607)
.L_607:
        /*000c*/ 	.word	0x00000000
        /*0010*/ 	.short	0x0000
        /*0012*/ 	.short	0x0000
        /*0014*/ 	.byte	0x00, 0xf0, 0x01, 0x28


	//----- nvinfo : EIATTR_SPARSE_MMA_MASK
	.align		4
.L_608:
        /*0018*/ 	.byte	0x03, 0x50
        /*001a*/ 	.short	0x0000


	//----- nvinfo : EIATTR_MAXREG_COUNT
	.align		4
        /*001c*/ 	.byte	0x03, 0x1b
        /*001e*/ 	.short	0x0080


	//----- nvinfo : EIATTR_MERCURY_ISA_VERSION
	.align		4
        /*0020*/ 	.byte	0x03, 0x5f
        /*0022*/ 	.short	0x0101


	//----- nvinfo : EIATTR_VRC_CTA_INIT_COUNT
	.align		4
        /*0024*/ 	.byte	0x02, 0x4a
	.zero		1
	.zero		1


	//----- nvinfo : EIATTR_EXIT_INSTR_OFFSETS
	.align		4
        /*0028*/ 	.byte	0x04, 0x1c
        /*002a*/ 	.short	(.L_610 - .L_609)


	//   ....[0]....
.L_609:
        /*002c*/ 	.word	0x00000010


	//----- nvinfo : EIATTR_MAX_THREADS
	.align		4
.L_610:
        /*0030*/ 	.byte	0x04, 0x05
        /*0032*/ 	.short	(.L_612 - .L_611)
.L_611:
        /*0034*/ 	.word	0x00000200
        /*0038*/ 	.word	0x00000001
        /*003c*/ 	.word	0x00000001


	//----- nvinfo : EIATTR_CBANK_PARAM_SIZE
	.align		4
.L_612:
        /*0040*/ 	.byte	0x03, 0x19
        /*0042*/ 	.short	0x0a00


	//----- nvinfo : EIATTR_PARAM_CBANK
	.align		4
        /*0044*/ 	.byte	0x04, 0x0a
        /*0046*/ 	.short	(.L_614 - .L_613)
	.align		4
.L_613:
        /*0048*/ 	.word	index@(.nv.constant0._ZN7cutlass13device_kernelIN5flash11enable_sm90INS1_16FlashAttnFwdSm90INS1_25CollectiveMainloopFwdSm90ILi2EN4cute5tupleIJNS5_1CILi1EEES8_S8_EEENS6_IJNS7_ILi192EEENS7_ILi144EEENS7_ILi96EEEEEELi96ENS_10bfloat16_tEfNS_4arch4Sm90ELb0ELb0ELb0ELb0ELb0ELb0ELb0ELb0ELb1ELb1ELb1ELb0EEENS1_21CollectiveEpilogueFwdINS6_IJSA_SC_SB_EEES9_SE_SG_Li384ELb0ELb1ELb1ELb0EEENS1_19SingleTileSchedulerILb0ELb1ELb1ELi192EEEEEEEEEvNT_6ParamsE)
        /*004c*/ 	.short	0x0380
        /*004e*/ 	.short	0x0a00


	//----- nvinfo : EIATTR_SW_WAR
	.align		4
.L_614:
        /*0050*/ 	.byte	0x04, 0x36
        /*0052*/ 	.short	(.L_616 - .L_615)
.L_615:
        /*0054*/ 	.word	0x00000008
.L_616:


//--------------------- .nv.info._ZN7cutlass13device_kernelIN5flash11enable_sm90INS1_16FlashAttnFwdSm90INS1_25CollectiveMainloopFwdSm90ILi2EN4cute5tupleIJNS5_1CILi1EEES8_S8_EEENS6_IJNS7_ILi192EEENS7_ILi144EEENS7_ILi96EEEEEELi96ENS_10bfloat16_tEfNS_4arch4Sm90ELb0ELb0ELb0ELb1ELb0ELb0ELb0ELb0ELb1ELb1ELb1ELb0EEENS1_21CollectiveEpilogueFwdINS6_IJSA_SC_SB_EEES9_SE_SG_Li384ELb1ELb1ELb1ELb0EEENS1_36VarlenDynamicPersistentTileSchedulerILi192ELi144ELi384ELi128ELb1ELb1ELb1ELb0ELb1ELb1EEEEEEEEEvNT_6ParamsE --------------------------
	.section	.nv.info._ZN7cutlass13device_kernelIN5flash11enable_sm90INS1_16FlashAttnFwdSm90INS1_25CollectiveMainloopFwdSm90ILi2EN4cute5tupleIJNS5_1CILi1EEES8_S8_EEENS6_IJNS7_ILi192EEENS7_ILi144EEENS7_ILi96EEEEEELi96ENS_10bfloat16_tEfNS_4arch4Sm90ELb0ELb0ELb0ELb1ELb0ELb0ELb0ELb0ELb1ELb1ELb1ELb0EEENS1_21CollectiveEpilogueFwdINS6_IJSA_SC_SB_EEES9_SE_SG_Li384ELb1ELb1ELb1ELb0EEENS1_36VarlenDynamicPersistentTileSchedulerILi192ELi144ELi384ELi128ELb1ELb1ELb1ELb0ELb1ELb1EEEEEEEEEvNT_6ParamsE,"",@"SHT_CUDA_INFO"
	.sectionflags	@""
	.align	4


	//----- nvinfo : EIATTR_CUDA_API_VERSION
	.align		4
        /*0000*/ 	.byte	0x04, 0x37
        /*0002*/ 	.short	(.L_618 - .L_617)
.L_617:
        /*0004*/ 	.word	0x00000082


	//----- nvinfo : EIATTR_KPARAM_INFO
	.align		4
.L_618:
        /*0008*/ 	.byte	0x04, 0x17
        /*000a*/ 	.short	(.L_620 - .L_619)
.L_619:
        /*000c*/ 	.word	0x00000000
        /*0010*/ 	.short	0x0000
        /*0012*/ 	.short	0x0000
        /*0014*/ 	.byte	0x00, 0xf0, 0x01, 0x2a


	//----- nvinfo : EIATTR_SPARSE_MMA_MASK
	.align		4
.L_620:
        /*0018*/ 	.byte	0x03, 0x50
        /*001a*/ 	.short	0x0000


	//----- nvinfo : EIATTR_MAXREG_COUNT
	.align		4
        /*001c*/ 	.byte	0x03, 0x1b
        /*001e*/ 	.short	0x0080


	//----- nvinfo : EIATTR_MERCURY_ISA_VERSION
	.align		4
        /*0020*/ 	.byte	0x03, 0x5f
        /*0022*/ 	.short	0x0101


	//----- nvinfo : EIATTR_VRC_CTA_INIT_COUNT
	.align		4
        /*0024*/ 	.byte	0x02, 0x4a
	.zero		1
	.zero		1


	//----- nvinfo : EIATTR_EXIT_INSTR_OFFSETS
	.align		4
        /*0028*/ 	.byte	0x04, 0x1c
        /*002a*/ 	.short	(.L_622 - .L_621)


	//   ....[0]....
.L_621:
        /*002c*/ 	.word	0x00000010


	//----- nvinfo : EIATTR_MAX_THREADS
	.align		4
.L_622:
        /*0030*/ 	.byte	0x04, 0x05
        /*0032*/ 	.short	(.L_624 - .L_623)
.L_623:
        /*0034*/ 	.word	0x00000200
        /*0038*/ 	.word	0x00000001
        /*003c*/ 	.word	0x00000001


	//----- nvinfo : EIATTR_CBANK_PARAM_SIZE
	.align		4
.L_624:
        /*0040*/ 	.byte	0x03, 0x19
        /*0042*/ 	.short	0x0a80


	//----- nvinfo : EIATTR_PARAM_CBANK
	.align		4
        /*0044*/ 	.byte	0x04, 0x0a
        /*0046*/ 	.short	(.L_626 - .L_625)
	.align		4
.L_625:
        /*0048*/ 	.word	index@(.nv.constant0._ZN7cutlass13device_kernelIN5flash11enable_sm90INS1_16FlashAttnFwdSm90INS1_25CollectiveMainloopFwdSm90ILi2EN4cute5tupleIJNS5_1CILi1EEES8_S8_EEENS6_IJNS7_ILi192EEENS7_ILi144EEENS7_ILi96EEEEEELi96ENS_10bfloat16_tEfNS_4arch4Sm90ELb0ELb0ELb0ELb1ELb0ELb0ELb0ELb0ELb1ELb1ELb1ELb0EEENS1_21CollectiveEpilogueFwdINS6_IJSA_SC_SB_EEES9_SE_SG_Li384ELb1ELb1ELb1ELb0EEENS1_36VarlenDynamicPersistentTileSchedulerILi192ELi144ELi384ELi128ELb1ELb1ELb1ELb0ELb1ELb1EEEEEEEEEvNT_6ParamsE)
        /*004c*/ 	.short	0x0380
        /*004e*/ 	.short	0x0a80


	//----- nvinfo : EIATTR_SW_WAR
	.align		4
.L_626:
        /*0050*/ 	.byte	0x04, 0x36
        /*0052*/ 	.short	(.L_628 - .L_627)
.L_627:
        /*0054*/ 	.word	0x00000008
.L_628:


//--------------------- .nv.info._ZN7cutlass13device_kernelIN5flash11enable_sm90INS1_16FlashAttnFwdSm90INS1_25CollectiveMainloopFwdSm90ILi2EN4cute5tupleIJNS5_1CILi1EEES8_S8_EEENS6_IJNS7_ILi192EEENS7_ILi144EEENS7_ILi96EEEEEELi96ENS_10bfloat16_tEfNS_4arch4Sm90ELb0ELb0ELb0ELb1ELb0ELb1ELb0ELb0ELb1ELb1ELb1ELb0EEENS1_21CollectiveEpilogueFwdINS6_IJSA_SC_SB_EEES9_SE_SG_Li384ELb1ELb1ELb1ELb0EEENS1_36VarlenDynamicPersistentTileSchedulerILi192ELi144ELi384ELi128ELb1ELb1ELb1ELb0ELb1ELb1EEEEEEEEEvNT_6ParamsE --------------------------
	.section	.nv.info._ZN7cutlass13device_kernelIN5flash11enable_sm90INS1_16FlashAttnFwdSm90INS1_25CollectiveMainloopFwdSm90ILi2EN4cute5tupleIJNS5_1CILi1EEES8_S8_EEENS6_IJNS7_ILi192EEENS7_ILi144EEENS7_ILi96EEEEEELi96ENS_10bfloat16_tEfNS_4arch4Sm90ELb0ELb0ELb0ELb1ELb0ELb1ELb0ELb0ELb1ELb1ELb1ELb0EEENS1_21CollectiveEpilogueFwdINS6_IJSA_SC_SB_EEES9_SE_SG_Li384ELb1ELb1ELb1ELb0EEENS1_36VarlenDynamicPersistentTileSchedulerILi192ELi144ELi384ELi128ELb1ELb1ELb1ELb0ELb1ELb1EEEEEEEEEvNT_6ParamsE,"",@"SHT_CUDA_INFO"
	.sectionflags	@""
	.align	4


	//----- nvinfo : EIATTR_CUDA_API_VERSION
	.align		4
        /*0000*/ 	.byte	0x04, 0x37
        /*0002*/ 	.short	(.L_630 - .L_629)
.L_629:
        /*0004*/ 	.word	0x00000082


	//----- nvinfo : EIATTR_KPARAM_INFO
	.align		4
.L_630:
        /*0008*/ 	.byte	0x04, 0x17
        /*000a*/ 	.short	(.L_632 - .L_631)
.L_631:
        /*000c*/ 	.word	0x00000000
        /*0010*/ 	.short	0x0000
        /*0012*/ 	.short	0x0000
        /*0014*/ 	.byte	0x00, 0xf0, 0x01, 0x2a


	//----- nvinfo : EIATTR_SPARSE_MMA_MASK
	.align		4
.L_632:
        /*0018*/ 	.byte	0x03, 0x50
        /*001a*/ 	.short	0x0000


	//----- nvinfo : EIATTR_MAXREG_COUNT
	.align		4
        /*001c*/ 	.byte	0x03, 0x1b
        /*001e*/ 	.short	0x0080


	//----- nvinfo : EIATTR_MERCURY_ISA_VERSION
	.align		4
        /*0020*/ 	.byte	0x03, 0x5f
        /*0022*/ 	.short	0x0101


	//----- nvinfo : EIATTR_VRC_CTA_INIT_COUNT
	.align		4
        /*0024*/ 	.byte	0x02, 0x4a
	.zero		1
	.zero		1


	//----- nvinfo : EIATTR_EXIT_INSTR_OFFSETS
	.align		4
        /*0028*/ 	.byte	0x04, 0x1c
        /*002a*/ 	.short	(.L_634 - .L_633)


	//   ....[0]....
.L_633:
        /*002c*/ 	.word	0x00000010


	//----- nvinfo : EIATTR_MAX_THREADS
	.align		4
.L_634:
        /*0030*/ 	.byte	0x04, 0x05
        /*0032*/ 	.short	(.L_636 - .L_635)
.L_635:
        /*0034*/ 	.word	0x00000200
        /*0038*/ 	.word	0x00000001
        /*003c*/ 	.word	0x00000001


	//----- nvinfo : EIATTR_CBANK_PARAM_SIZE
	.align		4
.L_636:
        /*0040*/ 	.byte	0x03, 0x19
        /*0042*/ 	.short	0x0a80


	//----- nvinfo : EIATTR_PARAM_CBANK
	.align		4
        /*0044*/ 	.byte	0x04, 0x0a
        /*0046*/ 	.short	(.L_638 - .L_637)
	.align		4
.L_637:
        /*0048*/ 	.word	index@(.nv.constant0._ZN7cutlass13device_kernelIN5flash11enable_sm90INS1_16FlashAttnFwdSm90INS1_25CollectiveMainloopFwdSm90ILi2EN4cute5tupleIJNS5_1CILi1EEES8_S8_EEENS6_IJNS7_ILi192EEENS7_ILi144EEENS7_ILi96EEEEEELi96ENS_10bfloat16_tEfNS_4arch4Sm90ELb0ELb0ELb0ELb1ELb0ELb1ELb0ELb0ELb1ELb1ELb1ELb0EEENS1_21CollectiveEpilogueFwdINS6_IJSA_SC_SB_EEES9_SE_SG_Li384ELb1ELb1ELb1ELb0EEENS1_36VarlenDynamicPersistentTileSchedulerILi192ELi144ELi384ELi128ELb1ELb1ELb1ELb0ELb1ELb1EEEEEEEEEvNT_6ParamsE)
        /*004c*/ 	.short	0x0380
        /*004e*/ 	.short	0x0a80


	//----- nvinfo : EIATTR_SW_WAR
	.align		4
.L_638:
        /*0050*/ 	.byte	0x04, 0x36
        /*0052*/ 	.short	(.L_640 - .L_639)
.L_639:
        /*0054*/ 	.word	0x00000008
.L_640:


//--------------------- .nv.info._ZN7cutlass13device_kernelIN5flash11enable_sm90INS1_16FlashAttnFwdSm90INS1_25CollectiveMainloopFwdSm90ILi2EN4cute5tupleIJNS5_1CILi1EEES8_S8_EEENS6_IJNS7_ILi192EEENS7_ILi128EEENS7_ILi96EEEEEELi96ENS_10bfloat16_tEfNS_4arch4Sm90ELb0ELb1ELb0ELb0ELb0ELb0ELb0ELb0ELb1ELb1ELb1ELb0EEENS1_21CollectiveEpilogueFwdINS6_IJSA_SC_SB_EEES9_SE_SG_Li384ELb0ELb1ELb1ELb0EEENS1_19SingleTileSchedulerILb0ELb1ELb1ELi192EEEEEEEEEvNT_6ParamsE --------------------------
	.section	.nv.info._ZN7cutlass13device_kernelIN5flash11enable_sm90INS1_16FlashAttnFwdSm90INS1_25CollectiveMainloopFwdSm90ILi2EN4cute5tupleIJNS5_1CILi1EEES8_S8_EEENS6_IJNS7_ILi192EEENS7_ILi128EEENS7_ILi96EEEEEELi96ENS_10bfloat16_tEfNS_4arch4Sm90ELb0ELb1ELb0ELb0ELb0ELb0ELb0ELb0ELb1ELb1ELb1ELb0EEENS1_21CollectiveEpilogueFwdINS6_IJSA_SC_SB_EEES9_SE_SG_Li384ELb0ELb1ELb1ELb0EEENS1_19SingleTileSchedulerILb0ELb1ELb1ELi192EEEEEEEEEvNT_6ParamsE,"",@"SHT_CUDA_INFO"
	.sectionflags	@""
	.align	4


	//----- nvinfo : EIATTR_CUDA_API_VERSION
	.align		4
        /*0000*/ 	.byte	0x04, 0x37
        /*0002*/ 	.short	(.L_642 - .L_641)
.L_641:
        /*0004*/ 	.word	0x00000082


	//----- nvinfo : EIATTR_KPARAM_INFO
	.align		4
.L_642:
        /*0008*/ 	.byte	0x04, 0x17
        /*000a*/ 	.short	(.L_644 - .L_643)
.L_643:
        /*000c*/ 	.word	0x00000000
        /*0010*/ 	.short	0x0000
        /*0012*/ 	.short	0x0000
        /*0014*/ 	.byte	0x00, 0xf0, 0x01, 0x28


	//----- nvinfo : EIATTR_SPARSE_MMA_MASK
	.align		4
.L_644:
        /*0018*/ 	.byte	0x03, 0x50
        /*001a*/ 	.short	0x0000


	//----- nvinfo : EIATTR_MAXREG_COUNT
	.align		4
        /*001c*/ 	.byte	0x03, 0x1b
        /*001e*/ 	.short	0x0080


	//----- nvinfo : EIATTR_MERCURY_ISA_VERSION
	.align		4
        /*0020*/ 	.byte	0x03, 0x5f
        /*0022*/ 	.short	0x0101


	//----- nvinfo : EIATTR_VRC_CTA_INIT_COUNT
	.align		4
        /*0024*/ 	.byte	0x02, 0x4a
	.zero		1
	.zero		1


	//----- nvinfo : EIATTR_EXIT_INSTR_OFFSETS
	.align		4
        /*0028*/ 	.byte	0x04, 0x1c
        /*002a*/ 	.short	(.L_646 - .L_645)


	//   ....[0]....
.L_645:
        /*002c*/ 	.word	0x00000010


	//----- nvinfo : EIATTR_MAX_THREADS
	.align		4
.L_646:
        /*0030*/ 	.byte	0x04, 0x05
        /*0032*/ 	.short	(.L_648 - .L_647)
.L_647:
        /*0034*/ 	.word	0x00000200
        /*0038*/ 	.word	0x00000001
        /*003c*/ 	.word	0x00000001


	//----- nvinfo : EIATTR_CBANK_PARAM_SIZE
	.align		4
.L_648:
        /*0040*/ 	.byte	0x03, 0x19
        /*0042*/ 	.short	0x0a00


	//----- nvinfo : EIATTR_PARAM_CBANK
	.align		4
        /*0044*/ 	.byte	0x04, 0x0a
        /*0046*/ 	.short	(.L_650 - .L_649)
	.align		4
.L_649:
        /*0048*/ 	.word	index@(.nv.constant0._ZN7cutlass13device_kernelIN5flash11enable_sm90INS1_16FlashAttnFwdSm90INS1_25CollectiveMainloopFwdSm90ILi2EN4cute5tupleIJNS5_1CILi1EEES8_S8_EEENS6_IJNS7_ILi192EEENS7_ILi128EEENS7_ILi96EEEEEELi96ENS_10bfloat16_tEfNS_4arch4Sm90ELb0ELb1ELb0ELb0ELb0ELb0ELb0ELb0ELb1ELb1ELb1ELb0EEENS1_21CollectiveEpilogueFwdINS6_IJSA_SC_SB_EEES9_SE_SG_Li384ELb0ELb1ELb1ELb0EEENS1_19SingleTileSchedulerILb0ELb1ELb1ELi192EEEEEEEEEvNT_6ParamsE)
        /*004c*/ 	.short	0x0380
        /*004e*/ 	.short	0x0a00


	//----- nvinfo : EIATTR_SW_WAR
	.align		4
.L_650:
        /*0050*/ 	.byte	0x04, 0x36
        /*0052*/ 	.short	(.L_652 - .L_651)
.L_651:
        /*0054*/ 	.word	0x00000008
.L_652:


//--------------------- .nv.info._ZN7cutlass13device_kernelIN5flash11enable_sm90INS1_16FlashAttnFwdSm90INS1_25CollectiveMainloopFwdSm90ILi2EN4cute5tupleIJNS5_1CILi1EEES8_S8_EEENS6_IJNS7_ILi192EEENS7_ILi128EEENS7_ILi96EEEEEELi96ENS_10bfloat16_tEfNS_4arch4Sm90ELb0ELb1ELb0ELb1ELb0ELb0ELb0ELb0ELb1ELb1ELb1ELb0EEENS1_21CollectiveEpilogueFwdINS6_IJSA_SC_SB_EEES9_SE_SG_Li384ELb1ELb1ELb1ELb0EEENS1_36VarlenDynamicPersistentTileSchedulerILi192ELi128ELi384ELi128ELb1ELb1ELb1ELb1ELb0ELb1EEEEEEEEEvNT_6ParamsE --------------------------
	.section	.nv.info._ZN7cutlass13device_kernelIN5flash11enable_sm90INS1_16FlashAttnFwdSm90INS1_25CollectiveMainloopFwdSm90ILi2EN4cute5tupleIJNS5_1CILi1EEES8_S8_EEENS6_IJNS7_ILi192EEENS7_ILi128EEENS7_ILi96EEEEEELi96ENS_10bfloat16_tEfNS_4arch4Sm90ELb0ELb1ELb0ELb1ELb0ELb0ELb0ELb0ELb1ELb1ELb1ELb0EEENS1_21CollectiveEpilogueFwdINS6_IJSA_SC_SB_EEES9_SE_SG_Li384ELb1ELb1ELb1ELb0EEENS1_36VarlenDynamicPersistentTileSchedulerILi192ELi128ELi384ELi128ELb1ELb1ELb1ELb1ELb0ELb1EEEEEEEEEvNT_6ParamsE,"",@"SHT_CUDA_INFO"
	.sectionflags	@""
	.align	4


	//----- nvinfo : EIATTR_CUDA_API_VERSION
	.align		4
        /*0000*/ 	.byte	0x04, 0x37
        /*0002*/ 	.short	(.L_654 - .L_653)
.L_653:
        /*0004*/ 	.word	0x00000082


	//----- nvinfo : EIATTR_KPARAM_INFO
	.align		4
.L_654:
        /*0008*/ 	.byte	0x04, 0x17
        /*000a*/ 	.short	(.L_656 - .L_655)
.L_655:
        /*000c*/ 	.word	0x00000000
        /*0010*/ 	.short	0x0000
        /*0012*/ 	.short	0x0000
        /*0014*/ 	.byte	0x00, 0xf0, 0x01, 0x2a


	//----- nvinfo : EIATTR_SPARSE_MMA_MASK
	.align		4
.L_656:
        /*0018*/ 	.byte	0x03, 0x50
        /*001a*/ 	.short	0x0000


	//----- nvinfo : EIATTR_MAXREG_COUNT
	.align		4
        /*001c*/ 	.byte	0x03, 0x1b
        /*001e*/ 	.short	0x0080


	//----- nvinfo : EIATTR_MERCURY_ISA_VERSION
	.align		4
        /*0020*/ 	.byte	0x03, 0x5f
        /*0022*/ 	.short	0x0101


	//----- nvinfo : EIATTR_VRC_CTA_INIT_COUNT
	.align		4
        /*0024*/ 	.byte	0x02, 0x4a
	.zero		1
	.zero		1


	//----- nvinfo : EIATTR_EXIT_INSTR_OFFSETS
	.align		4
        /*0028*/ 	.byte	0x04, 0x1c
        /*002a*/ 	.short	(.L_658 - .L_657)


	//   ....[0]....
.L_657:
        /*002c*/ 	.word	0x00000010


	//----- nvinfo : EIATTR_MAX_THREADS
	.align		4
.L_658:
        /*0030*/ 	.byte	0x04, 0x05
        /*0032*/ 	.short	(.L_660 - .L_659)
.L_659:
        /*0034*/ 	.word	0x00000200
        /*0038*/ 	.word	0x00000001
        /*003c*/ 	.word	0x00000001


	//----- nvinfo : EIATTR_CBANK_PARAM_SIZE
	.align		4
.L_660:
        /*0040*/ 	.byte	0x03, 0x19
        /*0042*/ 	.short	0x0a80


	//----- nvinfo : EIATTR_PARAM_CBANK
	.align		4
        /*0044*/ 	.byte	0x04, 0x0a
        /*0046*/ 	.short	(.L_662 - .L_661)
	.align		4
.L_661:
        /*0048*/ 	.word	index@(.nv.constant0._ZN7cutlass13device_kernelIN5flash11enable_sm90INS1_16FlashAttnFwdSm90INS1_25CollectiveMainloopFwdSm90ILi2EN4cute5tupleIJNS5_1CILi1EEES8_S8_EEENS6_IJNS7_ILi192EEENS7_ILi128EEENS7_ILi96EEEEEELi96ENS_10bfloat16_tEfNS_4arch4Sm90ELb0ELb1ELb0ELb1ELb0ELb0ELb0ELb0ELb1ELb1ELb1ELb0EEENS1_21CollectiveEpilogueFwdINS6_IJSA_SC_SB_EEES9_SE_SG_Li384ELb1ELb1ELb1ELb0EEENS1_36VarlenDynamicPersistentTileSchedulerILi192ELi128ELi384ELi128ELb1ELb1ELb1ELb1ELb0ELb1EEEEEEEEEvNT_6ParamsE)
        /*004c*/ 	.short	0x0380
        /*004e*/ 	.short	0x0a80


	//----- nvinfo : EIATTR_SW_WAR
	.align		4
.L_662:
        /*0050*/ 	.byte	0x04, 0x36
        /*0052*/ 	.short	(.L_664 - .L_663)
.L_663:
        /*0054*/ 	.word	0x00000008
.L_664:


//--------------------- .nv.info._ZN7cutlass13device_kernelIN5flash11enable_sm90INS1_16FlashAttnFwdSm90INS1_25CollectiveMainloopFwdSm90ILi2EN4cute5tupleIJNS5_1CILi1EEES8_S8_EEENS6_IJNS7_ILi192EEENS7_ILi128EEENS7_ILi96EEEEEELi96ENS_10bfloat16_tEfNS_4arch4Sm90ELb0ELb1ELb0ELb1ELb0ELb1ELb0ELb0ELb1ELb1ELb1ELb0EEENS1_21CollectiveEpilogueFwdINS6_IJSA_SC_SB_EEES9_SE_SG_Li384ELb1ELb1ELb1ELb0EEENS1_36VarlenDynamicPersistentTileSchedulerILi192ELi128ELi384ELi128ELb1ELb1ELb1ELb1ELb0ELb1EEEEEEEEEvNT_6ParamsE --------------------------
	.section	.nv.info._ZN7cutlass13device_kernelIN5flash11enable_sm90INS1_16FlashAttnFwdSm90INS1_25CollectiveMainloopFwdSm90ILi2EN4cute5tupleIJNS5_1CILi1EEES8_S8_EEENS6_IJNS7_ILi192EEENS7_ILi128EEENS7_ILi96EEEEEELi96ENS_10bfloat16_tEfNS_4arch4Sm90ELb0ELb1ELb0ELb1ELb0ELb1ELb0ELb0ELb1ELb1ELb1ELb0EEENS1_21CollectiveEpilogueFwdINS6_IJSA_SC_SB_EEES9_SE_SG_Li384ELb1ELb1ELb1ELb0EEENS1_36VarlenDynamicPersistentTileSchedulerILi192ELi128ELi384ELi128ELb1ELb1ELb1ELb1ELb0ELb1EEEEEEEEEvNT_6ParamsE,"",@"SHT_CUDA_INFO"
	.sectionflags	@""
	.align	4


	//----- nvinfo : EIATTR_CUDA_API_VERSION
	.align		4
        /*0000*/ 	.byte	0x04, 0x37
        /*0002*/ 	.short	(.L_666 - .L_665)
.L_665:
        /*0004*/ 	.word	0x00000082


	//----- nvinfo : EIATTR_KPARAM_INFO
	.align		4
.L_666:
        /*0008*/ 	.byte	0x04, 0x17
        /*000a*/ 	.short	(.L_668 - .L_667)
.L_667:
        /*000c*/ 	.word	0x00000000
        /*0010*/ 	.short	0x0000
        /*0012*/ 	.short	0x0000
        /*0014*/ 	.byte	0x00, 0xf0, 0x01, 0x2a


	//----- nvinfo : EIATTR_SPARSE_MMA_MASK
	.align		4
.L_668:
        /*0018*/ 	.byte	0x03, 0x50
        /*001a*/ 	.short	0x0000


	//----- nvinfo : EIATTR_MAXREG_COUNT
	.align		4
        /*001c*/ 	.byte	0x03, 0x1b
        /*001e*/ 	.short	0x0080


	//----- nvinfo : EIATTR_MERCURY_ISA_VERSION
	.align		4
        /*0020*/ 	.byte	0x03, 0x5f
        /*0022*/ 	.short	0x0101


	//----- nvinfo : EIATTR_VRC_CTA_INIT_COUNT
	.align		4
        /*0024*/ 	.byte	0x02, 0x4a
	.zero		1
	.zero		1


	//----- nvinfo : EIATTR_EXIT_INSTR_OFFSETS
	.align		4
        /*0028*/ 	.byte	0x04, 0x1c
        /*002a*/ 	.short	(.L_670 - .L_669)


	//   ....[0]....
.L_669:
        /*002c*/ 	.word	0x00000010


	//----- nvinfo : EIATTR_MAX_THREADS
	.align		4
.L_670:
        /*0030*/ 	.byte	0x04, 0x05
        /*0032*/ 	.short	(.L_672 - .L_671)
.L_671:
        /*0034*/ 	.word	0x00000200
        /*0038*/ 	.word	0x00000001
        /*003c*/ 	.word	0x00000001


	//----- nvinfo : EIATTR_CBANK_PARAM_SIZE
	.align		4
.L_672:
        /*0040*/ 	.byte	0x03, 0x19
        /*0042*/ 	.short	0x0a80


	//----- nvinfo : EIATTR_PARAM_CBANK
	.align		4
        /*0044*/ 	.byte	0x04, 0x0a
        /*0046*/ 	.short	(.L_674 - .L_673)
	.align		4
.L_673:
        /*0048*/ 	.word	index@(.nv.constant0._ZN7cutlass13device_kernelIN5flash11enable_sm90INS1_16FlashAttnFwdSm90INS1_25CollectiveMainloopFwdSm90ILi2EN4cute5tupleIJNS5_1CILi1EEES8_S8_EEENS6_IJNS7_ILi192EEENS7_ILi128EEENS7_ILi96EEEEEELi96ENS_10bfloat16_tEfNS_4arch4Sm90ELb0ELb1ELb0ELb1ELb0ELb1ELb0ELb0ELb1ELb1ELb1ELb0EEENS1_21CollectiveEpilogueFwdINS6_IJSA_SC_SB_EEES9_SE_SG_Li384ELb1ELb1ELb1ELb0EEENS1_36VarlenDynamicPersistentTileSchedulerILi192ELi128ELi384ELi128ELb1ELb1ELb1ELb1ELb0ELb1EEEEEEEEEvNT_6ParamsE)
        /*004c*/ 	.short	0x0380
        /*004e*/ 	.short	0x0a80


	//----- nvinfo : EIATTR_SW_WAR
	.align		4
.L_674:
        /*0050*/ 	.byte	0x04, 0x36
        /*0052*/ 	.short	(.L_676 - .L_675)
.L_675:
        /*0054*/ 	.word	0x00000008
.L_676:


//--------------------- .nv.info._ZN7cutlass13device_kernelIN5flash11enable_sm90INS1_16FlashAttnFwdSm90INS1_25CollectiveMainloopFwdSm90ILi2EN4cute5tupleIJNS5_1CILi1EEES8_S8_EEENS6_IJNS7_ILi192EEENS7_ILi144EEENS7_ILi96EEEEEELi96ENS_10bfloat16_tEfNS_4arch4Sm90ELb1ELb0ELb0ELb0ELb0ELb0ELb0ELb0ELb1ELb1ELb1ELb0EEENS1_21CollectiveEpilogueFwdINS6_IJSA_SC_SB_EEES9_SE_SG_Li384ELb0ELb1ELb1ELb0EEENS1_19SingleTileSchedulerILb0ELb1ELb1ELi192EEEEEEEEEvNT_6ParamsE --------------------------
	.section	.nv.info._ZN7cutlass13device_kernelIN5flash11enable_sm90INS1_16FlashAttnFwdSm90INS1_25CollectiveMainloopFwdSm90ILi2EN4cute5tupleIJNS5_1CILi1EEES8_S8_EEENS6_IJNS7_ILi192EEENS7_ILi144EEENS7_ILi96EEEEEELi96ENS_10bfloat16_tEfNS_4arch4Sm90ELb1ELb0ELb0ELb0ELb0ELb0ELb0ELb0ELb1ELb1ELb1ELb0EEENS1_21CollectiveEpilogueFwdINS6_IJSA_SC_SB_EEES9_SE_SG_Li384ELb0ELb1ELb1ELb0EEENS1_19SingleTileSchedulerILb0ELb1ELb1ELi192EEEEEEEEEvNT_6ParamsE,"",@"SHT_CUDA_INFO"
	.sectionflags	@""
	.align	4


	//----- nvinfo : EIATTR_CUDA_API_VERSION
	.align		4
        /*0000*/ 	.byte	0x04, 0x37
        /*0002*/ 	.short	(.L_678 - .L_677)
.L_677:
        /*0004*/ 	.word	0x00000082


	//----- nvinfo : EIATTR_KPARAM_INFO
	.align		4
.L_678:
        /*0008*/ 	.byte	0x04, 0x17
        /*000a*/ 	.short	(.L_680 - .L_679)
.L_679:
        /*000c*/ 	.word	0x00000000
        /*0010*/ 	.short	0x0000
        /*0012*/ 	.short	0x0000
        /*0014*/ 	.byte	0x00, 0xf0, 0x01, 0x28


	//----- nvinfo : EIATTR_SPARSE_MMA_MASK
	.align		4
.L_680:
        /*0018*/ 	.byte	0x03, 0x50
        /*001a*/ 	.short	0x0000


	//----- nvinfo : EIATTR_MAXREG_COUNT
	.align		4
        /*001c*/ 	.byte	0x03, 0x1b
        /*001e*/ 	.short	0x0080


	//----- nvinfo : EIATTR_MERCURY_ISA_VERSION
	.align		4
        /*0020*/ 	.byte	0x03, 0x5f
        /*0022*/ 	.short	0x0101


	//----- nvinfo : EIATTR_VRC_CTA_INIT_COUNT
	.align		4
        /*0024*/ 	.byte	0x02, 0x4a
	.zero		1
	.zero		1


	//----- nvinfo : EIATTR_EXIT_INSTR_OFFSETS
	.align		4
        /*0028*/ 	.byte	0x04, 0x1c
        /*002a*/ 	.short	(.L_682 - .L_681)


	//   ....[0]....
.L_681:
        /*002c*/ 	.word	0x00000010


	//----- nvinfo : EIATTR_MAX_THREADS
	.align		4
.L_682:
        /*0030*/ 	.byte	0x04, 0x05
        /*0032*/ 	.short	(.L_684 - .L_683)
.L_683:
        /*0034*/ 	.word	0x00000200
        /*0038*/ 	.word	0x00000001
        /*003c*/ 	.word	0x00000001


	//----- nvinfo : EIATTR_CBANK_PARAM_SIZE
	.align		4
.L_684:
        /*0040*/ 	.byte	0x03, 0x19
        /*0042*/ 	.short	0x0a00


	//----- nvinfo : EIATTR_PARAM_CBANK
	.align		4
        /*0044*/ 	.byte	0x04, 0x0a
        /*0046*/ 	.short	(.L_686 - .L_685)
	.align		4
.L_685:
        /*0048*/ 	.word	index@(.nv.constant0._ZN7cutlass13device_kernelIN5flash11enable_sm90INS1_16FlashAttnFwdSm90INS1_25CollectiveMainloopFwdSm90ILi2EN4cute5tupleIJNS5_1CILi1EEES8_S8_EEENS6_IJNS7_ILi192EEENS7_ILi144EEENS7_ILi96EEEEEELi96ENS_10bfloat16_tEfNS_4arch4Sm90ELb1ELb0ELb0ELb0ELb0ELb0ELb0ELb0ELb1ELb1ELb1ELb0EEENS1_21CollectiveEpilogueFwdINS6_IJSA_SC_SB_EEES9_SE_SG_Li384ELb0ELb1ELb1ELb0EEENS1_19SingleTileSchedulerILb0ELb1ELb1ELi192EEEEEEEEEvNT_6ParamsE)
        /*004c*/ 	.short	0x0380
        /*004e*/ 	.short	0x0a00


	//----- nvinfo : EIATTR_SW_WAR
	.align		4
.L_686:
        /*0050*/ 	.byte	0x04, 0x36
        /*0052*/ 	.short	(.L_688 - .L_687)
.L_687:
        /*0054*/ 	.word	0x00000008
.L_688:


//--------------------- .nv.info._ZN7cutlass13device_kernelIN5flash11enable_sm90INS1_16FlashAttnFwdSm90INS1_25CollectiveMainloopFwdSm90ILi2EN4cute5tupleIJNS5_1CILi1EEES8_S8_EEENS6_IJNS7_ILi192EEENS7_ILi144EEENS7_ILi96EEEEEELi96ENS_10bfloat16_tEfNS_4arch4Sm90ELb1ELb0ELb0ELb1ELb0ELb0ELb0ELb0ELb1ELb1ELb1ELb0EEENS1_21CollectiveEpilogueFwdINS6_IJSA_SC_SB_EEES9_SE_SG_Li384ELb1ELb1ELb1ELb0EEENS1_36VarlenDynamicPersistentTileSchedulerILi192ELi144ELi384ELi128ELb1ELb1ELb1ELb1ELb1ELb1EEEEEEEEEvNT_6ParamsE --------------------------
	.section	.nv.info._ZN7cutlass13device_kernelIN5flash11enable_sm90INS1_16FlashAttnFwdSm90INS1_25CollectiveMainloopFwdSm90ILi2EN4cute5tupleIJNS5_1CILi1EEES8_S8_EEENS6_IJNS7_ILi192EEENS7_ILi144EEENS7_ILi96EEEEEELi96ENS_10bfloat16_tEfNS_4arch4Sm90ELb1ELb0ELb0ELb1ELb0ELb0ELb0ELb0ELb1ELb1ELb1ELb0EEENS1_21CollectiveEpilogueFwdINS6_IJSA_SC_SB_EEES9_SE_SG_Li384ELb1ELb1ELb1ELb0EEENS1_36VarlenDynamicPersistentTileSchedulerILi192ELi144ELi384ELi128ELb1ELb1ELb1ELb1ELb1ELb1EEEEEEEEEvNT_6ParamsE,"",@"SHT_CUDA_INFO"
	.sectionflags	@""
	.align	4


	//----- nvinfo : EIATTR_CUDA_API_VERSION
	.align		4
        /*0000*/ 	.byte	0x04, 0x37
        /*0002*/ 	.short	(.L_690 - .L_689)
.L_689:
        /*0004*/ 	.word	0x00000082


	//----- nvinfo : EIATTR_KPARAM_INFO
	.align		4
.L_690:
        /*0008*/ 	.byte	0x04, 0x17
        /*000a*/ 	.short	(.L_692 - .L_691)
.L_691:
        /*000c*/ 	.word	0x00000000
        /*0010*/ 	.short	0x0000
        /*0012*/ 	.short	0x0000
        /*0014*/ 	.byte	0x00, 0xf0, 0x01, 0x2a


	//----- nvinfo : EIATTR_SPARSE_MMA_MASK
	.align		4
.L_692:
        /*0018*/ 	.byte	0x03, 0x50
        /*001a*/ 	.short	0x0000


	//----- nvinfo : EIATTR_MAXREG_COUNT
	.align		4
        /*001c*/ 	.byte	0x03, 0x1b
        /*001e*/ 	.short	0x0080


	//----- nvinfo : EIATTR_MERCURY_ISA_VERSION
	.align		4
        /*0020*/ 	.byte	0x03, 0x5f
        /*0022*/ 	.short	0x0101


	//----- nvinfo : EIATTR_VRC_CTA_INIT_COUNT
	.align		4
        /*0024*/ 	.byte	0x02, 0x4a
	.zero		1
	.zero		1


	//----- nvinfo : EIATTR_EXIT_INSTR_OFFSETS
	.align		4
        /*0028*/ 	.byte	0x04, 0x1c
        /*002a*/ 	.short	(.L_694 - .L_693)


	//   ....[0]....
.L_693:
        /*002c*/ 	.word	0x00000010


	//----- nvinfo : EIATTR_MAX_THREADS
	.align		4
.L_694:
        /*0030*/ 	.byte	0x04, 0x05
        /*0032*/ 	.short	(.L_696 - .L_695)
.L_695:
        /*0034*/ 	.word	0x00000200
        /*0038*/ 	.word	0x00000001
        /*003c*/ 	.word	0x00000001


	//----- nvinfo : EIATTR_CBANK_PARAM_SIZE
	.align		4
.L_696:
        /*0040*/ 	.byte	0x03, 0x19
        /*0042*/ 	.short	0x0a80


	//----- nvinfo : EIATTR_PARAM_CBANK
	.align		4
        /*0044*/ 	.byte	0x04, 0x0a
        /*0046*/ 	.short	(.L_698 - .L_697)
	.align		4
.L_697:
        /*0048*/ 	.word	index@(.nv.constant0._ZN7cutlass13device_kernelIN5flash11enable_sm90INS1_16FlashAttnFwdSm90INS1_25CollectiveMainloopFwdSm90ILi2EN4cute5tupleIJNS5_1CILi1EEES8_S8_EEENS6_IJNS7_ILi192EEENS7_ILi144EEENS7_ILi96EEEEEELi96ENS_10bfloat16_tEfNS_4arch4Sm90ELb1ELb0ELb0ELb1ELb0ELb0ELb0ELb0ELb1ELb1ELb1ELb0EEENS1_21CollectiveEpilogueFwdINS6_IJSA_SC_SB_EEES9_SE_SG_Li384ELb1ELb1ELb1ELb0EEENS1_36VarlenDynamicPersistentTileSchedulerILi192ELi144ELi384ELi128ELb1ELb1ELb1ELb1ELb1ELb1EEEEEEEEEvNT_6ParamsE)
        /*004c*/ 	.short	0x0380
        /*004e*/ 	.short	0x0a80


	//----- nvinfo : EIATTR_SW_WAR
	.align		4
.L_698:
        /*0050*/ 	.byte	0x04, 0x36
        /*0052*/ 	.short	(.L_700 - .L_699)
.L_699:
        /*0054*/ 	.word	0x00000008
.L_700:


//--------------------- .nv.info._ZN7cutlass13device_kernelIN5flash11enable_sm90INS1_16FlashAttnFwdSm90INS1_25CollectiveMainloopFwdSm90ILi2EN4cute5tupleIJNS5_1CILi1EEES8_S8_EEENS6_IJNS7_ILi192EEENS7_ILi144EEENS7_ILi96EEEEEELi96ENS_10bfloat16_tEfNS_4arch4Sm90ELb1ELb0ELb0ELb1ELb0ELb1ELb0ELb0ELb1ELb1ELb1ELb0EEENS1_21CollectiveEpilogueFwdINS6_IJSA_SC_SB_EEES9_SE_SG_Li384ELb1ELb1ELb1ELb0EEENS1_36VarlenDynamicPersistentTileSchedulerILi192ELi144ELi384ELi128ELb1ELb1ELb1ELb1ELb1ELb1EEEEEEEEEvNT_6ParamsE --------------------------
	.section	.nv.info._ZN7cutlass13device_kernelIN5flash11enable_sm90INS1_16FlashAttnFwdSm90INS1_25CollectiveMainloopFwdSm90ILi2EN4cute5tupleIJNS5_1CILi1EEES8_S8_EEENS6_IJNS7_ILi192EEENS7_ILi144EEENS7_ILi96EEEEEELi96ENS_10bfloat16_tEfNS_4arch4Sm90ELb1ELb0ELb0ELb1ELb0ELb1ELb0ELb0ELb1ELb1ELb1ELb0EEENS1_21CollectiveEpilogueFwdINS6_IJSA_SC_SB_EEES9_SE_SG_Li384ELb1ELb1ELb1ELb0EEENS1_36VarlenDynamicPersistentTileSchedulerILi192ELi144ELi384ELi128ELb1ELb1ELb1ELb1ELb1ELb1EEEEEEEEEvNT_6ParamsE,"",@"SHT_CUDA_INFO"
	.sectionflags	@""
	.align	4


	//----- nvinfo : EIATTR_CUDA_API_VERSION
	.align		4
        /*0000*/ 	.byte	0x04, 0x37
        /*0002*/ 	.short	(.L_702 - .L_701)
.L_701:
        /*0004*/ 	.word	0x00000082


	//----- nvinfo : EIATTR_KPARAM_INFO
	.align		4
.L_702:
        /*0008*/ 	.byte	0x04, 0x17
        /*000a*/ 	.short	(.L_704 - .L_703)
.L_703:
        /*000c*/ 	.word	0x00000000
        /*0010*/ 	.short	0x0000
        /*0012*/ 	.short	0x0000
        /*0014*/ 	.byte	0x00, 0xf0, 0x01, 0x2a


	//----- nvinfo : EIATTR_SPARSE_MMA_MASK
	.align		4
.L_704:
        /*0018*/ 	.byte	0x03, 0x50
        /*001a*/ 	.short	0x0000


	//----- nvinfo : EIATTR_MAXREG_COUNT
	.align		4
        /*001c*/ 	.byte	0x03, 0x1b
        /*001e*/ 	.short	0x0080


	//----- nvinfo : EIATTR_MERCURY_ISA_VERSION
	.align		4
        /*0020*/ 	.byte	0x03, 0x5f
        /*0022*/ 	.short	0x0101


	//----- nvinfo : EIATTR_VRC_CTA_INIT_COUNT
	.align		4
        /*0024*/ 	.byte	0x02, 0x4a
	.zero		1
	.zero		1


	//----- nvinfo : EIATTR_EXIT_INSTR_OFFSETS
	.align		4
        /*0028*/ 	.byte	0x04, 0x1c
        /*002a*/ 	.short	(.L_706 - .L_705)


	//   ....[0]....
.L_705:
        /*002c*/ 	.word	0x00000010


	//----- nvinfo : EIATTR_MAX_THREADS
	.align		4
.L_706:
        /*0030*/ 	.byte	0x04, 0x05
        /*0032*/ 	.short	(.L_708 - .L_707)
.L_707:
        /*0034*/ 	.word	0x00000200
        /*0038*/ 	.word	0x00000001
        /*003c*/ 	.word	0x00000001


	//----- nvinfo : EIATTR_CBANK_PARAM_SIZE
	.align		4
.L_708:
        /*0040*/ 	.byte	0x03, 0x19
        /*0042*/ 	.short	0x0a80


	//----- nvinfo : EIATTR_PARAM_CBANK
	.align		4
        /*0044*/ 	.byte	0x04, 0x0a
        /*0046*/ 	.short	(.L_710 - .L_709)
	.align		4
.L_709:
        /*0048*/ 	.word	index@(.nv.constant0._ZN7cutlass13device_kernelIN5flash11enable_sm90INS1_16FlashAttnFwdSm90INS1_25CollectiveMainloopFwdSm90ILi2EN4cute5tupleIJNS5_1CILi1EEES8_S8_EEENS6_IJNS7_ILi192EEENS7_ILi144EEENS7_ILi96EEEEEELi96ENS_10bfloat16_tEfNS_4arch4Sm90ELb1ELb0ELb0ELb1ELb0ELb1ELb0ELb0ELb1ELb1ELb1ELb0EEENS1_21CollectiveEpilogueFwdINS6_IJSA_SC_SB_EEES9_SE_SG_Li384ELb1ELb1ELb1ELb0EEENS1_36VarlenDynamicPersistentTileSchedulerILi192ELi144ELi384ELi128ELb1ELb1ELb1ELb1ELb1ELb1EEEEEEEEEvNT_6ParamsE)
        /*004c*/ 	.short	0x0380
        /*004e*/ 	.short	0x0a80


	//----- nvinfo : EIATTR_SW_WAR
	.align		4
.L_710:
        /*0050*/ 	.byte	0x04, 0x36
        /*0052*/ 	.short	(.L_712 - .L_711)
.L_711:
        /*0054*/ 	.word	0x00000008
.L_712:


//--------------------- .nv.info._ZN7cutlass13device_kernelIN5flash11enable_sm90INS1_16FlashAttnFwdSm90INS1_25CollectiveMainloopFwdSm90ILi2EN4cute5tupleIJNS5_1CILi1EEES8_S8_EEENS6_IJNS7_ILi192EEESA_NS7_ILi64EEEEEELi64ENS_10bfloat16_tEfNS_4arch4Sm90ELb0ELb0ELb0ELb0ELb0ELb0ELb0ELb0ELb1ELb1ELb1ELb0EEENS1_21CollectiveEpilogueFwdINS6_IJSA_SB_SA_EEES9_SD_SF_Li384ELb0ELb1ELb1ELb0EEENS1_19SingleTileSchedulerILb0ELb1ELb1ELi192EEEEEEEEEvNT_6ParamsE --------------------------
	.section	.nv.info._ZN7cutlass13device_kernelIN5flash11enable_sm90INS1_16FlashAttnFwdSm90INS1_25CollectiveMainloopFwdSm90ILi2EN4cute5tupleIJNS5_1CILi1EEES8_S8_EEENS6_IJNS7_ILi192EEESA_NS7_ILi64EEEEEELi64ENS_10bfloat16_tEfNS_4arch4Sm90ELb0ELb0ELb0ELb0ELb0ELb0ELb0ELb0ELb1ELb1ELb1ELb0EEENS1_21CollectiveEpilogueFwdINS6_IJSA_SB_SA_EEES9_SD_SF_Li384ELb0ELb1ELb1ELb0EEENS1_19SingleTileSchedulerILb0ELb1ELb1ELi192EEEEEEEEEvNT_6ParamsE,"",@"SHT_CUDA_INFO"
	.sectionflags	@""
	.align	4


	//----- nvinfo : EIATTR_CUDA_API_VERSION
	.align		4
        /*0000*/ 	.byte	0x04, 0x37
        /*0002*/ 	.short	(.L_714 - .L_713)
.L_713:
        /*0004*/ 	.word	0x00000082


	//----- nvinfo : EIATTR_KPARAM_INFO
	.align		4
.L_714:
        /*0008*/ 	.byte	0x04, 0x17
        /*000a*/ 	.short	(.L_716 - .L_715)
.L_715:
        /*000c*/ 	.word	0x00000000
        /*0010*/ 	.short	0x0000
        /*0012*/ 	.short	0x0000
        /*0014*/ 	.byte	0x00, 0xf0, 0x01, 0x28


	//----- nvinfo : EIATTR_SPARSE_MMA_MASK
	.align		4
.L_716:
        /*0018*/ 	.byte	0x03, 0x50
        /*001a*/ 	.short	0x0000


	//----- nvinfo : EIATTR_MAXREG_COUNT
	.align		4
        /*001c*/ 	.byte	0x03, 0x1b
        /*001e*/ 	.short	0x0080


	//----- nvinfo : EIATTR_MERCURY_ISA_VERSION
	.align		4
        /*0020*/ 	.byte	0x03, 0x5f
        /*0022*/ 	.short	0x0101


	//----- nvinfo : EIATTR_VRC_CTA_INIT_COUNT
	.align		4
        /*0024*/ 	.byte	0x02, 0x4a
	.zero		1
	.zero		1


	//----- nvinfo : EIATTR_EXIT_INSTR_OFFSETS
	.align		4
        /*0028*/ 	.byte	0x04, 0x1c
        /*002a*/ 	.short	(.L_718 - .L_717)


	//   ....[0]....
.L_717:
        /*002c*/ 	.word	0x00000010


	//----- nvinfo : EIATTR_MAX_THREADS
	.align		4
.L_718:
        /*0030*/ 	.byte	0x04, 0x05
        /*0032*/ 	.short	(.L_720 - .L_719)
.L_719:
        /*0034*/ 	.word	0x00000200
        /*0038*/ 	.word	0x00000001
        /*003c*/ 	.word	0x00000001


	//----- nvinfo : EIATTR_CBANK_PARAM_SIZE
	.align		4
.L_720:
        /*0040*/ 	.byte	0x03, 0x19
        /*0042*/ 	.short	0x0a00


	//----- nvinfo : EIATTR_PARAM_CBANK
	.align		4
        /*0044*/ 	.byte	0x04, 0x0a
        /*0046*/ 	.short	(.L_722 - .L_721)
	.align		4
.L_721:
        /*0048*/ 	.word	index@(.nv.constant0._ZN7cutlass13device_kernelIN5flash11enable_sm90INS1_16FlashAttnFwdSm90INS1_25CollectiveMainloopFwdSm90ILi2EN4cute5tupleIJNS5_1CILi1EEES8_S8_EEENS6_IJNS7_ILi192EEESA_NS7_ILi64EEEEEELi64ENS_10bfloat16_tEfNS_4arch4Sm90ELb0ELb0ELb0ELb0ELb0ELb0ELb0ELb0ELb1ELb1ELb1ELb0EEENS1_21CollectiveEpilogueFwdINS6_IJSA_SB_SA_EEES9_SD_SF_Li384ELb0ELb1ELb1ELb0EEENS1_19SingleTileSchedulerILb0ELb1ELb1ELi192EEEEEEEEEvNT_6ParamsE)
        /*004c*/ 	.short	0x0380
        /*004e*/ 	.short	0x0a00


	//----- nvinfo : EIATTR_SW_WAR
	.align		4
.L_722:
        /*0050*/ 	.byte	0x04, 0x36
        /*0052*/ 	.short	(.L_724 - .L_723)
.L_723:
        /*0054*/ 	.word	0x00000008
.L_724:


//--------------------- .nv.info._ZN7cutlass13device_kernelIN5flash11enable_sm90INS1_16FlashAttnFwdSm90INS1_25CollectiveMainloopFwdSm90ILi2EN4cute5tupleIJNS5_1CILi1EEES8_S8_EEENS6_IJNS7_ILi192EEESA_NS7_ILi64EEEEEELi64ENS_10bfloat16_tEfNS_4arch4Sm90ELb0ELb0ELb0ELb1ELb0ELb0ELb0ELb0ELb1ELb1ELb1ELb0EEENS1_21CollectiveEpilogueFwdINS6_IJSA_SB_SA_EEES9_SD_SF_Li384ELb1ELb1ELb1ELb0EEENS1_36VarlenDynamicPersistentTileSchedulerILi192ELi192ELi384ELi128ELb1ELb1ELb1ELb0ELb1ELb1EEEEEEEEEvNT_6ParamsE --------------------------
	.section	.nv.info._ZN7cutlass13device_kernelIN5flash11enable_sm90INS1_16FlashAttnFwdSm90INS1_25CollectiveMainloopFwdSm90ILi2EN4cute5tupleIJNS5_1CILi1EEES8_S8_EEENS6_IJNS7_ILi192EEESA_NS7_ILi64EEEEEELi64ENS_10bfloat16_tEfNS_4arch4Sm90ELb0ELb0ELb0ELb1ELb0ELb0ELb0ELb0ELb1ELb1ELb1ELb0EEENS1_21CollectiveEpilogueFwdINS6_IJSA_SB_SA_EEES9_SD_SF_Li384ELb1ELb1ELb1ELb0EEENS1_36VarlenDynamicPersistentTileSchedulerILi192ELi192ELi384ELi128ELb1ELb1ELb1ELb0ELb1ELb1EEEEEEEEEvNT_6ParamsE,"",@"SHT_CUDA_INFO"
	.sectionflags	@""
	.align	4


	//----- nvinfo : EIATTR_CUDA_API_VERSION
	.align		4
        /*0000*/ 	.byte	0x04, 0x37
        /*0002*/ 	.short	(.L_726 - .L_725)
.L_725:
        /*0004*/ 	.word	0x00000082


	//----- nvinfo : EIATTR_KPARAM_INFO
	.align		4
.L_726:
        /*0008*/ 	.byte	0x04, 0x17
        /*000a*/ 	.short	(.L_728 - .L_727)
.L_727:
        /*000c*/ 	.word	0x00000000
        /*0010*/ 	.short	0x0000
        /*0012*/ 	.short	0x0000
        /*0014*/ 	.byte	0x00, 0xf0, 0x01, 0x2a


	//----- nvinfo : EIATTR_SPARSE_MMA_MASK
	.align		4
.L_728:
        /*0018*/ 	.byte	0x03, 0x50
        /*001a*/ 	.short	0x0000


	//----- nvinfo : EIATTR_MAXREG_COUNT
	.align		4
        /*001c*/ 	.byte	0x03, 0x1b
        /*001e*/ 	.short	0x0080


	//----- nvinfo : EIATTR_MERCURY_ISA_VERSION
	.align		4
        /*0020*/ 	.byte	0x03, 0x5f
        /*0022*/ 	.short	0x0101


	//----- nvinfo : EIATTR_VRC_CTA_INIT_COUNT
	.align		4
        /*0024*/ 	.byte	0x02, 0x4a
	.zero		1
	.zero		1


	//----- nvinfo : EIATTR_EXIT_INSTR_OFFSETS
	.align		4
        /*0028*/ 	.byte	0x04, 0x1c
        /*002a*/ 	.short	(.L_730 - .L_729)


	//   ....[0]....
.L_729:
        /*002c*/ 	.word	0x00000010


	//----- nvinfo : EIATTR_MAX_THREADS
	.align		4
.L_730:
        /*0030*/ 	.byte	0x04, 0x05
        /*0032*/ 	.short	(.L_732 - .L_731)
.L_731:
        /*0034*/ 	.word	0x00000200
        /*0038*/ 	.word	0x00000001
        /*003c*/ 	.word	0x00000001


	//----- nvinfo : EIATTR_CBANK_PARAM_SIZE
	.align		4
.L_732:
        /*0040*/ 	.byte	0x03, 0x19
        /*0042*/ 	.short	0x0a80


	//----- nvinfo : EIATTR_PARAM_CBANK
	.align		4
        /*0044*/ 	.byte	0x04, 0x0a
        /*0046*/ 	.short	(.L_734 - .L_733)
	.align		4
.L_733:
        /*0048*/ 	.word	index@(.nv.constant0._ZN7cutlass13device_kernelIN5flash11enable_sm90INS1_16FlashAttnFwdSm90INS1_25CollectiveMainloopFwdSm90ILi2EN4cute5tupleIJNS5_1CILi1EEES8_S8_EEENS6_IJNS7_ILi192EEESA_NS7_ILi64EEEEEELi64ENS_10bfloat16_tEfNS_4arch4Sm90ELb0ELb0ELb0ELb1ELb0ELb0ELb0ELb0ELb1ELb1ELb1ELb0EEENS1_21CollectiveEpilogueFwdINS6_IJSA_SB_SA_EEES9_SD_SF_Li384ELb1ELb1ELb1ELb0EEENS1_36VarlenDynamicPersistentTileSchedulerILi192ELi192ELi384ELi128ELb1ELb1ELb1ELb0ELb1ELb1EEEEEEEEEvNT_6ParamsE)
        /*004c*/ 	.short	0x0380
        /*004e*/ 	.short	0x0a80


	//----- nvinfo : EIATTR_SW_WAR
	.align		4
.L_734:
        /*0050*/ 	.byte	0x04, 0x36
        /*0052*/ 	.short	(.L_736 - .L_735)
.L_735:
        /*0054*/ 	.word	0x00000008
.L_736:


//--------------------- .nv.info._ZN7cutlass13device_kernelIN5flash11enable_sm90INS1_16FlashAttnFwdSm90INS1_25CollectiveMainloopFwdSm90ILi2EN4cute5tupleIJNS5_1CILi1EEES8_S8_EEENS6_IJNS7_ILi192EEESA_NS7_ILi64EEEEEELi64ENS_10bfloat16_tEfNS_4arch4Sm90ELb0ELb0ELb0ELb1ELb0ELb1ELb0ELb0ELb1ELb1ELb1ELb0EEENS1_21CollectiveEpilogueFwdINS6_IJSA_SB_SA_EEES9_SD_SF_Li384ELb1ELb1ELb1ELb0EEENS1_36VarlenDynamicPersistentTileSchedulerILi192ELi192ELi384ELi128ELb1ELb1ELb1ELb0ELb1ELb1EEEEEEEEEvNT_6ParamsE --------------------------
	.section	.nv.info._ZN7cutlass13device_kernelIN5flash11enable_sm90INS1_16FlashAttnFwdSm90INS1_25CollectiveMainloopFwdSm90ILi2EN4cute5tupleIJNS5_1CILi1EEES8_S8_EEENS6_IJNS7_ILi192EEESA_NS7_ILi64EEEEEELi64ENS_10bfloat16_tEfNS_4arch4Sm90ELb0ELb0ELb0ELb1ELb0ELb1ELb0ELb0ELb1ELb1ELb1ELb0EEENS1_21CollectiveEpilogueFwdINS6_IJSA_SB_SA_EEES9_SD_SF_Li384ELb1ELb1ELb1ELb0EEENS1_36VarlenDynamicPersistentTileSchedulerILi192ELi192ELi384ELi128ELb1ELb1ELb1ELb0ELb1ELb1EEEEEEEEEvNT_6ParamsE,"",@"SHT_CUDA_INFO"
	.sectionflags	@""
	.align	4


	//----- nvinfo : EIATTR_CUDA_API_VERSION
	.align		4
        /*0000*/ 	.byte	0x04, 0x37
        /*0002*/ 	.short	(.L_738 - .L_737)
.L_737:
        /*0004*/ 	.word	0x00000082


	//----- nvinfo : EIATTR_KPARAM_INFO
	.align		4
.L_738:
        /*0008*/ 	.byte	0x04, 0x17
        /*000a*/ 	.short	(.L_740 - .L_739)
.L_739:
        /*000c*/ 	.word	0x00000000
        /*0010*/ 	.short	0x0000
        /*0012*/ 	.short	0x0000
        /*0014*/ 	.byte	0x00, 0xf0, 0x01, 0x2a


	//----- nvinfo : EIATTR_SPARSE_MMA_MASK
	.align		4
.L_740:
        /*0018*/ 	.byte	0x03, 0x50
        /*001a*/ 	.short	0x0000


	//----- nvinfo : EIATTR_MAXREG_COUNT
	.align		4
        /*001c*/ 	.byte	0x03, 0x1b
        /*001e*/ 	.short	0x0080


	//----- nvinfo : EIATTR_MERCURY_ISA_VERSION
	.align		4
        /*0020*/ 	.byte	0x03, 0x5f
        /*0022*/ 	.short	0x0101


	//----- nvinfo : EIATTR_VRC_CTA_INIT_COUNT
	.align		4
        /*0024*/ 	.byte	0x02, 0x4a
	.zero		1
	.zero		1


	//----- nvinfo : EIATTR_EXIT_INSTR_OFFSETS
	.align		4
        /*0028*/ 	.byte	0x04, 0x1c
        /*002a*/ 	.short	(.L_742 - .L_741)


	//   ....[0]....
.L_741:
        /*002c*/ 	.word	0x00000010


	//----- nvinfo : EIATTR_MAX_THREADS
	.align		4
.L_742:
        /*0030*/ 	.byte	0x04, 0x05
        /*0032*/ 	.short	(.L_744 - .L_743)
.L_743:
        /*0034*/ 	.word	0x00000200
        /*0038*/ 	.word	0x00000001
        /*003c*/ 	.word	0x00000001


	//----- nvinfo : EIATTR_CBANK_PARAM_SIZE
	.align		4
.L_744:
        /*0040*/ 	.byte	0x03, 0x19
        /*0042*/ 	.short	0x0a80


	//----- nvinfo : EIATTR_PARAM_CBANK
	.align		4
        /*0044*/ 	.byte	0x04, 0x0a
        /*0046*/ 	.short	(.L_746 - .L_745)
	.align		4
.L_745:
        /*0048*/ 	.word	index@(.nv.constant0._ZN7cutlass13device_kernelIN5flash11enable_sm90INS1_16FlashAttnFwdSm90INS1_25CollectiveMainloopFwdSm90ILi2EN4cute5tupleIJNS5_1CILi1EEES8_S8_EEENS6_IJNS7_ILi192EEESA_NS7_ILi64EEEEEELi64ENS_10bfloat16_tEfNS_4arch4Sm90ELb0ELb0ELb0ELb1ELb0ELb1ELb0ELb0ELb1ELb1ELb1ELb0EEENS1_21CollectiveEpilogueFwdINS6_IJSA_SB_SA_EEES9_SD_SF_Li384ELb1ELb1ELb1ELb0EEENS1_36VarlenDynamicPersistentTileSchedulerILi192ELi192ELi384ELi128ELb1ELb1ELb1ELb0ELb1ELb1EEEEEEEEEvNT_6ParamsE)
        /*004c*/ 	.short	0x0380
        /*004e*/ 	.short	0x0a80


	//----- nvinfo : EIATTR_SW_WAR
	.align		4
.L_746:
        /*0050*/ 	.byte	0x04, 0x36
        /*0052*/ 	.short	(.L_748 - .L_747)
.L_747:
        /*0054*/ 	.word	0x00000008
.L_748:


//--------------------- .nv.info._ZN7cutlass13device_kernelIN5flash11enable_sm90INS1_16FlashAttnFwdSm90INS1_25CollectiveMainloopFwdSm90ILi2EN4cute5tupleIJNS5_1CILi1EEES8_S8_EEENS6_IJNS7_ILi192EEENS7_ILi128EEENS7_ILi64EEEEEELi64ENS_10bfloat16_tEfNS_4arch4Sm90ELb0ELb1ELb0ELb0ELb0ELb0ELb0ELb1ELb1ELb1ELb1ELb0EEENS1_21CollectiveEpilogueFwdINS6_IJSA_SC_SB_EEES9_SE_SG_Li384ELb0ELb1ELb1ELb0EEENS1_19SingleTileSchedulerILb0ELb1ELb1ELi192EEEEEEEEEvNT_6ParamsE --------------------------
	.section	.nv.info._ZN7cutlass13device_kernelIN5flash11enable_sm90INS1_16FlashAttnFwdSm90INS1_25CollectiveMainloopFwdSm90ILi2EN4cute5tupleIJNS5_1CILi1EEES8_S8_EEENS6_IJNS7_ILi192EEENS7_ILi128EEENS7_ILi64EEEEEELi64ENS_10bfloat16_tEfNS_4arch4Sm90ELb0ELb1ELb0ELb0ELb0ELb0ELb0ELb1ELb1ELb1ELb1ELb0EEENS1_21CollectiveEpilogueFwdINS6_IJSA_SC_SB_EEES9_SE_SG_Li384ELb0ELb1ELb1ELb0EEENS1_19SingleTileSchedulerILb0ELb1ELb1ELi192EEEEEEEEEvNT_6ParamsE,"",@"SHT_CUDA_INFO"
	.sectionflags	@""
	.align	4


	//----- nvinfo : EIATTR_CUDA_API_VERSION
	.align		4
        /*0000*/ 	.byte	0x04, 0x37
        /*0002*/ 	.short	(.L_750 - .L_749)
.L_749:
        /*0004*/ 	.word	0x00000082


	//----- nvinfo : EIATTR_KPARAM_INFO
	.align		4
.L_750:
        /*0008*/ 	.byte	0x04, 0x17
        /*000a*/ 	.short	(.L_752 - .L_751)
.L_751:
        /*000c*/ 	.word	0x00000000
        /*0010*/ 	.short	0x0000
        /*0012*/ 	.short	0x0000
        /*0014*/ 	.byte	0x00, 0xf0, 0x01, 0x28


	//----- nvinfo : EIATTR_SPARSE_MMA_MASK
	.align		4
.L_752:
        /*0018*/ 	.byte	0x03, 0x50
        /*001a*/ 	.short	0x0000


	//----- nvinfo : EIATTR_MAXREG_COUNT
	.align		4
        /*001c*/ 	.byte	0x03, 0x1b
        /*001e*/ 	.short	0x0080


	//----- nvinfo : EIATTR_MERCURY_ISA_VERSION
	.align		4
        /*0020*/ 	.byte	0x03, 0x5f
        /*0022*/ 	.short	0x0101


	//----- nvinfo : EIATTR_VRC_CTA_INIT_COUNT
	.align		4
        /*0024*/ 	.byte	0x02, 0x4a
	.zero		1
	.zero		1


	//----- nvinfo : EIATTR_EXIT_INSTR_OFFSETS
	.align		4
        /*0028*/ 	.byte	0x04, 0x1c
        /*002a*/ 	.short	(.L_754 - .L_753)


	//   ....[0]....
.L_753:
        /*002c*/ 	.word	0x00000010


	//----- nvinfo : EIATTR_MAX_THREADS
	.align		4
.L_754:
        /*0030*/ 	.byte	0x04, 0x05
        /*0032*/ 	.short	(.L_756 - .L_755)
.L_755:
        /*0034*/ 	.word	0x00000200
        /*0038*/ 	.word	0x00000001
        /*003c*/ 	.word	0x00000001


	//----- nvinfo : EIATTR_CBANK_PARAM_SIZE
	.align		4
.L_756:
        /*0040*/ 	.byte	0x03, 0x19
        /*0042*/ 	.short	0x0a00


	//----- nvinfo : EIATTR_PARAM_CBANK
	.align		4
        /*0044*/ 	.byte	0x04, 0x0a
        /*0046*/ 	.short	(.L_758 - .L_757)
	.align		4
.L_757:
        /*0048*/ 	.word	index@(.nv.constant0._ZN7cutlass13device_kernelIN5flash11enable_sm90INS1_16FlashAttnFwdSm90INS1_25CollectiveMainloopFwdSm90ILi2EN4cute5tupleIJNS5_1CILi1EEES8_S8_EEENS6_IJNS7_ILi192EEENS7_ILi128EEENS7_ILi64EEEEEELi64ENS_10bfloat16_tEfNS_4arch4Sm90ELb0ELb1ELb0ELb0ELb0ELb0ELb0ELb1ELb1ELb1ELb1ELb0EEENS1_21CollectiveEpilogueFwdINS6_IJSA_SC_SB_EEES9_SE_SG_Li384ELb0ELb1ELb1ELb0EEENS1_19SingleTileSchedulerILb0ELb1ELb1ELi192EEEEEEEEEvNT_6ParamsE)
        /*004c*/ 	.short	0x0380
        /*004e*/ 	.short	0x0a00


	//----- nvinfo : EIATTR_SW_WAR
	.align		4
.L_758:
        /*0050*/ 	.byte	0x04, 0x36
        /*0052*/ 	.short	(.L_760 - .L_759)
.L_759:
        /*0054*/ 	.word	0x00000008
.L_760:


//--------------------- .nv.info._ZN7cutlass13device_kernelIN5flash11enable_sm90INS1_16FlashAttnFwdSm90INS1_25CollectiveMainloopFwdSm90ILi2EN4cute5tupleIJNS5_1CILi1EEES8_S8_EEENS6_IJNS7_ILi192EEENS7_ILi128EEENS7_ILi64EEEEEELi64ENS_10bfloat16_tEfNS_4arch4Sm90ELb0ELb1ELb0ELb1ELb0ELb0ELb0ELb1ELb1ELb1ELb1ELb0EEENS1_21CollectiveEpilogueFwdINS6_IJSA_SC_SB_EEES9_SE_SG_Li384ELb1ELb1ELb1ELb0EEENS1_36VarlenDynamicPersistentTileSchedulerILi192ELi128ELi384ELi128ELb1ELb1ELb1ELb1ELb0ELb1EEEEEEEEEvNT_6ParamsE --------------------------
	.section	.nv.info._ZN7cutlass13device_kernelIN5flash11enable_sm90INS1_16FlashAttnFwdSm90INS1_25CollectiveMainloopFwdSm90ILi2EN4cute5tupleIJNS5_1CILi1EEES8_S8_EEENS6_IJNS7_ILi192EEENS7_ILi128EEENS7_ILi64EEEEEELi64ENS_10bfloat16_tEfNS_4arch4Sm90ELb0ELb1ELb0ELb1ELb0ELb0ELb0ELb1ELb1ELb1ELb1ELb0EEENS1_21CollectiveEpilogueFwdINS6_IJSA_SC_SB_EEES9_SE_SG_Li384ELb1ELb1ELb1ELb0EEENS1_36VarlenDynamicPersistentTileSchedulerILi192ELi128ELi384ELi128ELb1ELb1ELb1ELb1ELb0ELb1EEEEEEEEEvNT_6ParamsE,"",@"SHT_CUDA_INFO"
	.sectionflags	@""
	.align	4


	//----- nvinfo : EIATTR_CUDA_API_VERSION
	.align		4
        /*0000*/ 	.byte	0x04, 0x37
        /*0002*/ 	.short	(.L_762 - .L_761)
.L_761:
        /*0004*/ 	.word	0x00000082


	//----- nvinfo : EIATTR_KPARAM_INFO
	.align		4
.L_762:
        /*0008*/ 	.byte	0x04, 0x17
        /*000a*/ 	.short	(.L_764 - .L_763)
.L_763:
        /*000c*/ 	.word	0x00000000
        /*0010*/ 	.short	0x0000
        /*0012*/ 	.short	0x0000
        /*0014*/ 	.byte	0x00, 0xf0, 0x01, 0x2a


	//----- nvinfo : EIATTR_SPARSE_MMA_MASK
	.align		4
.L_764:
        /*0018*/ 	.byte	0x03, 0x50
        /*001a*/ 	.short	0x0000


	//----- nvinfo : EIATTR_MAXREG_COUNT
	.align		4
        /*001c*/ 	.byte	0x03, 0x1b
        /*001e*/ 	.short	0x0080


	//----- nvinfo : EIATTR_MERCURY_ISA_VERSION
	.align		4
        /*0020*/ 	.byte	0x03, 0x5f
        /*0022*/ 	.short	0x0101


	//----- nvinfo : EIATTR_VRC_CTA_INIT_COUNT
	.align		4
        /*0024*/ 	.byte	0x02, 0x4a
	.zero		1
	.zero		1


	//----- nvinfo : EIATTR_EXIT_INSTR_OFFSETS
	.align		4
        /*0028*/ 	.byte	0x04, 0x1c
        /*002a*/ 	.short	(.L_766 - .L_765)


	//   ....[0]....
.L_765:
        /*002c*/ 	.word	0x00000010


	//----- nvinfo : EIATTR_MAX_THREADS
	.align		4
.L_766:
        /*0030*/ 	.byte	0x04, 0x05
        /*0032*/ 	.short	(.L_768 - .L_767)
.L_767:
        /*0034*/ 	.word	0x00000200
        /*0038*/ 	.word	0x00000001
        /*003c*/ 	.word	0x00000001


	//----- nvinfo : EIATTR_CBANK_PARAM_SIZE
	.align		4
.L_768:
        /*0040*/ 	.byte	0x03, 0x19
        /*0042*/ 	.short	0x0a80


	//----- nvinfo : EIATTR_PARAM_CBANK
	.align		4
        /*0044*/ 	.byte	0x04, 0x0a
        /*0046*/ 	.short	(.L_770 - .L_769)
	.align		4
.L_769:
        /*0048*/ 	.word	index@(.nv.constant0._ZN7cutlass13device_kernelIN5flash11enable_sm90INS1_16FlashAttnFwdSm90INS1_25CollectiveMainloopFwdSm90ILi2EN4cute5tupleIJNS5_1CILi1EEES8_S8_EEENS6_IJNS7_ILi192EEENS7_ILi128EEENS7_ILi64EEEEEELi64ENS_10bfloat16_tEfNS_4arch4Sm90ELb0ELb1ELb0ELb1ELb0ELb0ELb0ELb1ELb1ELb1ELb1ELb0EEENS1_21CollectiveEpilogueFwdINS6_IJSA_SC_SB_EEES9_SE_SG_Li384ELb1ELb1ELb1ELb0EEENS1_36VarlenDynamicPersistentTileSchedulerILi192ELi128ELi384ELi128ELb1ELb1ELb1ELb1ELb0ELb1EEEEEEEEEvNT_6ParamsE)
        /*004c*/ 	.short	0x0380
        /*004e*/ 	.short	0x0a80


	//----- nvinfo : EIATTR_SW_WAR
	.align		4
.L_770:
        /*0050*/ 	.byte	0x04, 0x36
        /*0052*/ 	.short	(.L_772 - .L_771)
.L_771:
        /*0054*/ 	.word	0x00000008
.L_772:


//--------------------- .nv.info._ZN7cutlass13device_kernelIN5flash11enable_sm90INS1_16FlashAttnFwdSm90INS1_25CollectiveMainloopFwdSm90ILi2EN4cute5tupleIJNS5_1CILi1EEES8_S8_EEENS6_IJNS7_ILi192EEENS7_ILi128EEENS7_ILi64EEEEEELi64ENS_10bfloat16_tEfNS_4arch4Sm90ELb0ELb1ELb0ELb1ELb0ELb1ELb0ELb1ELb1ELb1ELb1ELb0EEENS1_21CollectiveEpilogueFwdINS6_IJSA_SC_SB_EEES9_SE_SG_Li384ELb1ELb1ELb1ELb0EEENS1_36VarlenDynamicPersistentTileSchedulerILi192ELi128ELi384ELi128ELb1ELb1ELb1ELb1ELb0ELb1EEEEEEEEEvNT_6ParamsE --------------------------
	.section	.nv.info._ZN7cutlass13device_kernelIN5flash11enable_sm90INS1_16FlashAttnFwdSm90INS1_25CollectiveMainloopFwdSm90ILi2EN4cute5tupleIJNS5_1CILi1EEES8_S8_EEENS6_IJNS7_ILi192EEENS7_ILi128EEENS7_ILi64EEEEEELi64ENS_10bfloat16_tEfNS_4arch4Sm90ELb0ELb1ELb0ELb1ELb0ELb1ELb0ELb1ELb1ELb1ELb1ELb0EEENS1_21CollectiveEpilogueFwdINS6_IJSA_SC_SB_EEES9_SE_SG_Li384ELb1ELb1ELb1ELb0EEENS1_36VarlenDynamicPersistentTileSchedulerILi192ELi128ELi384ELi128ELb1ELb1ELb1ELb1ELb0ELb1EEEEEEEEEvNT_6ParamsE,"",@"SHT_CUDA_INFO"
	.sectionflags	@""
	.align	4


	//----- nvinfo : EIATTR_CUDA_API_VERSION
	.align		4
        /*0000*/ 	.byte	0x04, 0x37
        /*0002*/ 	.short	(.L_774 - .L_773)
.L_773:
        /*0004*/ 	.word	0x00000082


	//----- nvinfo : EIATTR_KPARAM_INFO
	.align		4
.L_774:
        /*0008*/ 	.byte	0x04, 0x17
        /*000a*/ 	.short	(.L_776 - .L_775)
.L_775:
        /*000c*/ 	.word	0x00000000
        /*0010*/ 	.short	0x0000
        /*0012*/ 	.short	0x0000
        /*0014*/ 	.byte	0x00, 0xf0, 0x01, 0x2a


	//----- nvinfo : EIATTR_SPARSE_MMA_MASK
	.align		4
.L_776:
        /*0018*/ 	.byte	0x03, 0x50
        /*001a*/ 	.short	0x0000


	//----- nvinfo : EIATTR_MAXREG_COUNT
	.align		4
        /*001c*/ 	.byte	0x03, 0x1b
        /*001e*/ 	.short	0x0080


	//----- nvinfo : EIATTR_MERCURY_ISA_VERSION
	.align		4
        /*0020*/ 	.byte	0x03, 0x5f
        /*0022*/ 	.short	0x0101


	//----- nvinfo : EIATTR_VRC_CTA_INIT_COUNT
	.align		4
        /*0024*/ 	.byte	0x02, 0x4a
	.zero		1
	.zero		1


	//----- nvinfo : EIATTR_EXIT_INSTR_OFFSETS
	.align		4
        /*0028*/ 	.byte	0x04, 0x1c
        /*002a*/ 	.short	(.L_778 - .L_777)


	//   ....[0]....
.L_777:
        /*002c*/ 	.word	0x00000010


	//----- nvinfo : EIATTR_MAX_THREADS
	.align		4
.L_778:
        /*0030*/ 	.byte	0x04, 0x05
        /*0032*/ 	.short	(.L_780 - .L_779)
.L_779:
        /*0034*/ 	.word	0x00000200
        /*0038*/ 	.word	0x00000001
        /*003c*/ 	.word	0x00000001


	//----- nvinfo : EIATTR_CBANK_PARAM_SIZE
	.align		4
.L_780:
        /*0040*/ 	.byte	0x03, 0x19
        /*0042*/ 	.short	0x0a80


	//----- nvinfo : EIATTR_PARAM_CBANK
	.align		4
        /*0044*/ 	.byte	0x04, 0x0a
        /*0046*/ 	.short	(.L_782 - .L_781)
	.align		4
.L_781:
        /*0048*/ 	.word	index@(.nv.constant0._ZN7cutlass13device_kernelIN5flash11enable_sm90INS1_16FlashAttnFwdSm90INS1_25CollectiveMainloopFwdSm90ILi2EN4cute5tupleIJNS5_1CILi1EEES8_S8_EEENS6_IJNS7_ILi192EEENS7_ILi128EEENS7_ILi64EEEEEELi64ENS_10bfloat16_tEfNS_4arch4Sm90ELb0ELb1ELb0ELb1ELb0ELb1ELb0ELb1ELb1ELb1ELb1ELb0EEENS1_21CollectiveEpilogueFwdINS6_IJSA_SC_SB_EEES9_SE_SG_Li384ELb1ELb1ELb1ELb0EEENS1_36VarlenDynamicPersistentTileSchedulerILi192ELi128ELi384ELi128ELb1ELb1ELb1ELb1ELb0ELb1EEEEEEEEEvNT_6ParamsE)
        /*004c*/ 	.short	0x0380
        /*004e*/ 	.short	0x0a80


	//----- nvinfo : EIATTR_SW_WAR
	.align		4
.L_782:
        /*0050*/ 	.byte	0x04, 0x36
        /*0052*/ 	.short	(.L_784 - .L_783)
.L_783:
        /*0054*/ 	.word	0x00000008
.L_784:


//--------------------- .nv.info._ZN7cutlass13device_kernelIN5flash11enable_sm90INS1_16FlashAttnFwdSm90INS1_25CollectiveMainloopFwdSm90ILi2EN4cute5tupleIJNS5_1CILi1EEES8_S8_EEENS6_IJNS7_ILi192EEENS7_ILi128EEENS7_ILi64EEEEEELi64ENS_10bfloat16_tEfNS_4arch4Sm90ELb1ELb0ELb0ELb0ELb0ELb0ELb0ELb1ELb1ELb1ELb1ELb0EEENS1_21CollectiveEpilogueFwdINS6_IJSA_SC_SB_EEES9_SE_SG_Li384ELb0ELb1ELb1ELb0EEENS1_19SingleTileSchedulerILb0ELb1ELb1ELi192EEEEEEEEEvNT_6ParamsE --------------------------
	.section	.nv.info._ZN7cutlass13device_kernelIN5flash11enable_sm90INS1_16FlashAttnFwdSm90INS1_25CollectiveMainloopFwdSm90ILi2EN4cute5tupleIJNS5_1CILi1EEES8_S8_EEENS6_IJNS7_ILi192EEENS7_ILi128EEENS7_ILi64EEEEEELi64ENS_10bfloat16_tEfNS_4arch4Sm90ELb1ELb0ELb0ELb0ELb0ELb0ELb0ELb1ELb1ELb1ELb1ELb0EEENS1_21CollectiveEpilogueFwdINS6_IJSA_SC_SB_EEES9_SE_SG_Li384ELb0ELb1ELb1ELb0EEENS1_19SingleTileSchedulerILb0ELb1ELb1ELi192EEEEEEEEEvNT_6ParamsE,"",@"SHT_CUDA_INFO"
	.sectionflags	@""
	.align	4


	//----- nvinfo : EIATTR_CUDA_API_VERSION
	.align		4
        /*0000*/ 	.byte	0x04, 0x37
        /*0002*/ 	.short	(.L_786 - .L_785)
.L_785:
        /*0004*/ 	.word	0x00000082


	//----- nvinfo : EIATTR_KPARAM_INFO
	.align		4
.L_786:
        /*0008*/ 	.byte	0x04, 0x17
        /*000a*/ 	.short	(.L_788 - .L_787)
.L_787:
        /*000c*/ 	.word	0x00000000
        /*0010*/ 	.short	0x0000
        /*0012*/ 	.short	0x0000
        /*0014*/ 	.byte	0x00, 0xf0, 0x01, 0x28


	//----- nvinfo : EIATTR_SPARSE_MMA_MASK
	.align		4
.L_788:
        /*0018*/ 	.byte	0x03, 0x50
        /*001a*/ 	.short	0x0000


	//----- nvinfo : EIATTR_MAXREG_COUNT
	.align		4
        /*001c*/ 	.byte	0x03, 0x1b
        /*001e*/ 	.short	0x0080


	//----- nvinfo : EIATTR_MERCURY_ISA_VERSION
	.align		4
        /*0020*/ 	.byte	0x03, 0x5f
        /*0022*/ 	.short	0x0101


	//----- nvinfo : EIATTR_VRC_CTA_INIT_COUNT
	.align		4
        /*0024*/ 	.byte	0x02, 0x4a
	.zero		1
	.zero		1


	//----- nvinfo : EIATTR_EXIT_INSTR_OFFSETS
	.align		4
        /*0028*/ 	.byte	0x04, 0x1c
        /*002a*/ 	.short	(.L_790 - .L_789)


	//   ....[0]....
.L_789:
        /*002c*/ 	.word	0x00000010


	//----- nvinfo : EIATTR_MAX_THREADS
	.align		4
.L_790:
        /*0030*/ 	.byte	0x04, 0x05
        /*0032*/ 	.short	(.L_792 - .L_791)
.L_791:
        /*0034*/ 	.word	0x00000200
        /*0038*/ 	.word	0x00000001
        /*003c*/ 	.word	0x00000001


	//----- nvinfo : EIATTR_CBANK_PARAM_SIZE
	.align		4
.L_792:
        /*0040*/ 	.byte	0x03, 0x19
        /*0042*/ 	.short	0x0a00


	//----- nvinfo : EIATTR_PARAM_CBANK
	.align		4
        /*0044*/ 	.byte	0x04, 0x0a
        /*0046*/ 	.short	(.L_794 - .L_793)
	.align		4
.L_793:
        /*0048*/ 	.word	index@(.nv.constant0._ZN7cutlass13device_kernelIN5flash11enable_sm90INS1_16FlashAttnFwdSm90INS1_25CollectiveMainloopFwdSm90ILi2EN4cute5tupleIJNS5_1CILi1EEES8_S8_EEENS6_IJNS7_ILi192EEENS7_ILi128EEENS7_ILi64EEEEEELi64ENS_10bfloat16_tEfNS_4arch4Sm90ELb1ELb0ELb0ELb0ELb0ELb0ELb0ELb1ELb1ELb1ELb1ELb0EEENS1_21CollectiveEpilogueFwdINS6_IJSA_SC_SB_EEES9_SE_SG_Li384ELb0ELb1ELb1ELb0EEENS1_19SingleTileSchedulerILb0ELb1ELb1ELi192EEEEEEEEEvNT_6ParamsE)
        /*004c*/ 	.short	0x0380
        /*004e*/ 	.short	0x0a00


	//----- nvinfo : EIATTR_SW_WAR
	.align		4
.L_794:
        /*0050*/ 	.byte	0x04, 0x36
        /*0052*/ 	.short	(.L_796 - .L_795)
.L_795:
        /*0054*/ 	.word	0x00000008
.L_796:


//--------------------- .nv.info._ZN7cutlass13device_kernelIN5flash11enable_sm90INS1_16FlashAttnFwdSm90INS1_25CollectiveMainloopFwdSm90ILi2EN4cute5tupleIJNS5_1CILi1EEES8_S8_EEENS6_IJNS7_ILi192EEENS7_ILi128EEENS7_ILi64EEEEEELi64ENS_10bfloat16_tEfNS_4arch4Sm90ELb1ELb0ELb0ELb1ELb0ELb0ELb0ELb1ELb1ELb1ELb1ELb0EEENS1_21CollectiveEpilogueFwdINS6_IJSA_SC_SB_EEES9_SE_SG_Li384ELb1ELb1ELb1ELb0EEENS1_36VarlenDynamicPersistentTileSchedulerILi192ELi128ELi384ELi128ELb1ELb1ELb1ELb1ELb1ELb1EEEEEEEEEvNT_6ParamsE --------------------------
	.section	.nv.info._ZN7cutlass13device_kernelIN5flash11enable_sm90INS1_16FlashAttnFwdSm90INS1_25CollectiveMainloopFwdSm90ILi2EN4cute5tupleIJNS5_1CILi1EEES8_S8_EEENS6_IJNS7_ILi192EEENS7_ILi128EEENS7_ILi64EEEEEELi64ENS_10bfloat16_tEfNS_4arch4Sm90ELb1ELb0ELb0ELb1ELb0ELb0ELb0ELb1ELb1ELb1ELb1ELb0EEENS1_21CollectiveEpilogueFwdINS6_IJSA_SC_SB_EEES9_SE_SG_Li384ELb1ELb1ELb1ELb0EEENS1_36VarlenDynamicPersistentTileSchedulerILi192ELi128ELi384ELi128ELb1ELb1ELb1ELb1ELb1ELb1EEEEEEEEEvNT_6ParamsE,"",@"SHT_CUDA_INFO"
	.sectionflags	@""
	.align	4


	//----- nvinfo : EIATTR_CUDA_API_VERSION
	.align		4
        /*0000*/ 	.byte	0x04, 0x37
        /*0002*/ 	.short	(.L_798 - .L_797)
.L_797:
        /*0004*/ 	.word	0x00000082


	//----- nvinfo : EIATTR_KPARAM_INFO
	.align		4
.L_798:
        /*0008*/ 	.byte	0x04, 0x17
        /*000a*/ 	.short	(.L_800 - .L_799)
.L_799:
        /*000c*/ 	.word	0x00000000
        /*0010*/ 	.short	0x0000
        /*0012*/ 	.short	0x0000
        /*0014*/ 	.byte	0x00, 0xf0, 0x01, 0x2a


	//----- nvinfo : EIATTR_SPARSE_MMA_MASK
	.align		4
.L_800:
        /*0018*/ 	.byte	0x03, 0x50
        /*001a*/ 	.short	0x0000


	//----- nvinfo : EIATTR_MAXREG_COUNT
	.align		4
        /*001c*/ 	.byte	0x03, 0x1b
        /*001e*/ 	.short	0x0080


	//----- nvinfo : EIATTR_MERCURY_ISA_VERSION
	.align		4
        /*0020*/ 	.byte	0x03, 0x5f
        /*0022*/ 	.short	0x0101


	//----- nvinfo : EIATTR_VRC_CTA_INIT_COUNT
	.align		4
        /*0024*/ 	.byte	0x02, 0x4a
	.zero		1
	.zero		1


	//----- nvinfo : EIATTR_EXIT_INSTR_OFFSETS
	.align		4
        /*0028*/ 	.byte	0x04, 0x1c
        /*002a*/ 	.short	(.L_802 - .L_801)


	//   ....[0]....
.L_801:
        /*002c*/ 	.word	0x00000010


	//----- nvinfo : EIATTR_MAX_THREADS
	.align		4
.L_802:
        /*0030*/ 	.byte	0x04, 0x05
        /*0032*/ 	.short	(.L_804 - .L_803)
.L_803:
        /*0034*/ 	.word	0x00000200
        /*0038*/ 	.word	0x00000001
        /*003c*/ 	.word	0x00000001


	//----- nvinfo : EIATTR_CBANK_PARAM_SIZE
	.align		4
.L_804:
        /*0040*/ 	.byte	0x03, 0x19
        /*0042*/ 	.short	0x0a80


	//----- nvinfo : EIATTR_PARAM_CBANK
	.align		4
        /*0044*/ 	.byte	0x04, 0x0a
        /*0046*/ 	.short	(.L_806 - .L_805)
	.align		4
.L_805:
        /*0048*/ 	.word	index@(.nv.constant0._ZN7cutlass13device_kernelIN5flash11enable_sm90INS1_16FlashAttnFwdSm90INS1_25CollectiveMainloopFwdSm90ILi2EN4cute5tupleIJNS5_1CILi1EEES8_S8_EEENS6_IJNS7_ILi192EEENS7_ILi128EEENS7_ILi64EEEEEELi64ENS_10bfloat16_tEfNS_4arch4Sm90ELb1ELb0ELb0ELb1ELb0ELb0ELb0ELb1ELb1ELb1ELb1ELb0EEENS1_21CollectiveEpilogueFwdINS6_IJSA_SC_SB_EEES9_SE_SG_Li384ELb1ELb1ELb1ELb0EEENS1_36VarlenDynamicPersistentTileSchedulerILi192ELi128ELi384ELi128ELb1ELb1ELb1ELb1ELb1ELb1EEEEEEEEEvNT_6ParamsE)
        /*004c*/ 	.short	0x0380
        /*004e*/ 	.short	0x0a80


	//----- nvinfo : EIATTR_SW_WAR
	.align		4
.L_806:
        /*0050*/ 	.byte	0x04, 0x36
        /*0052*/ 	.short	(.L_808 - .L_807)
.L_807:
        /*0054*/ 	.word	0x00000008
.L_808:


//--------------------- .nv.info._ZN7cutlass13device_kernelIN5flash11enable_sm90INS1_16FlashAttnFwdSm90INS1_25CollectiveMainloopFwdSm90ILi2EN4cute5tupleIJNS5_1CILi1EEES8_S8_EEENS6_IJNS7_ILi192EEENS7_ILi128EEENS7_ILi64EEEEEELi64ENS_10bfloat16_tEfNS_4arch4Sm90ELb1ELb0ELb0ELb1ELb0ELb1ELb0ELb1ELb1ELb1ELb1ELb0EEENS1_21CollectiveEpilogueFwdINS6_IJSA_SC_SB_EEES9_SE_SG_Li384ELb1ELb1ELb1ELb0EEENS1_36VarlenDynamicPersistentTileSchedulerILi192ELi128ELi384ELi128ELb1ELb1ELb1ELb1ELb1ELb1EEEEEEEEEvNT_6ParamsE --------------------------
	.section	.nv.info._ZN7cutlass13device_kernelIN5flash11enable_sm90INS1_16FlashAttnFwdSm90INS1_25CollectiveMainloopFwdSm90ILi2EN4cute5tupleIJNS5_1CILi1EEES8_S8_EEENS6_IJNS7_ILi192EEENS7_ILi128EEENS7_ILi64EEEEEELi64ENS_10bfloat16_tEfNS_4arch4Sm90ELb1ELb0ELb0ELb1ELb0ELb1ELb0ELb1ELb1ELb1ELb1ELb0EEENS1_21CollectiveEpilogueFwdINS6_IJSA_SC_SB_EEES9_SE_SG_Li384ELb1ELb1ELb1ELb0EEENS1_36VarlenDynamicPersistentTileSchedulerILi192ELi128ELi384ELi128ELb1ELb1ELb1ELb1ELb1ELb1EEEEEEEEEvNT_6ParamsE,"",@"SHT_CUDA_INFO"
	.sectionflags	@""
	.align	4


	//----- nvinfo : EIATTR_CUDA_API_VERSION
	.align		4
        /*0000*/ 	.byte	0x04, 0x37
        /*0002*/ 	.short	(.L_810 - .L_809)
.L_809:
        /*0004*/ 	.word	0x00000082


	//----- nvinfo : EIATTR_KPARAM_INFO
	.align		4
.L_810:
        /*0008*/ 	.byte	0x04, 0x17
        /*000a*/ 	.short	(.L_812 - .L_811)
.L_811:
        /*000c*/ 	.word	0x00000000
        /*0010*/ 	.short	0x0000
        /*0012*/ 	.short	0x0000
        /*0014*/ 	.byte	0x00, 0xf0, 0x01, 0x2a


	//----- nvinfo : EIATTR_SPARSE_MMA_MASK
	.align		4
.L_812:
        /*0018*/ 	.byte	0x03, 0x50
        /*001a*/ 	.short	0x0000


	//----- nvinfo : EIATTR_MAXREG_COUNT
	.align		4
        /*001c*/ 	.byte	0x03, 0x1b
        /*001e*/ 	.short	0x0080


	//----- nvinfo : EIATTR_MERCURY_ISA_VERSION
	.align		4
        /*0020*/ 	.byte	0x03, 0x5f
        /*0022*/ 	.short	0x0101


	//----- nvinfo : EIATTR_VRC_CTA_INIT_COUNT
	.align		4
        /*0024*/ 	.byte	0x02, 0x4a
	.zero		1
	.zero		1


	//----- nvinfo : EIATTR_EXIT_INSTR_OFFSETS
	.align		4
        /*0028*/ 	.byte	0x04, 0x1c
        /*002a*/ 	.short	(.L_814 - .L_813)


	//   ....[0]....
.L_813:
        /*002c*/ 	.word	0x00000010


	//----- nvinfo : EIATTR_MAX_THREADS
	.align		4
.L_814:
        /*0030*/ 	.byte	0x04, 0x05
        /*0032*/ 	.short	(.L_816 - .L_815)
.L_815:
        /*0034*/ 	.word	0x00000200
        /*0038*/ 	.word	0x00000001
        /*003c*/ 	.word	0x00000001


	//----- nvinfo : EIATTR_CBANK_PARAM_SIZE
	.align		4
.L_816:
        /*0040*/ 	.byte	0x03, 0x19
        /*0042*/ 	.short	0x0a80


	//----- nvinfo : EIATTR_PARAM_CBANK
	.align		4
        /*0044*/ 	.byte	0x04, 0x0a
        /*0046*/ 	.short	(.L_818 - .L_817)
	.align		4
.L_817:
        /*0048*/ 	.word	index@(.nv.constant0._ZN7cutlass13device_kernelIN5flash11enable_sm90INS1_16FlashAttnFwdSm90INS1_25CollectiveMainloopFwdSm90ILi2EN4cute5tupleIJNS5_1CILi1EEES8_S8_EEENS6_IJNS7_ILi192EEENS7_ILi128EEENS7_ILi64EEEEEELi64ENS_10bfloat16_tEfNS_4arch4Sm90ELb1ELb0ELb0ELb1ELb0ELb1ELb0ELb1ELb1ELb1ELb1ELb0EEENS1_21CollectiveEpilogueFwdINS6_IJSA_SC_SB_EEES9_SE_SG_Li384ELb1ELb1ELb1ELb0EEENS1_36VarlenDynamicPersistentTileSchedulerILi192ELi128ELi384ELi128ELb1ELb1ELb1ELb1ELb1ELb1EEEEEEEEEvNT_6ParamsE)
        /*004c*/ 	.short	0x0380
        /*004e*/ 	.short	0x0a80


	//----- nvinfo : EIATTR_SW_WAR
	.align		4
.L_818:
        /*0050*/ 	.byte	0x04, 0x36
        /*0052*/ 	.short	(.L_820 - .L_819)
.L_819:
        /*0054*/ 	.word	0x00000008
.L_820:


//--------------------- .nv.callgraph             --------------------------
	.section	.nv.callgraph,"",@"SHT_CUDA_CALLGRAPH"
	.align	4
	.sectionentsize	8
	.align		4
        /*0000*/ 	.word	0x00000000
	.align		4
        /*0004*/ 	.word	0xffffffff
	.align		4
        /*0008*/ 	.word	0x00000000
	.align		4
        /*000c*/ 	.word	0xfffffffe
	.align		4
        /*0010*/ 	.word	0x00000000
	.align		4
        /*0014*/ 	.word	0xfffffffd
	.align		4
        /*0018*/ 	.word	0x00000000
	.align		4
        /*001c*/ 	.word	0xfffffffc


//--------------------- .nv.constant4             --------------------------
	.section	.nv.constant4,"a",@progbits
	.align	8
	.align		8
.nv.constant4:
        /*0000*/ 	.dword	_ZN72_INTERNAL_a5edcc1a_36_flash_fwd_hdimall_bf16_split_sm90_cu_60c5005d_35374cuda3std3__45__cpo5beginE
	.align		8
        /*0008*/ 	.dword	_ZN72_INTERNAL_a5edcc1a_36_flash_fwd_hdimall_bf16_split_sm90_cu_60c5005d_35374cuda3std3__45__cpo3endE
	.align		8
        /*0010*/ 	.dword	_ZN72_INTERNAL_a5edcc1a_36_flash_fwd_hdimall_bf16_split_sm90_cu_60c5005d_35374cuda3std3__45__cpo6cbeginE
	.align		8
        /*0018*/ 	.dword	_ZN72_INTERNAL_a5edcc1a_36_flash_fwd_hdimall_bf16_split_sm90_cu_60c5005d_35374cuda3std3__45__cpo4cendE
	.align		8
        /*0020*/ 	.dword	_ZN72_INTERNAL_a5edcc1a_36_flash_fwd_hdimall_bf16_split_sm90_cu_60c5005d_35374cuda3std3__474_GLOBAL__N__a5edcc1a_36_flash_fwd_hdimall_bf16_split_sm90_cu_60c5005d_35376ignoreE
	.align		8
        /*0028*/ 	.dword	_ZN72_INTERNAL_a5edcc1a_36_flash_fwd_hdimall_bf16_split_sm90_cu_60c5005d_35374cuda3std3__419piecewise_constructE
	.align		8
        /*0030*/ 	.dword	_ZN72_INTERNAL_a5edcc1a_36_flash_fwd_hdimall_bf16_split_sm90_cu_60c5005d_35374cuda3std3__48in_placeE
	.align		8
        /*0038*/ 	.dword	_ZN72_INTERNAL_a5edcc1a_36_flash_fwd_hdimall_bf16_split_sm90_cu_60c5005d_35374cuda3std6ranges3__45__cpo4swapE
	.align		8
        /*0040*/ 	.dword	_ZN72_INTERNAL_a5edcc1a_36_flash_fwd_hdimall_bf16_split_sm90_cu_60c5005d_35374cuda3std6ranges3__45__cpo9iter_moveE
	.align		8
        /*0048*/ 	.dword	_ZN72_INTERNAL_a5edcc1a_36_flash_fwd_hdimall_bf16_split_sm90_cu_60c5005d_35374cute7productE
	.align		8
        /*0050*/ 	.dword	_ZN72_INTERNAL_a5edcc1a_36_flash_fwd_hdimall_bf16_split_sm90_cu_60c5005d_35374cute1_E


//--------------------- .text._ZN7cutlass13device_kernelIN5flash11enable_sm90INS1_16FlashAttnFwdSm90INS1_25CollectiveMainloopFwdSm90ILi2EN4cute5tupleIJNS5_1CILi1EEES8_S8_EEENS6_IJNS7_ILi128EEENS7_ILi80EEENS7_ILi256EEEEEELi256ENS_10bfloat16_tEfNS_4arch4Sm90ELb0ELb0ELb0ELb0ELb0ELb0ELb0ELb1ELb1ELb1ELb1ELb0EEENS1_21CollectiveEpilogueFwdINS6_IJSA_SC_SB_EEES9_SE_SG_Li256ELb0ELb1ELb1ELb0EEENS1_19SingleTileSchedulerILb0ELb1ELb1ELi128EEEEEEEEEvNT_6ParamsE --------------------------
	.section	.text._ZN7cutlass13device_kernelIN5flash11enable_sm90INS1_16FlashAttnFwdSm90INS1_25CollectiveMainloopFwdSm90ILi2EN4cute5tupleIJNS5_1CILi1EEES8_S8_EEENS6_IJNS7_ILi128EEENS7_ILi80EEENS7_ILi256EEEEEELi256ENS_10bfloat16_tEfNS_4arch4Sm90ELb0ELb0ELb0ELb0ELb0ELb0ELb0ELb1ELb1ELb1ELb1ELb0EEENS1_21CollectiveEpilogueFwdINS6_IJSA_SC_SB_EEES9_SE_SG_Li256ELb0ELb1ELb1ELb0EEENS1_19SingleTileSchedulerILb0ELb1ELb1ELi128EEEEEEEEEvNT_6ParamsE,"ax",@progbits
	.align	128
.text._ZN7cutlass13device_kernelIN5flash11enable_sm90INS1_16FlashAttnFwdSm90INS1_25CollectiveMainloopFwdSm90ILi2EN4cute5tupleIJNS5_1CILi1EEES8_S8_EEENS6_IJNS7_ILi128EEENS7_ILi80EEENS7_ILi256EEEEEELi256ENS_10bfloat16_tEfNS_4arch4Sm90ELb0ELb0ELb0ELb0ELb0ELb0ELb0ELb1ELb1ELb1ELb1ELb0EEENS1_21CollectiveEpilogueFwdINS6_IJSA_SC_SB_EEES9_SE_SG_Li256ELb0ELb1ELb1ELb0EEENS1_19SingleTileSchedulerILb0ELb1ELb1ELi128EEEEEEEEEvNT_6ParamsE:
        .type           _ZN7cutlass13device_kernelIN5flash11enable_sm90INS1_16FlashAttnFwdSm90INS1_25CollectiveMainloopFwdSm90ILi2EN4cute5tupleIJNS5_1CILi1EEES8_S8_EEENS6_IJNS7_ILi128EEENS7_ILi80EEENS7_ILi256EEEEEELi256ENS_10bfloat16_tEfNS_4arch4Sm90ELb0ELb0ELb0ELb0ELb0ELb0ELb0ELb1ELb1ELb1ELb1ELb0EEENS1_21CollectiveEpilogueFwdINS6_IJSA_SC_SB_EEES9_SE_SG_Li256ELb0ELb1ELb1ELb0EEENS1_19SingleTileSchedulerILb0ELb1ELb1ELi128EEEEEEEEEvNT_6ParamsE,@function
        .size           _ZN7cutlass13device_kernelIN5flash11enable_sm90INS1_16FlashAttnFwdSm90INS1_25CollectiveMainloopFwdSm90ILi2EN4cute5tupleIJNS5_1CILi1EEES8_S8_EEENS6_IJNS7_ILi128EEENS7_ILi80EEENS7_ILi256EEEEEELi256ENS_10bfloat16_tEfNS_4arch4Sm90ELb0ELb0ELb0ELb0ELb0ELb0ELb0ELb1ELb1ELb1ELb1ELb0EEENS1_21CollectiveEpilogueFwdINS6_IJSA_SC_SB_EEES9_SE_SG_Li256ELb0ELb1ELb1ELb0EEENS1_19SingleTileSchedulerILb0ELb1ELb1ELi128EEEEEEEEEvNT_6ParamsE,(.L_x_45 - _ZN7cutlass13device_kernelIN5flash11enable_sm90INS1_16FlashAttnFwdSm90INS1_25CollectiveMainloopFwdSm90ILi2EN4cute5tupleIJNS5_1CILi1EEES8_S8_EEENS6_IJNS7_ILi128EEENS7_ILi80EEENS7_ILi256EEEEEELi256ENS_10bfloat16_tEfNS_4arch4Sm90ELb0ELb0ELb0ELb0ELb0ELb0ELb0ELb1ELb1ELb1ELb1ELb0EEENS1_21CollectiveEpilogueFwdINS6_IJSA_SC_SB_EEES9_SE_SG_Li256ELb0ELb1ELb1ELb0EEENS1_19SingleTileSchedulerILb0ELb1ELb1ELi128EEEEEEEEEvNT_6ParamsE)
        .other          _ZN7cutlass13device_kernelIN5flash11enable_sm90INS1_16FlashAttnFwdSm90INS1_25CollectiveMainloopFwdSm90ILi2EN4cute5tupleIJNS5_1CILi1EEES8_S8_EEENS6_IJNS7_ILi128EEENS7_ILi80EEENS7_ILi256EEEEEELi256ENS_10bfloat16_tEfNS_4arch4Sm90ELb0ELb0ELb0ELb0ELb0ELb0ELb0ELb1ELb1ELb1ELb1ELb0EEENS1_21CollectiveEpilogueFwdINS6_IJSA_SC_SB_EEES9_SE_SG_Li256ELb0ELb1ELb1ELb0EEENS1_19SingleTileSchedulerILb0ELb1ELb1ELi128EEEEEEEEEvNT_6ParamsE,@"STO_CUDA_ENTRY STV_DEFAULT"
_ZN7cutlass13device_kernelIN5flash11enable_sm90INS1_16FlashAttnFwdSm90INS1_25CollectiveMainloopFwdSm90ILi2EN4cute5tupleIJNS5_1CILi1EEES8_S8_EEENS6_IJNS7_ILi128EEENS7_ILi80EEENS7_ILi256EEEEEELi256ENS_10bfloat16_tEfNS_4arch4Sm90ELb0ELb0ELb0ELb0ELb0ELb0ELb0ELb1ELb1ELb1ELb1ELb0EEENS1_21CollectiveEpilogueFwdINS6_IJSA_SC_SB_EEES9_SE_SG_Li256ELb0ELb1ELb1ELb0EEENS1_19SingleTileSchedulerILb0ELb1ELb1ELi128EEEEEEEEEvNT_6ParamsE:
[----:B------:R-:W-:Y:S01]  /*0000*/  LDC R1, c[0x0][0x37c] ;  /* 0x0000df00ff017b82 */ /* 0x000fe20000000800 */
[----:B------:R-:W-:Y:S05]  /*0010*/  EXIT ;  /* 0x000000000000794d */ /* 0x000fea0003800000 */
.L_x_0:
[----:B------:R-:W-:-:S00]  /*0020*/  BRA `(.L_x_0) ;  /* 0xfffffffc00fc7947 */ /* 0x000fc0000383ffff */
[----:B------:R-:W-:-:S00]  /*0030*/  NOP ;  /* 0x0000000000007918 */ /* 0x000fc00000000000 */
        /* <DEDUP_REMOVED lines=12> */
.L_x_45:


//--------------------- .text._ZN7cutlass13device_kernelIN5flash11enable_sm90INS1_16FlashAttnFwdSm90INS1_25CollectiveMainloopFwdSm90ILi2EN4cute5tupleIJNS5_1CILi1EEES8_S8_EEENS6_IJNS7_ILi128EEENS7_ILi80EEENS7_ILi256EEEEEELi256ENS_10bfloat16_tEfNS_4arch4Sm90ELb0ELb0ELb0ELb1ELb0ELb0ELb0ELb1ELb1ELb1ELb1ELb0EEENS1_21CollectiveEpilogueFwdINS6_IJSA_SC_SB_EEES9_SE_SG_Li256ELb1ELb1ELb1ELb0EEENS1_36VarlenDynamicPersistentTileSchedulerILi128ELi80ELi256ELi128ELb1ELb1ELb1ELb0ELb1ELb1EEEEEEEEEvNT_6ParamsE --------------------------
	.section	.text._ZN7cutlass13device_kernelIN5flash11enable_sm90INS1_16FlashAttnFwdSm90INS1_25CollectiveMainloopFwdSm90ILi2EN4cute5tupleIJNS5_1CILi1EEES8_S8_EEENS6_IJNS7_ILi128EEENS7_ILi80EEENS7_ILi256EEEEEELi256ENS_10bfloat16_tEfNS_4arch4Sm90ELb0ELb0ELb0ELb1ELb0ELb0ELb0ELb1ELb1ELb1ELb1ELb0EEENS1_21CollectiveEpilogueFwdINS6_IJSA_SC_SB_EEES9_SE_SG_Li256ELb1ELb1ELb1ELb0EEENS1_36VarlenDynamicPersistentTileSchedulerILi128ELi80ELi256ELi128ELb1ELb1ELb1ELb0ELb1ELb1EEEEEEEEEvNT_6ParamsE,"ax",@progbits
	.align	128
.text._ZN7cutlass13device_kernelIN5flash11enable_sm90INS1_16FlashAttnFwdSm90INS1_25CollectiveMainloopFwdSm90ILi2EN4cute5tupleIJNS5_1CILi1EEES8_S8_EEENS6_IJNS7_ILi128EEENS7_ILi80EEENS7_ILi256EEEEEELi256ENS_10bfloat16_tEfNS_4arch4Sm90ELb0ELb0ELb0ELb1ELb0ELb0ELb0ELb1ELb1ELb1ELb1ELb0EEENS1_21CollectiveEpilogueFwdINS6_IJSA_SC_SB_EEES9_SE_SG_Li256ELb1ELb1ELb1ELb0EEENS1_36VarlenDynamicPersistentTileSchedulerILi128ELi80ELi256ELi128ELb1ELb1ELb1ELb0ELb1ELb1EEEEEEEEEvNT_6ParamsE:
        .type           _ZN7cutlass13device_kernelIN5flash11enable_sm90INS1_16FlashAttnFwdSm90INS1_25CollectiveMainloopFwdSm90ILi2EN4cute5tupleIJNS5_1CILi1EEES8_S8_EEENS6_IJNS7_ILi128EEENS7_ILi80EEENS7_ILi256EEEEEELi256ENS_10bfloat16_tEfNS_4arch4Sm90ELb0ELb0ELb0ELb1ELb0ELb0ELb0ELb1ELb1ELb1ELb1ELb0EEENS1_21CollectiveEpilogueFwdINS6_IJSA_SC_SB_EEES9_SE_SG_Li256ELb1ELb1ELb1ELb0EEENS1_36VarlenDynamicPersistentTileSchedulerILi128ELi80ELi256ELi128ELb1ELb1ELb1ELb0ELb1ELb1EEEEEEEEEvNT_6ParamsE,@function
        .size           _ZN7cutlass13device_kernelIN5flash11enable_sm90INS1_16FlashAttnFwdSm90INS1_25CollectiveMainloopFwdSm90ILi2EN4cute5tupleIJNS5_1CILi1EEES8_S8_EEENS6_IJNS7_ILi128EEENS7_ILi80EEENS7_ILi256EEEEEELi256ENS_10bfloat16_tEfNS_4arch4Sm90ELb0ELb0ELb0ELb1ELb0ELb0ELb0ELb1ELb1ELb1ELb1ELb0EEENS1_21CollectiveEpilogueFwdINS6_IJSA_SC_SB_EEES9_SE_SG_Li256ELb1ELb1ELb1ELb0EEENS1_36VarlenDynamicPersistentTileSchedulerILi128ELi80ELi256ELi128ELb1ELb1ELb1ELb0ELb1ELb1EEEEEEEEEvNT_6ParamsE,(.L_x_46 - _ZN7cutlass13device_kernelIN5flash11enable_sm90INS1_16FlashAttnFwdSm90INS1_25CollectiveMainloopFwdSm90ILi2EN4cute5tupleIJNS5_1CILi1EEES8_S8_EEENS6_IJNS7_ILi128EEENS7_ILi80EEENS7_ILi256EEEEEELi256ENS_10bfloat16_tEfNS_4arch4Sm90ELb0ELb0ELb0ELb1ELb0ELb0ELb0ELb1ELb1ELb1ELb1ELb0EEENS1_21CollectiveEpilogueFwdINS6_IJSA_SC_SB_EEES9_SE_SG_Li256ELb1ELb1ELb1ELb0EEENS1_36VarlenDynamicPersistentTileSchedulerILi128ELi80ELi256ELi128ELb1ELb1ELb1ELb0ELb1ELb1EEEEEEEEEvNT_6ParamsE)
        .other          _ZN7cutlass13device_kernelIN5flash11enable_sm90INS1_16FlashAttnFwdSm90INS1_25CollectiveMainloopFwdSm90ILi2EN4cute5tupleIJNS5_1CILi1EEES8_S8_EEENS6_IJNS7_ILi128EEENS7_ILi80EEENS7_ILi256EEEEEELi256ENS_10bfloat16_tEfNS_4arch4Sm90ELb0ELb0ELb0ELb1ELb0ELb0ELb0ELb1ELb1ELb1ELb1ELb0EEENS1_21CollectiveEpilogueFwdINS6_IJSA_SC_SB_EEES9_SE_SG_Li256ELb1ELb1ELb1ELb0EEENS1_36VarlenDynamicPersistentTileSchedulerILi128ELi80ELi256ELi128ELb1ELb1ELb1ELb0ELb1ELb1EEEEEEEEEvNT_6ParamsE,@"STO_CUDA_ENTRY STV_DEFAULT"
_ZN7cutlass13device_kernelIN5flash11enable_sm90INS1_16FlashAttnFwdSm90INS1_25CollectiveMainloopFwdSm90ILi2EN4cute5tupleIJNS5_1CILi1EEES8_S8_EEENS6_IJNS7_ILi128EEENS7_ILi80EEENS7_ILi256EEEEEELi256ENS_10bfloat16_tEfNS_4arch4Sm90ELb0ELb0ELb0ELb1ELb0ELb0ELb0ELb1ELb1ELb1ELb1ELb0EEENS1_21CollectiveEpilogueFwdINS6_IJSA_SC_SB_EEES9_SE_SG_Li256ELb1ELb1ELb1ELb0EEENS1_36VarlenDynamicPersistentTileSchedulerILi128ELi80ELi256ELi128ELb1ELb1ELb1ELb0ELb1ELb1EEEEEEEEEvNT_6ParamsE:
[----:B------:R-:W-:Y:S01]  /*0000*/  LDC R1, c[0x0][0x37c] ;  /* 0x0000df00ff017b82 */ /* 0x000fe20000000800 */
[----:B------:R-:W-:Y:S05]  /*0010*/  EXIT ;  /* 0x000000000000794d */ /* 0x000fea0003800000 */
.L_x_1:
        /* <DEDUP_REMOVED lines=14> */
.L_x_46:


//--------------------- .text._ZN7cutlass13device_kernelIN5flash11enable_sm90INS1_16FlashAttnFwdSm90INS1_25CollectiveMainloopFwdSm90ILi2EN4cute5tupleIJNS5_1CILi1EEES8_S8_EEENS6_IJNS7_ILi128EEENS7_ILi80EEENS7_ILi256EEEEEELi256ENS_10bfloat16_tEfNS_4arch4Sm90ELb0ELb0ELb0ELb1ELb0ELb1ELb0ELb1ELb1ELb1ELb1ELb0EEENS1_21CollectiveEpilogueFwdINS6_IJSA_SC_SB_EEES9_SE_SG_Li256ELb1ELb1ELb1ELb0EEENS1_36VarlenDynamicPersistentTileSchedulerILi128ELi80ELi256ELi128ELb1ELb1ELb1ELb0ELb1ELb1EEEEEEEEEvNT_6ParamsE --------------------------
	.section	.text._ZN7cutlass13device_kernelIN5flash11enable_sm90INS1_16FlashAttnFwdSm90INS1_25CollectiveMainloopFwdSm90ILi2EN4cute5tupleIJNS5_1CILi1EEES8_S8_EEENS6_IJNS7_ILi128EEENS7_ILi80EEENS7_ILi256EEEEEELi256ENS_10bfloat16_tEfNS_4arch4Sm90ELb0ELb0ELb0ELb1ELb0ELb1ELb0ELb1ELb1ELb1ELb1ELb0EEENS1_21CollectiveEpilogueFwdINS6_IJSA_SC_SB_EEES9_SE_SG_Li256ELb1ELb1ELb1ELb0EEENS1_36VarlenDynamicPersistentTileSchedulerILi128ELi80ELi256ELi128ELb1ELb1ELb1ELb0ELb1ELb1EEEEEEEEEvNT_6ParamsE,"ax",@progbits
	.align	128
.text._ZN7cutlass13device_kernelIN5flash11enable_sm90INS1_16FlashAttnFwdSm90INS1_25CollectiveMainloopFwdSm90ILi2EN4cute5tupleIJNS5_1CILi1EEES8_S8_EEENS6_IJNS7_ILi128EEENS7_ILi80EEENS7_ILi256EEEEEELi256ENS_10bfloat16_tEfNS_4arch4Sm90ELb0ELb0ELb0ELb1ELb0ELb1ELb0ELb1ELb1ELb1ELb1ELb0EEENS1_21CollectiveEpilogueFwdINS6_IJSA_SC_SB_EEES9_SE_SG_Li256ELb1ELb1ELb1ELb0EEENS1_36VarlenDynamicPersistentTileSchedulerILi128ELi80ELi256ELi128ELb1ELb1ELb1ELb0ELb1ELb1EEEEEEEEEvNT_6ParamsE:
        .type           _ZN7cutlass13device_kernelIN5flash11enable_sm90INS1_16FlashAttnFwdSm90INS1_25CollectiveMainloopFwdSm90ILi2EN4cute5tupleIJNS5_1CILi1EEES8_S8_EEENS6_IJNS7_ILi128EEENS7_ILi80EEENS7_ILi256EEEEEELi256ENS_10bfloat16_tEfNS_4arch4Sm90ELb0ELb0ELb0ELb1ELb0ELb1ELb0ELb1ELb1ELb1ELb1ELb0EEENS1_21CollectiveEpilogueFwdINS6_IJSA_SC_SB_EEES9_SE_SG_Li256ELb1ELb1ELb1ELb0EEENS1_36VarlenDynamicPersistentTileSchedulerILi128ELi80ELi256ELi128ELb1ELb1ELb1ELb0ELb1ELb1EEEEEEEEEvNT_6ParamsE,@function
        .size           _ZN7cutlass13device_kernelIN5flash11enable_sm90INS1_16FlashAttnFwdSm90INS1_25CollectiveMainloopFwdSm90ILi2EN4cute5tupleIJNS5_1CILi1EEES8_S8_EEENS6_IJNS7_ILi128EEENS7_ILi80EEENS7_ILi256EEEEEELi256ENS_10bfloat16_tEfNS_4arch4Sm90ELb0ELb0ELb0ELb1ELb0ELb1ELb0ELb1ELb1ELb1ELb1ELb0EEENS1_21CollectiveEpilogueFwdINS6_IJSA_SC_SB_EEES9_SE_SG_Li256ELb1ELb1ELb1ELb0EEENS1_36VarlenDynamicPersistentTileSchedulerILi128ELi80ELi256ELi128ELb1ELb1ELb1ELb0ELb1ELb1EEEEEEEEEvNT_6ParamsE,(.L_x_47 - _ZN7cutlass13device_kernelIN5flash11enable_sm90INS1_16FlashAttnFwdSm90INS1_25CollectiveMainloopFwdSm90ILi2EN4cute5tupleIJNS5_1CILi1EEES8_S8_EEENS6_IJNS7_ILi128EEENS7_ILi80EEENS7_ILi256EEEEEELi256ENS_10bfloat16_tEfNS_4arch4Sm90ELb0ELb0ELb0ELb1ELb0ELb1ELb0ELb1ELb1ELb1ELb1ELb0EEENS1_21CollectiveEpilogueFwdINS6_IJSA_SC_SB_EEES9_SE_SG_Li256ELb1ELb1ELb1ELb0EEENS1_36VarlenDynamicPersistentTileSchedulerILi128ELi80ELi256ELi128ELb1ELb1ELb1ELb0ELb1ELb1EEEEEEEEEvNT_6ParamsE)
        .other          _ZN7cutlass13device_kernelIN5flash11enable_sm90INS1_16FlashAttnFwdSm90INS1_25CollectiveMainloopFwdSm90ILi2EN4cute5tupleIJNS5_1CILi1EEES8_S8_EEENS6_IJNS7_ILi128EEENS7_ILi80EEENS7_ILi256EEEEEELi256ENS_10bfloat16_tEfNS_4arch4Sm90ELb0ELb0ELb0ELb1ELb0ELb1ELb0ELb1ELb1ELb1ELb1ELb0EEENS1_21CollectiveEpilogueFwdINS6_IJSA_SC_SB_EEES9_SE_SG_Li256ELb1ELb1ELb1ELb0EEENS1_36VarlenDynamicPersistentTileSchedulerILi128ELi80ELi256ELi128ELb1ELb1ELb1ELb0ELb1ELb1EEEEEEEEEvNT_6ParamsE,@"STO_CUDA_ENTRY STV_DEFAULT"
_ZN7cutlass13device_kernelIN5flash11enable_sm90INS1_16FlashAttnFwdSm90INS1_25CollectiveMainloopFwdSm90ILi2EN4cute5tupleIJNS5_1CILi1EEES8_S8_EEENS6_IJNS7_ILi128EEENS7_ILi80EEENS7_ILi256EEEEEELi256ENS_10bfloat16_tEfNS_4arch4Sm90ELb0ELb0ELb0ELb1ELb0ELb1ELb0ELb1ELb1ELb1ELb1ELb0EEENS1_21CollectiveEpilogueFwdINS6_IJSA_SC_SB_EEES9_SE_SG_Li256ELb1ELb1ELb1ELb0EEENS1_36VarlenDynamicPersistentTileSchedulerILi128ELi80ELi256ELi128ELb1ELb1ELb1ELb0ELb1ELb1EEEEEEEEEvNT_6ParamsE:
[----:B------:R-:W-:Y:S01]  /*0000*/  LDC R1, c[0x0][0x37c] ;  /* 0x0000df00ff017b82 */ /* 0x000fe20000000800 */
[----:B------:R-:W-:Y:S05]  /*0010*/  EXIT ;  /* 0x000000000000794d */ /* 0x000fea0003800000 */
.L_x_2:
        /* <DEDUP_REMOVED lines=14> */
.L_x_47:


//--------------------- .text._ZN7cutlass13device_kernelIN5flash11enable_sm90INS1_16FlashAttnFwdSm90INS1_25CollectiveMainloopFwdSm90ILi2EN4cute5tupleIJNS5_1CILi1EEES8_S8_EEENS6_IJNS7_ILi128EEENS7_ILi64EEENS7_ILi256EEEEEELi256ENS_10bfloat16_tEfNS_4arch4Sm90ELb0ELb1ELb0ELb0ELb0ELb0ELb0ELb1ELb1ELb1ELb1ELb0EEENS1_21CollectiveEpilogueFwdINS6_IJSA_SC_SB_EEES9_SE_SG_Li256ELb0ELb1ELb1ELb0EEENS1_19SingleTileSchedulerILb0ELb1ELb1ELi128EEEEEEEEEvNT_6ParamsE --------------------------
	.section	.text._ZN7cutlass13device_kernelIN5flash11enable_sm90INS1_16FlashAttnFwdSm90INS1_25CollectiveMainloopFwdSm90ILi2EN4cute5tupleIJNS5_1CILi1EEES8_S8_EEENS6_IJNS7_ILi128EEENS7_ILi64EEENS7_ILi256EEEEEELi256ENS_10bfloat16_tEfNS_4arch4Sm90ELb0ELb1ELb0ELb0ELb0ELb0ELb0ELb1ELb1ELb1ELb1ELb0EEENS1_21CollectiveEpilogueFwdINS6_IJSA_SC_SB_EEES9_SE_SG_Li256ELb0ELb1ELb1ELb0EEENS1_19SingleTileSchedulerILb0ELb1ELb1ELi128EEEEEEEEEvNT_6ParamsE,"ax",@progbits
	.align	128
.text._ZN7cutlass13device_kernelIN5flash11enable_sm90INS1_16FlashAttnFwdSm90INS1_25CollectiveMainloopFwdSm90ILi2EN4cute5tupleIJNS5_1CILi1EEES8_S8_EEENS6_IJNS7_ILi128EEENS7_ILi64EEENS7_ILi256EEEEEELi256ENS_10bfloat16_tEfNS_4arch4Sm90ELb0ELb1ELb0ELb0ELb0ELb0ELb0ELb1ELb1ELb1ELb1ELb0EEENS1_21CollectiveEpilogueFwdINS6_IJSA_SC_SB_EEES9_SE_SG_Li256ELb0ELb1ELb1ELb0EEENS1_19SingleTileSchedulerILb0ELb1ELb1ELi128EEEEEEEEEvNT_6ParamsE:
        .type           _ZN7cutlass13device_kernelIN5flash11enable_sm90INS1_16FlashAttnFwdSm90INS1_25CollectiveMainloopFwdSm90ILi2EN4cute5tupleIJNS5_1CILi1EEES8_S8_EEENS6_IJNS7_ILi128EEENS7_ILi64EEENS7_ILi256EEEEEELi256ENS_10bfloat16_tEfNS_4arch4Sm90ELb0ELb1ELb0ELb0ELb0ELb0ELb0ELb1ELb1ELb1ELb1ELb0EEENS1_21CollectiveEpilogueFwdINS6_IJSA_SC_SB_EEES9_SE_SG_Li256ELb0ELb1ELb1ELb0EEENS1_19SingleTileSchedulerILb0ELb1ELb1ELi128EEEEEEEEEvNT_6ParamsE,@function
        .size           _ZN7cutlass13device_kernelIN5flash11enable_sm90INS1_16FlashAttnFwdSm90INS1_25CollectiveMainloopFwdSm90ILi2EN4cute5tupleIJNS5_1CILi1EEES8_S8_EEENS6_IJNS7_ILi128EEENS7_ILi64EEENS7_ILi256EEEEEELi256ENS_10bfloat16_tEfNS_4arch4Sm90ELb0ELb1ELb0ELb0ELb0ELb0ELb0ELb1ELb1ELb1ELb1ELb0EEENS1_21CollectiveEpilogueFwdINS6_IJSA_SC_SB_EEES9_SE_SG_Li256ELb0ELb1ELb1ELb0EEENS1_19SingleTileSchedulerILb0ELb1ELb1ELi128EEEEEEEEEvNT_6ParamsE,(.L_x_48 - _ZN7cutlass13device_kernelIN5flash11enable_sm90INS1_16FlashAttnFwdSm90INS1_25CollectiveMainloopFwdSm90ILi2EN4cute5tupleIJNS5_1CILi1EEES8_S8_EEENS6_IJNS7_ILi128EEENS7_ILi64EEENS7_ILi256EEEEEELi256ENS_10bfloat16_tEfNS_4arch4Sm90ELb0ELb1ELb0ELb0ELb0ELb0ELb0ELb1ELb1ELb1ELb1ELb0EEENS1_21CollectiveEpilogueFwdINS6_IJSA_SC_SB_EEES9_SE_SG_Li256ELb0ELb1ELb1ELb0EEENS1_19SingleTileSchedulerILb0ELb1ELb1ELi128EEEEEEEEEvNT_6ParamsE)
        .other          _ZN7cutlass13device_kernelIN5flash11enable_sm90INS1_16FlashAttnFwdSm90INS1_25CollectiveMainloopFwdSm90ILi2EN4cute5tupleIJNS5_1CILi1EEES8_S8_EEENS6_IJNS7_ILi128EEENS7_ILi64EEENS7_ILi256EEEEEELi256ENS_10bfloat16_tEfNS_4arch4Sm90ELb0ELb1ELb0ELb0ELb0ELb0ELb0ELb1ELb1ELb1ELb1ELb0EEENS1_21CollectiveEpilogueFwdINS6_IJSA_SC_SB_EEES9_SE_SG_Li256ELb0ELb1ELb1ELb0EEENS1_19SingleTileSchedulerILb0ELb1ELb1ELi128EEEEEEEEEvNT_6ParamsE,@"STO_CUDA_ENTRY STV_DEFAULT"
_ZN7cutlass13device_kernelIN5flash11enable_sm90INS1_16FlashAttnFwdSm90INS1_25CollectiveMainloopFwdSm90ILi2EN4cute5tupleIJNS5_1CILi1EEES8_S8_EEENS6_IJNS7_ILi128EEENS7_ILi64EEENS7_ILi256EEEEEELi256ENS_10bfloat16_tEfNS_4arch4Sm90ELb0ELb1ELb0ELb0ELb0ELb0ELb0ELb1ELb1ELb1ELb1ELb0EEENS1_21CollectiveEpilogueFwdINS6_IJSA_SC_SB_EEES9_SE_SG_Li256ELb0ELb1ELb1ELb0EEENS1_19SingleTileSchedulerILb0ELb1ELb1ELi128EEEEEEEEEvNT_6ParamsE:
[----:B------:R-:W-:Y:S01]  /*0000*/  LDC R1, c[0x0][0x37c] ;  /* 0x0000df00ff017b82 */ /* 0x000fe20000000800 */
[----:B------:R-:W-:Y:S05]  /*0010*/  EXIT ;  /* 0x000000000000794d */ /* 0x000fea0003800000 */
.L_x_3:
        /* <DEDUP_REMOVED lines=14> */
.L_x_48:


//--------------------- .text._ZN7cutlass13device_kernelIN5flash11enable_sm90INS1_16FlashAttnFwdSm90INS1_25CollectiveMainloopFwdSm90ILi2EN4cute5tupleIJNS5_1CILi1EEES8_S8_EEENS6_IJNS7_ILi128EEENS7_ILi64EEENS7_ILi256EEEEEELi256ENS_10bfloat16_tEfNS_4arch4Sm90ELb0ELb1ELb0ELb1ELb0ELb0ELb0ELb1ELb1ELb1ELb1ELb0EEENS1_21CollectiveEpilogueFwdINS6_IJSA_SC_SB_EEES9_SE_SG_Li256ELb1ELb1ELb1ELb0EEENS1_36VarlenDynamicPersistentTileSchedulerILi128ELi64ELi256ELi128ELb1ELb1ELb1ELb1ELb0ELb1EEEEEEEEEvNT_6ParamsE --------------------------
	.section	.text._ZN7cutlass13device_kernelIN5flash11enable_sm90INS1_16FlashAttnFwdSm90INS1_25CollectiveMainloopFwdSm90ILi2EN4cute5tupleIJNS5_1CILi1EEES8_S8_EEENS6_IJNS7_ILi128EEENS7_ILi64EEENS7_ILi256EEEEEELi256ENS_10bfloat16_tEfNS_4arch4Sm90ELb0ELb1ELb0ELb1ELb0ELb0ELb0ELb1ELb1ELb1ELb1ELb0EEENS1_21CollectiveEpilogueFwdINS6_IJSA_SC_SB_EEES9_SE_SG_Li256ELb1ELb1ELb1ELb0EEENS1_36VarlenDynamicPersistentTileSchedulerILi128ELi64ELi256ELi128ELb1ELb1ELb1ELb1ELb0ELb1EEEEEEEEEvNT_6ParamsE,"ax",@progbits
	.align	128
.text._ZN7cutlass13device_kernelIN5flash11enable_sm90INS1_16FlashAttnFwdSm90INS1_25CollectiveMainloopFwdSm90ILi2EN4cute5tupleIJNS5_1CILi1EEES8_S8_EEENS6_IJNS7_ILi128EEENS7_ILi64EEENS7_ILi256EEEEEELi256ENS_10bfloat16_tEfNS_4arch4Sm90ELb0ELb1ELb0ELb1ELb0ELb0ELb0ELb1ELb1ELb1ELb1ELb0EEENS1_21CollectiveEpilogueFwdINS6_IJSA_SC_SB_EEES9_SE_SG_Li256ELb1ELb1ELb1ELb0EEENS1_36VarlenDynamicPersistentTileSchedulerILi128ELi64ELi256ELi128ELb1ELb1ELb1ELb1ELb0ELb1EEEEEEEEEvNT_6ParamsE:
        .type           _ZN7cutlass13device_kernelIN5flash11enable_sm90INS1_16FlashAttnFwdSm90INS1_25CollectiveMainloopFwdSm90ILi2EN4cute5tupleIJNS5_1CILi1EEES8_S8_EEENS6_IJNS7_ILi128EEENS7_ILi64EEENS7_ILi256EEEEEELi256ENS_10bfloat16_tEfNS_4arch4Sm90ELb0ELb1ELb0ELb1ELb0ELb0ELb0ELb1ELb1ELb1ELb1ELb0EEENS1_21CollectiveEpilogueFwdINS6_IJSA_SC_SB_EEES9_SE_SG_Li256ELb1ELb1ELb1ELb0EEENS1_36VarlenDynamicPersistentTileSchedulerILi128ELi64ELi256ELi128ELb1ELb1ELb1ELb1ELb0ELb1EEEEEEEEEvNT_6ParamsE,@function
        .size           _ZN7cutlass13device_kernelIN5flash11enable_sm90INS1_16FlashAttnFwdSm90INS1_25CollectiveMainloopFwdSm90ILi2EN4cute5tupleIJNS5_1CILi1EEES8_S8_EEENS6_IJNS7_ILi128EEENS7_ILi64EEENS7_ILi256EEEEEELi256ENS_10bfloat16_tEfNS_4arch4Sm90ELb0ELb1ELb0ELb1ELb0ELb0ELb0ELb1ELb1ELb1ELb1ELb0EEENS1_21CollectiveEpilogueFwdINS6_IJSA_SC_SB_EEES9_SE_SG_Li256ELb1ELb1ELb1ELb0EEENS1_36VarlenDynamicPersistentTileSchedulerILi128ELi64ELi256ELi128ELb1ELb1ELb1ELb1ELb0ELb1EEEEEEEEEvNT_6ParamsE,(.L_x_49 - _ZN7cutlass13device_kernelIN5flash11enable_sm90INS1_16FlashAttnFwdSm90INS1_25CollectiveMainloopFwdSm90ILi2EN4cute5tupleIJNS5_1CILi1EEES8_S8_EEENS6_IJNS7_ILi128EEENS7_ILi64EEENS7_ILi256EEEEEELi256ENS_10bfloat16_tEfNS_4arch4Sm90ELb0ELb1ELb0ELb1ELb0ELb0ELb0ELb1ELb1ELb1ELb1ELb0EEENS1_21CollectiveEpilogueFwdINS6_IJSA_SC_SB_EEES9_SE_SG_Li256ELb1ELb1ELb1ELb0EEENS1_36VarlenDynamicPersistentTileSchedulerILi128ELi64ELi256ELi128ELb1ELb1ELb1ELb1ELb0ELb1EEEEEEEEEvNT_6ParamsE)
        .other          _ZN7cutlass13device_kernelIN5flash11enable_sm90INS1_16FlashAttnFwdSm90INS1_25CollectiveMainloopFwdSm90ILi2EN4cute5tupleIJNS5_1CILi1EEES8_S8_EEENS6_IJNS7_ILi128EEENS7_ILi64EEENS7_ILi256EEEEEELi256ENS_10bfloat16_tEfNS_4arch4Sm90ELb0ELb1ELb0ELb1ELb0ELb0ELb0ELb1ELb1ELb1ELb1ELb0EEENS1_21CollectiveEpilogueFwdINS6_IJSA_SC_SB_EEES9_SE_SG_Li256ELb1ELb1ELb1ELb0EEENS1_36VarlenDynamicPersistentTileSchedulerILi128ELi64ELi256ELi128ELb1ELb1ELb1ELb1ELb0ELb1EEEEEEEEEvNT_6ParamsE,@"STO_CUDA_ENTRY STV_DEFAULT"
_ZN7cutlass13device_kernelIN5flash11enable_sm90INS1_16FlashAttnFwdSm90INS1_25CollectiveMainloopFwdSm90ILi2EN4cute5tupleIJNS5_1CILi1EEES8_S8_EEENS6_IJNS7_ILi128EEENS7_ILi64EEENS7_ILi256EEEEEELi256ENS_10bfloat16_tEfNS_4arch4Sm90ELb0ELb1ELb0ELb1ELb0ELb0ELb0ELb1ELb1ELb1ELb1ELb0EEENS1_21CollectiveEpilogueFwdINS6_IJSA_SC_SB_EEES9_SE_SG_Li256ELb1ELb1ELb1ELb0EEENS1_36VarlenDynamicPersistentTileSchedulerILi128ELi64ELi256ELi128ELb1ELb1ELb1ELb1ELb0ELb1EEEEEEEEEvNT_6ParamsE:
[----:B------:R-:W-:Y:S01]  /*0000*/  LDC R1, c[0x0][0x37c] ;  /* 0x0000df00ff017b82 */ /* 0x000fe20000000800 */
[----:B------:R-:W-:Y:S05]  /*0010*/  EXIT ;  /* 0x000000000000794d */ /* 0x000fea0003800000 */
.L_x_4:
        /* <DEDUP_REMOVED lines=14> */
.L_x_49:


//--------------------- .text._ZN7cutlass13device_kernelIN5flash11enable_sm90INS1_16FlashAttnFwdSm90INS1_25CollectiveMainloopFwdSm90ILi2EN4cute5tupleIJNS5_1CILi1EEES8_S8_EEENS6_IJNS7_ILi128EEENS7_ILi64EEENS7_ILi256EEEEEELi256ENS_10bfloat16_tEfNS_4arch4Sm90ELb0ELb1ELb0ELb1ELb0ELb1ELb0ELb1ELb1ELb1ELb1ELb0EEENS1_21CollectiveEpilogueFwdINS6_IJSA_SC_SB_EEES9_SE_SG_Li256ELb1ELb1ELb1ELb0EEENS1_36VarlenDynamicPersistentTileSchedulerILi128ELi64ELi256ELi128ELb1ELb1ELb1ELb1ELb0ELb1EEEEEEEEEvNT_6ParamsE --------------------------
	.section	.text._ZN7cutlass13device_kernelIN5flash11enable_sm90INS1_16FlashAttnFwdSm90INS1_25CollectiveMainloopFwdSm90ILi2EN4cute5tupleIJNS5_1CILi1EEES8_S8_EEENS6_IJNS7_ILi128EEENS7_ILi64EEENS7_ILi256EEEEEELi256ENS_10bfloat16_tEfNS_4arch4Sm90ELb0ELb1ELb0ELb1ELb0ELb1ELb0ELb1ELb1ELb1ELb1ELb0EEENS1_21CollectiveEpilogueFwdINS6_IJSA_SC_SB_EEES9_SE_SG_Li256ELb1ELb1ELb1ELb0EEENS1_36VarlenDynamicPersistentTileSchedulerILi128ELi64ELi256ELi128ELb1ELb1ELb1ELb1ELb0ELb1EEEEEEEEEvNT_6ParamsE,"ax",@progbits
	.align	128
.text._ZN7cutlass13device_kernelIN5flash11enable_sm90INS1_16FlashAttnFwdSm90INS1_25CollectiveMainloopFwdSm90ILi2EN4cute5tupleIJNS5_1CILi1EEES8_S8_EEENS6_IJNS7_ILi128EEENS7_ILi64EEENS7_ILi256EEEEEELi256ENS_10bfloat16_tEfNS_4arch4Sm90ELb0ELb1ELb0ELb1ELb0ELb1ELb0ELb1ELb1ELb1ELb1ELb0EEENS1_21CollectiveEpilogueFwdINS6_IJSA_SC_SB_EEES9_SE_SG_Li256ELb1ELb1ELb1ELb0EEENS1_36VarlenDynamicPersistentTileSchedulerILi128ELi64ELi256ELi128ELb1ELb1ELb1ELb1ELb0ELb1EEEEEEEEEvNT_6ParamsE:
        .type           _ZN7cutlass13device_kernelIN5flash11enable_sm90INS1_16FlashAttnFwdSm90INS1_25CollectiveMainloopFwdSm90ILi2EN4cute5tupleIJNS5_1CILi1EEES8_S8_EEENS6_IJNS7_ILi128EEENS7_ILi64EEENS7_ILi256EEEEEELi256ENS_10bfloat16_tEfNS_4arch4Sm90ELb0ELb1ELb0ELb1ELb0ELb1ELb0ELb1ELb1ELb1ELb1ELb0EEENS1_21CollectiveEpilogueFwdINS6_IJSA_SC_SB_EEES9_SE_SG_Li256ELb1ELb1ELb1ELb0EEENS1_36VarlenDynamicPersistentTileSchedulerILi128ELi64ELi256ELi128ELb1ELb1ELb1ELb1ELb0ELb1EEEEEEEEEvNT_6ParamsE,@function
        .size           _ZN7cutlass13device_kernelIN5flash11enable_sm90INS1_16FlashAttnFwdSm90INS1_25CollectiveMainloopFwdSm90ILi2EN4cute5tupleIJNS5_1CILi1EEES8_S8_EEENS6_IJNS7_ILi128EEENS7_ILi64EEENS7_ILi256EEEEEELi256ENS_10bfloat16_tEfNS_4arch4Sm90ELb0ELb1ELb0ELb1ELb0ELb1ELb0ELb1ELb1ELb1ELb1ELb0EEENS1_21CollectiveEpilogueFwdINS6_IJSA_SC_SB_EEES9_SE_SG_Li256ELb1ELb1ELb1ELb0EEENS1_36VarlenDynamicPersistentTileSchedulerILi128ELi64ELi256ELi128ELb1ELb1ELb1ELb1ELb0ELb1EEEEEEEEEvNT_6ParamsE,(.L_x_50 - _ZN7cutlass13device_kernelIN5flash11enable_sm90INS1_16FlashAttnFwdSm90INS1_25CollectiveMainloopFwdSm90ILi2EN4cute5tupleIJNS5_1CILi1EEES8_S8_EEENS6_IJNS7_ILi128EEENS7_ILi64EEENS7_ILi256EEEEEELi256ENS_10bfloat16_tEfNS_4arch4Sm90ELb0ELb1ELb0ELb1ELb0ELb1ELb0ELb1ELb1ELb1ELb1ELb0EEENS1_21CollectiveEpilogueFwdINS6_IJSA_SC_SB_EEES9_SE_SG_Li256ELb1ELb1ELb1ELb0EEENS1_36VarlenDynamicPersistentTileSchedulerILi128ELi64ELi256ELi128ELb1ELb1ELb1ELb1ELb0ELb1EEEEEEEEEvNT_6ParamsE)
        .other          _ZN7cutlass13device_kernelIN5flash11enable_sm90INS1_16FlashAttnFwdSm90INS1_25CollectiveMainloopFwdSm90ILi2EN4cute5tupleIJNS5_1CILi1EEES8_S8_EEENS6_IJNS7_ILi128EEENS7_ILi64EEENS7_ILi256EEEEEELi256ENS_10bfloat16_tEfNS_4arch4Sm90ELb0ELb1ELb0ELb1ELb0ELb1ELb0ELb1ELb1ELb1ELb1ELb0EEENS1_21CollectiveEpilogueFwdINS6_IJSA_SC_SB_EEES9_SE_SG_Li256ELb1ELb1ELb1ELb0EEENS1_36VarlenDynamicPersistentTileSchedulerILi128ELi64ELi256ELi128ELb1ELb1ELb1ELb1ELb0ELb1EEEEEEEEEvNT_6ParamsE,@"STO_CUDA_ENTRY STV_DEFAULT"
_ZN7cutlass13device_kernelIN5flash11enable_sm90INS1_16FlashAttnFwdSm90INS1_25CollectiveMainloopFwdSm90ILi2EN4cute5tupleIJNS5_1CILi1EEES8_S8_EEENS6_IJNS7_ILi128EEENS7_ILi64EEENS7_ILi256EEEEEELi256ENS_10bfloat16_tEfNS_4arch4Sm90ELb0ELb1ELb0ELb1ELb0ELb1ELb0ELb1ELb1ELb1ELb1ELb0EEENS1_21CollectiveEpilogueFwdINS6_IJSA_SC_SB_EEES9_SE_SG_Li256ELb1ELb1ELb1ELb0EEENS1_36VarlenDynamicPersistentTileSchedulerILi128ELi64ELi256ELi128ELb1ELb1ELb1ELb1ELb0ELb1EEEEEEEEEvNT_6ParamsE:
[----:B------:R-:W-:Y:S01]  /*0000*/  LDC R1, c[0x0][0x37c] ;  /* 0x0000df00ff017b82 */ /* 0x000fe20000000800 */
[----:B------:R-:W-:Y:S05]  /*0010*/  EXIT ;  /* 0x000000000000794d */ /* 0x000fea0003800000 */
.L_x_5:
        /* <DEDUP_REMOVED lines=14> */
.L_x_50:


//--------------------- .text._ZN7cutlass13device_kernelIN5flash11enable_sm90INS1_16FlashAttnFwdSm90INS1_25CollectiveMainloopFwdSm90ILi2EN4cute5tupleIJNS5_1CILi1EEES8_S8_EEENS6_IJNS7_ILi128EEENS7_ILi80EEENS7_ILi256EEEEEELi256ENS_10bfloat16_tEfNS_4arch4Sm90ELb1ELb0ELb0ELb0ELb0ELb0ELb0ELb1ELb1ELb1ELb1ELb0EEENS1_21CollectiveEpilogueFwdINS6_IJSA_SC_SB_EEES9_SE_SG_Li256ELb0ELb1ELb1ELb0EEENS1_19SingleTileSchedulerILb0ELb1ELb1ELi128EEEEEEEEEvNT_6ParamsE --------------------------
	.section	.text._ZN7cutlass13device_kernelIN5flash11enable_sm90INS1_16FlashAttnFwdSm90INS1_25CollectiveMainloopFwdSm90ILi2EN4cute5tupleIJNS5_1CILi1EEES8_S8_EEENS6_IJNS7_ILi128EEENS7_ILi80EEENS7_ILi256EEEEEELi256ENS_10bfloat16_tEfNS_4arch4Sm90ELb1ELb0ELb0ELb0ELb0ELb0ELb0ELb1ELb1ELb1ELb1ELb0EEENS1_21CollectiveEpilogueFwdINS6_IJSA_SC_SB_EEES9_SE_SG_Li256ELb0ELb1ELb1ELb0EEENS1_19SingleTileSchedulerILb0ELb1ELb1ELi128EEEEEEEEEvNT_6ParamsE,"ax",@progbits
	.align	128
.text._ZN7cutlass13device_kernelIN5flash11enable_sm90INS1_16FlashAttnFwdSm90INS1_25CollectiveMainloopFwdSm90ILi2EN4cute5tupleIJNS5_1CILi1EEES8_S8_EEENS6_IJNS7_ILi128EEENS7_ILi80EEENS7_ILi256EEEEEELi256ENS_10bfloat16_tEfNS_4arch4Sm90ELb1ELb0ELb0ELb0ELb0ELb0ELb0ELb1ELb1ELb1ELb1ELb0EEENS1_21CollectiveEpilogueFwdINS6_IJSA_SC_SB_EEES9_SE_SG_Li256ELb0ELb1ELb1ELb0EEENS1_19SingleTileSchedulerILb0ELb1ELb1ELi128EEEEEEEEEvNT_6ParamsE:
        .type           _ZN7cutlass13device_kernelIN5flash11enable_sm90INS1_16FlashAttnFwdSm90INS1_25CollectiveMainloopFwdSm90ILi2EN4cute5tupleIJNS5_1CILi1EEES8_S8_EEENS6_IJNS7_ILi128EEENS7_ILi80EEENS7_ILi256EEEEEELi256ENS_10bfloat16_tEfNS_4arch4Sm90ELb1ELb0ELb0ELb0ELb0ELb0ELb0ELb1ELb1ELb1ELb1ELb0EEENS1_21CollectiveEpilogueFwdINS6_IJSA_SC_SB_EEES9_SE_SG_Li256ELb0ELb1ELb1ELb0EEENS1_19SingleTileSchedulerILb0ELb1ELb1ELi128EEEEEEEEEvNT_6ParamsE,@function
        .size           _ZN7cutlass13device_kernelIN5flash11enable_sm90INS1_16FlashAttnFwdSm90INS1_25CollectiveMainloopFwdSm90ILi2EN4cute5tupleIJNS5_1CILi1EEES8_S8_EEENS6_IJNS7_ILi128EEENS7_ILi80EEENS7_ILi256EEEEEELi256ENS_10bfloat16_tEfNS_4arch4Sm90ELb1ELb0ELb0ELb0ELb0ELb0ELb0ELb1ELb1ELb1ELb1ELb0EEENS1_21CollectiveEpilogueFwdINS6_IJSA_SC_SB_EEES9_SE_SG_Li256ELb0ELb1ELb1ELb0EEENS1_19SingleTileSchedulerILb0ELb1ELb1ELi128EEEEEEEEEvNT_6ParamsE,(.L_x_51 - _ZN7cutlass13device_kernelIN5flash11enable_sm90INS1_16FlashAttnFwdSm90INS1_25CollectiveMainloopFwdSm90ILi2EN4cute5tupleIJNS5_1CILi1EEES8_S8_EEENS6_IJNS7_ILi128EEENS7_ILi80EEENS7_ILi256EEEEEELi256ENS_10bfloat16_tEfNS_4arch4Sm90ELb1ELb0ELb0ELb0ELb0ELb0ELb0ELb1ELb1ELb1ELb1ELb0EEENS1_21CollectiveEpilogueFwdINS6_IJSA_SC_SB_EEES9_SE_SG_Li256ELb0ELb1ELb1ELb0EEENS1_19SingleTileSchedulerILb0ELb1ELb1ELi128EEEEEEEEEvNT_6ParamsE)
        .other          _ZN7cutlass13device_kernelIN5flash11enable_sm90INS1_16FlashAttnFwdSm90INS1_25CollectiveMainloopFwdSm90ILi2EN4cute5tupleIJNS5_1CILi1EEES8_S8_EEENS6_IJNS7_ILi128EEENS7_ILi80EEENS7_ILi256EEEEEELi256ENS_10bfloat16_tEfNS_4arch4Sm90ELb1ELb0ELb0ELb0ELb0ELb0ELb0ELb1ELb1ELb1ELb1ELb0EEENS1_21CollectiveEpilogueFwdINS6_IJSA_SC_SB_EEES9_SE_SG_Li256ELb0ELb1ELb1ELb0EEENS1_19SingleTileSchedulerILb0ELb1ELb1ELi128EEEEEEEEEvNT_6ParamsE,@"STO_CUDA_ENTRY STV_DEFAULT"
_ZN7cutlass13device_kernelIN5flash11enable_sm90INS1_16FlashAttnFwdSm90INS1_25CollectiveMainloopFwdSm90ILi2EN4cute5tupleIJNS5_1CILi1EEES8_S8_EEENS6_IJNS7_ILi128EEENS7_ILi80EEENS7_ILi256EEEEEELi256ENS_10bfloat16_tEfNS_4arch4Sm90ELb1ELb0ELb0ELb0ELb0ELb0ELb0ELb1ELb1ELb1ELb1ELb0EEENS1_21CollectiveEpilogueFwdINS6_IJSA_SC_SB_EEES9_SE_SG_Li256ELb0ELb1ELb1ELb0EEENS1_19SingleTileSchedulerILb0ELb1ELb1ELi128EEEEEEEEEvNT_6ParamsE:
[----:B------:R-:W-:Y:S01]  /*0000*/  LDC R1, c[0x0][0x37c] ;  /* 0x0000df00ff017b82 */ /* 0x000fe20000000800 */
[----:B------:R-:W-:Y:S05]  /*0010*/  EXIT ;  /* 0x000000000000794d */ /* 0x000fea0003800000 */
.L_x_6:
        /* <DEDUP_REMOVED lines=14> */
.L_x_51:


//--------------------- .text._ZN7cutlass13device_kernelIN5flash11enable_sm90INS1_16FlashAttnFwdSm90INS1_25CollectiveMainloopFwdSm90ILi2EN4cute5tupleIJNS5_1CILi1EEES8_S8_EEENS6_IJNS7_ILi128EEENS7_ILi80EEENS7_ILi256EEEEEELi256ENS_10bfloat16_tEfNS_4arch4Sm90ELb1ELb0ELb0ELb1ELb0ELb0ELb0ELb1ELb1ELb1ELb1ELb0EEENS1_21CollectiveEpilogueFwdINS6_IJSA_SC_SB_EEES9_SE_SG_Li256ELb1ELb1ELb1ELb0EEENS1_36VarlenDynamicPersistentTileSchedulerILi128ELi80ELi256ELi128ELb1ELb1ELb1ELb1ELb1ELb1EEEEEEEEEvNT_6ParamsE --------------------------
	.section	.text._ZN7cutlass13device_kernelIN5flash11enable_sm90INS1_16FlashAttnFwdSm90INS1_25CollectiveMainloopFwdSm90ILi2EN4cute5tupleIJNS5_1CILi1EEES8_S8_EEENS6_IJNS7_ILi128EEENS7_ILi80EEENS7_ILi256EEEEEELi256ENS_10bfloat16_tEfNS_4arch4Sm90ELb1ELb0ELb0ELb1ELb0ELb0ELb0ELb1ELb1ELb1ELb1ELb0EEENS1_21CollectiveEpilogueFwdINS6_IJSA_SC_SB_EEES9_SE_SG_Li256ELb1ELb1ELb1ELb0EEENS1_36VarlenDynamicPersistentTileSchedulerILi128ELi80ELi256ELi128ELb1ELb1ELb1ELb1ELb1ELb1EEEEEEEEEvNT_6ParamsE,"ax",@progbits
	.align	128
.text._ZN7cutlass13device_kernelIN5flash11enable_sm90INS1_16FlashAttnFwdSm90INS1_25CollectiveMainloopFwdSm90ILi2EN4cute5tupleIJNS5_1CILi1EEES8_S8_EEENS6_IJNS7_ILi128EEENS7_ILi80EEENS7_ILi256EEEEEELi256ENS_10bfloat16_tEfNS_4arch4Sm90ELb1ELb0ELb0ELb1ELb0ELb0ELb0ELb1ELb1ELb1ELb1ELb0EEENS1_21CollectiveEpilogueFwdINS6_IJSA_SC_SB_EEES9_SE_SG_Li256ELb1ELb1ELb1ELb0EEENS1_36VarlenDynamicPersistentTileSchedulerILi128ELi80ELi256ELi128ELb1ELb1ELb1ELb1ELb1ELb1EEEEEEEEEvNT_6ParamsE:
        .type           _ZN7cutlass13device_kernelIN5flash11enable_sm90INS1_16FlashAttnFwdSm90INS1_25CollectiveMainloopFwdSm90ILi2EN4cute5tupleIJNS5_1CILi1EEES8_S8_EEENS6_IJNS7_ILi128EEENS7_ILi80EEENS7_ILi256EEEEEELi256ENS_10bfloat16_tEfNS_4arch4Sm90ELb1ELb0ELb0ELb1ELb0ELb0ELb0ELb1ELb1ELb1ELb1ELb0EEENS1_21CollectiveEpilogueFwdINS6_IJSA_SC_SB_EEES9_SE_SG_Li256ELb1ELb1ELb1ELb0EEENS1_36VarlenDynamicPersistentTileSchedulerILi128ELi80ELi256ELi128ELb1ELb1ELb1ELb1ELb1ELb1EEEEEEEEEvNT_6ParamsE,@function
        .size           _ZN7cutlass13device_kernelIN5flash11enable_sm90INS1_16FlashAttnFwdSm90INS1_25CollectiveMainloopFwdSm90ILi2EN4cute5tupleIJNS5_1CILi1EEES8_S8_EEENS6_IJNS7_ILi128EEENS7_ILi80EEENS7_ILi256EEEEEELi256ENS_10bfloat16_tEfNS_4arch4Sm90ELb1ELb0ELb0ELb1ELb0ELb0ELb0ELb1ELb1ELb1ELb1ELb0EEENS1_21CollectiveEpilogueFwdINS6_IJSA_SC_SB_EEES9_SE_SG_Li256ELb1ELb1ELb1ELb0EEENS1_36VarlenDynamicPersistentTileSchedulerILi128ELi80ELi256ELi128ELb1ELb1ELb1ELb1ELb1ELb1EEEEEEEEEvNT_6ParamsE,(.L_x_52 - _ZN7cutlass13device_kernelIN5flash11enable_sm90INS1_16FlashAttnFwdSm90INS1_25CollectiveMainloopFwdSm90ILi2EN4cute5tupleIJNS5_1CILi1EEES8_S8_EEENS6_IJNS7_ILi128EEENS7_ILi80EEENS7_ILi256EEEEEELi256ENS_10bfloat16_tEfNS_4arch4Sm90ELb1ELb0ELb0ELb1ELb0ELb0ELb0ELb1ELb1ELb1ELb1ELb0EEENS1_21CollectiveEpilogueFwdINS6_IJSA_SC_SB_EEES9_SE_SG_Li256ELb1ELb1ELb1ELb0EEENS1_36VarlenDynamicPersistentTileSchedulerILi128ELi80ELi256ELi128ELb1ELb1ELb1ELb1ELb1ELb1EEEEEEEEEvNT_6ParamsE)
        .other          _ZN7cutlass13device_kernelIN5flash11enable_sm90INS1_16FlashAttnFwdSm90INS1_25CollectiveMainloopFwdSm90ILi2EN4cute5tupleIJNS5_1CILi1EEES8_S8_EEENS6_IJNS7_ILi128EEENS7_ILi80EEENS7_ILi256EEEEEELi256ENS_10bfloat16_tEfNS_4arch4Sm90ELb1ELb0ELb0ELb1ELb0ELb0ELb0ELb1ELb1ELb1ELb1ELb0EEENS1_21CollectiveEpilogueFwdINS6_IJSA_SC_SB_EEES9_SE_SG_Li256ELb1ELb1ELb1ELb0EEENS1_36VarlenDynamicPersistentTileSchedulerILi128ELi80ELi256ELi128ELb1ELb1ELb1ELb1ELb1ELb1EEEEEEEEEvNT_6ParamsE,@"STO_CUDA_ENTRY STV_DEFAULT"
_ZN7cutlass13device_kernelIN5flash11enable_sm90INS1_16FlashAttnFwdSm90INS1_25CollectiveMainloopFwdSm90ILi2EN4cute5tupleIJNS5_1CILi1EEES8_S8_EEENS6_IJNS7_ILi128EEENS7_ILi80EEENS7_ILi256EEEEEELi256ENS_10bfloat16_tEfNS_4arch4Sm90ELb1ELb0ELb0ELb1ELb0ELb0ELb0ELb1ELb1ELb1ELb1ELb0EEENS1_21CollectiveEpilogueFwdINS6_IJSA_SC_SB_EEES9_SE_SG_Li256ELb1ELb1ELb1ELb0EEENS1_36VarlenDynamicPersistentTileSchedulerILi128ELi80ELi256ELi128ELb1ELb1ELb1ELb1ELb1ELb1EEEEEEEEEvNT_6ParamsE:
[----:B------:R-:W-:Y:S01]  /*0000*/  LDC R1, c[0x0][0x37c] ;  /* 0x0000df00ff017b82 */ /* 0x000fe20000000800 */
[----:B------:R-:W-:Y:S05]  /*0010*/  EXIT ;  /* 0x000000000000794d */ /* 0x000fea0003800000 */
.L_x_7:
        /* <DEDUP_REMOVED lines=14> */
.L_x_52:


//--------------------- .text._ZN7cutlass13device_kernelIN5flash11enable_sm90INS1_16FlashAttnFwdSm90INS1_25CollectiveMainloopFwdSm90ILi2EN4cute5tupleIJNS5_1CILi1EEES8_S8_EEENS6_IJNS7_ILi128EEENS7_ILi80EEENS7_ILi256EEEEEELi256ENS_10bfloat16_tEfNS_4arch4Sm90ELb1ELb0ELb0ELb1ELb0ELb1ELb0ELb1ELb1ELb1ELb1ELb0EEENS1_21CollectiveEpilogueFwdINS6_IJSA_SC_SB_EEES9_SE_SG_Li256ELb1ELb1ELb1ELb0EEENS1_36VarlenDynamicPersistentTileSchedulerILi128ELi80ELi256ELi128ELb1ELb1ELb1ELb1ELb1ELb1EEEEEEEEEvNT_6ParamsE --------------------------
	.section	.text._ZN7cutlass13device_kernelIN5flash11enable_sm90INS1_16FlashAttnFwdSm90INS1_25CollectiveMainloopFwdSm90ILi2EN4cute5tupleIJNS5_1CILi1EEES8_S8_EEENS6_IJNS7_ILi128EEENS7_ILi80EEENS7_ILi256EEEEEELi256ENS_10bfloat16_tEfNS_4arch4Sm90ELb1ELb0ELb0ELb1ELb0ELb1ELb0ELb1ELb1ELb1ELb1ELb0EEENS1_21CollectiveEpilogueFwdINS6_IJSA_SC_SB_EEES9_SE_SG_Li256ELb1ELb1ELb1ELb0EEENS1_36VarlenDynamicPersistentTileSchedulerILi128ELi80ELi256ELi128ELb1ELb1ELb1ELb1ELb1ELb1EEEEEEEEEvNT_6ParamsE,"ax",@progbits
	.align	128
.text._ZN7cutlass13device_kernelIN5flash11enable_sm90INS1_16FlashAttnFwdSm90INS1_25CollectiveMainloopFwdSm90ILi2EN4cute5tupleIJNS5_1CILi1EEES8_S8_EEENS6_IJNS7_ILi128EEENS7_ILi80EEENS7_ILi256EEEEEELi256ENS_10bfloat16_tEfNS_4arch4Sm90ELb1ELb0ELb0ELb1ELb0ELb1ELb0ELb1ELb1ELb1ELb1ELb0EEENS1_21CollectiveEpilogueFwdINS6_IJSA_SC_SB_EEES9_SE_SG_Li256ELb1ELb1ELb1ELb0EEENS1_36VarlenDynamicPersistentTileSchedulerILi128ELi80ELi256ELi128ELb1ELb1ELb1ELb1ELb1ELb1EEEEEEEEEvNT_6ParamsE:
        .type           _ZN7cutlass13device_kernelIN5flash11enable_sm90INS1_16FlashAttnFwdSm90INS1_25CollectiveMainloopFwdSm90ILi2EN4cute5tupleIJNS5_1CILi1EEES8_S8_EEENS6_IJNS7_ILi128EEENS7_ILi80EEENS7_ILi256EEEEEELi256ENS_10bfloat16_tEfNS_4arch4Sm90ELb1ELb0ELb0ELb1ELb0ELb1ELb0ELb1ELb1ELb1ELb1ELb0EEENS1_21CollectiveEpilogueFwdINS6_IJSA_SC_SB_EEES9_SE_SG_Li256ELb1ELb1ELb1ELb0EEENS1_36VarlenDynamicPersistentTileSchedulerILi128ELi80ELi256ELi128ELb1ELb1ELb1ELb1ELb1ELb1EEEEEEEEEvNT_6ParamsE,@function
        .size           _ZN7cutlass13device_kernelIN5flash11enable_sm90INS1_16FlashAttnFwdSm90INS1_25CollectiveMainloopFwdSm90ILi2EN4cute5tupleIJNS5_1CILi1EEES8_S8_EEENS6_IJNS7_ILi128EEENS7_ILi80EEENS7_ILi256EEEEEELi256ENS_10bfloat16_tEfNS_4arch4Sm90ELb1ELb0ELb0ELb1ELb0ELb1ELb0ELb1ELb1ELb1ELb1ELb0EEENS1_21CollectiveEpilogueFwdINS6_IJSA_SC_SB_EEES9_SE_SG_Li256ELb1ELb1ELb1ELb0EEENS1_36VarlenDynamicPersistentTileSchedulerILi128ELi80ELi256ELi128ELb1ELb1ELb1ELb1ELb1ELb1EEEEEEEEEvNT_6ParamsE,(.L_x_53 - _ZN7cutlass13device_kernelIN5flash11enable_sm90INS1_16FlashAttnFwdSm90INS1_25CollectiveMainloopFwdSm90ILi2EN4cute5tupleIJNS5_1CILi1EEES8_S8_EEENS6_IJNS7_ILi128EEENS7_ILi80EEENS7_ILi256EEEEEELi256ENS_10bfloat16_tEfNS_4arch4Sm90ELb1ELb0ELb0ELb1ELb0ELb1ELb0ELb1ELb1ELb1ELb1ELb0EEENS1_21CollectiveEpilogueFwdINS6_IJSA_SC_SB_EEES9_SE_SG_Li256ELb1ELb1ELb1ELb0EEENS1_36VarlenDynamicPersistentTileSchedulerILi128ELi80ELi256ELi128ELb1ELb1ELb1ELb1ELb1ELb1EEEEEEEEEvNT_6ParamsE)
        .other          _ZN7cutlass13device_kernelIN5flash11enable_sm90INS1_16FlashAttnFwdSm90INS1_25CollectiveMainloopFwdSm90ILi2EN4cute5tupleIJNS5_1CILi1EEES8_S8_EEENS6_IJNS7_ILi128EEENS7_ILi80EEENS7_ILi256EEEEEELi256ENS_10bfloat16_tEfNS_4arch4Sm90ELb1ELb0ELb0ELb1ELb0ELb1ELb0ELb1ELb1ELb1ELb1ELb0EEENS1_21CollectiveEpilogueFwdINS6_IJSA_SC_SB_EEES9_SE_SG_Li256ELb1ELb1ELb1ELb0EEENS1_36VarlenDynamicPersistentTileSchedulerILi128ELi80ELi256ELi128ELb1ELb1ELb1ELb1ELb1ELb1EEEEEEEEEvNT_6ParamsE,@"STO_CUDA_ENTRY STV_DEFAULT"
_ZN7cutlass13device_kernelIN5flash11enable_sm90INS1_16FlashAttnFwdSm90INS1_25CollectiveMainloopFwdSm90ILi2EN4cute5tupleIJNS5_1CILi1EEES8_S8_EEENS6_IJNS7_ILi128EEENS7_ILi80EEENS7_ILi256EEEEEELi256ENS_10bfloat16_tEfNS_4arch4Sm90ELb1ELb0ELb0ELb1ELb0ELb1ELb0ELb1ELb1ELb1ELb1ELb0EEENS1_21CollectiveEpilogueFwdINS6_IJSA_SC_SB_EEES9_SE_SG_Li256ELb1ELb1ELb1ELb0EEENS1_36VarlenDynamicPersistentTileSchedulerILi128ELi80ELi256ELi128ELb1ELb1ELb1ELb1ELb1ELb1EEEEEEEEEvNT_6ParamsE:
[----:B------:R-:W-:Y:S01]  /*0000*/  LDC R1, c[0x0][0x37c] ;  /* 0x0000df00ff017b82 */ /* 0x000fe20000000800 */
[----:B------:R-:W-:Y:S05]  /*0010*/  EXIT ;  /* 0x000000000000794d */ /* 0x000fea0003800000 */
.L_x_8:
        /* <DEDUP_REMOVED lines=14> */
.L_x_53:


//--------------------- .text._ZN7cutlass13device_kernelIN5flash11enable_sm90INS1_16FlashAttnFwdSm90INS1_25CollectiveMainloopFwdSm90ILi2EN4cute5tupleIJNS5_1CILi1EEES8_S8_EEENS6_IJNS7_ILi128EEENS7_ILi112EEENS7_ILi192EEEEEELi192ENS_10bfloat16_tEfNS_4arch4Sm90ELb0ELb0ELb0ELb0ELb0ELb0ELb0ELb1ELb1ELb1ELb1ELb0EEENS1_21CollectiveEpilogueFwdINS6_IJSA_SC_SB_EEES9_SE_SG_Li256ELb0ELb1ELb1ELb0EEENS1_19SingleTileSchedulerILb0ELb1ELb1ELi128EEEEEEEEEvNT_6ParamsE --------------------------
	.section	.text._ZN7cutlass13device_kernelIN5flash11enable_sm90INS1_16FlashAttnFwdSm90INS1_25CollectiveMainloopFwdSm90ILi2EN4cute5tupleIJNS5_1CILi1EEES8_S8_EEENS6_IJNS7_ILi128EEENS7_ILi112EEENS7_ILi192EEEEEELi192ENS_10bfloat16_tEfNS_4arch4Sm90ELb0ELb0ELb0ELb0ELb0ELb0ELb0ELb1ELb1ELb1ELb1ELb0EEENS1_21CollectiveEpilogueFwdINS6_IJSA_SC_SB_EEES9_SE_SG_Li256ELb0ELb1ELb1ELb0EEENS1_19SingleTileSchedulerILb0ELb1ELb1ELi128EEEEEEEEEvNT_6ParamsE,"ax",@progbits
	.align	128
.text._ZN7cutlass13device_kernelIN5flash11enable_sm90INS1_16FlashAttnFwdSm90INS1_25CollectiveMainloopFwdSm90ILi2EN4cute5tupleIJNS5_1CILi1EEES8_S8_EEENS6_IJNS7_ILi128EEENS7_ILi112EEENS7_ILi192EEEEEELi192ENS_10bfloat16_tEfNS_4arch4Sm90ELb0ELb0ELb0ELb0ELb0ELb0ELb0ELb1ELb1ELb1ELb1ELb0EEENS1_21CollectiveEpilogueFwdINS6_IJSA_SC_SB_EEES9_SE_SG_Li256ELb0ELb1ELb1ELb0EEENS1_19SingleTileSchedulerILb0ELb1ELb1ELi128EEEEEEEEEvNT_6ParamsE:
        .type           _ZN7cutlass13device_kernelIN5flash11enable_sm90INS1_16FlashAttnFwdSm90INS1_25CollectiveMainloopFwdSm90ILi2EN4cute5tupleIJNS5_1CILi1EEES8_S8_EEENS6_IJNS7_ILi128EEENS7_ILi112EEENS7_ILi192EEEEEELi192ENS_10bfloat16_tEfNS_4arch4Sm90ELb0ELb0ELb0ELb0ELb0ELb0ELb0ELb1ELb1ELb1ELb1ELb0EEENS1_21CollectiveEpilogueFwdINS6_IJSA_SC_SB_EEES9_SE_SG_Li256ELb0ELb1ELb1ELb0EEENS1_19SingleTileSchedulerILb0ELb1ELb1ELi128EEEEEEEEEvNT_6ParamsE,@function
        .size           _ZN7cutlass13device_kernelIN5flash11enable_sm90INS1_16FlashAttnFwdSm90INS1_25CollectiveMainloopFwdSm90ILi2EN4cute5tupleIJNS5_1CILi1EEES8_S8_EEENS6_IJNS7_ILi128EEENS7_ILi112EEENS7_ILi192EEEEEELi192ENS_10bfloat16_tEfNS_4arch4Sm90ELb0ELb0ELb0ELb0ELb0ELb0ELb0ELb1ELb1ELb1ELb1ELb0EEENS1_21CollectiveEpilogueFwdINS6_IJSA_SC_SB_EEES9_SE_SG_Li256ELb0ELb1ELb1ELb0EEENS1_19SingleTileSchedulerILb0ELb1ELb1ELi128EEEEEEEEEvNT_6ParamsE,(.L_x_54 - _ZN7cutlass13device_kernelIN5flash11enable_sm90INS1_16FlashAttnFwdSm90INS1_25CollectiveMainloopFwdSm90ILi2EN4cute5tupleIJNS5_1CILi1EEES8_S8_EEENS6_IJNS7_ILi128EEENS7_ILi112EEENS7_ILi192EEEEEELi192ENS_10bfloat16_tEfNS_4arch4Sm90ELb0ELb0ELb0ELb0ELb0ELb0ELb0ELb1ELb1ELb1ELb1ELb0EEENS1_21CollectiveEpilogueFwdINS6_IJSA_SC_SB_EEES9_SE_SG_Li256ELb0ELb1ELb1ELb0EEENS1_19SingleTileSchedulerILb0ELb1ELb1ELi128EEEEEEEEEvNT_6ParamsE)
        .other          _ZN7cutlass13device_kernelIN5flash11enable_sm90INS1_16FlashAttnFwdSm90INS1_25CollectiveMainloopFwdSm90ILi2EN4cute5tupleIJNS5_1CILi1EEES8_S8_EEENS6_IJNS7_ILi128EEENS7_ILi112EEENS7_ILi192EEEEEELi192ENS_10bfloat16_tEfNS_4arch4Sm90ELb0ELb0ELb0ELb0ELb0ELb0ELb0ELb1ELb1ELb1ELb1ELb0EEENS1_21CollectiveEpilogueFwdINS6_IJSA_SC_SB_EEES9_SE_SG_Li256ELb0ELb1ELb1ELb0EEENS1_19SingleTileSchedulerILb0ELb1ELb1ELi128EEEEEEEEEvNT_6ParamsE,@"STO_CUDA_ENTRY STV_DEFAULT"
_ZN7cutlass13device_kernelIN5flash11enable_sm90INS1_16FlashAttnFwdSm90INS1_25CollectiveMainloopFwdSm90ILi2EN4cute5tupleIJNS5_1CILi1EEES8_S8_EEENS6_IJNS7_ILi128EEENS7_ILi112EEENS7_ILi192EEEEEELi192ENS_10bfloat16_tEfNS_4arch4Sm90ELb0ELb0ELb0ELb0ELb0ELb0ELb0ELb1ELb1ELb1ELb1ELb0EEENS1_21CollectiveEpilogueFwdINS6_IJSA_SC_SB_EEES9_SE_SG_Li256ELb0ELb1ELb1ELb0EEENS1_19SingleTileSchedulerILb0ELb1ELb1ELi128EEEEEEEEEvNT_6ParamsE:
[----:B------:R-:W-:Y:S01]  /*0000*/  LDC R1, c[0x0][0x37c] ;  /* 0x0000df00ff017b82 */ /* 0x000fe20000000800 */
[----:B------:R-:W-:Y:S05]  /*0010*/  EXIT ;  /* 0x000000000000794d */ /* 0x000fea0003800000 */
.L_x_9:
        /* <DEDUP_REMOVED lines=14> */
.L_x_54:


//--------------------- .text._ZN7cutlass13device_kernelIN5flash11enable_sm90INS1_16FlashAttnFwdSm90INS1_25CollectiveMainloopFwdSm90ILi2EN4cute5tupleIJNS5_1CILi1EEES8_S8_EEENS6_IJNS7_ILi128EEENS7_ILi112EEENS7_ILi192EEEEEELi192ENS_10bfloat16_tEfNS_4arch4Sm90ELb0ELb0ELb0ELb1ELb0ELb0ELb0ELb1ELb1ELb1ELb1ELb0EEENS1_21CollectiveEpilogueFwdINS6_IJSA_SC_SB_EEES9_SE_SG_Li256ELb1ELb1ELb1ELb0EEENS1_36VarlenDynamicPersistentTileSchedulerILi128ELi112ELi256ELi128ELb1ELb1ELb1ELb0ELb1ELb1EEEEEEEEEvNT_6ParamsE --------------------------
	.section	.text._ZN7cutlass13device_kernelIN5flash11enable_sm90INS1_16FlashAttnFwdSm90INS1_25CollectiveMainloopFwdSm90ILi2EN4cute5tupleIJNS5_1CILi1EEES8_S8_EEENS6_IJNS7_ILi128EEENS7_ILi112EEENS7_ILi192EEEEEELi192ENS_10bfloat16_tEfNS_4arch4Sm90ELb0ELb0ELb0ELb1ELb0ELb0ELb0ELb1ELb1ELb1ELb1ELb0EEENS1_21CollectiveEpilogueFwdINS6_IJSA_SC_SB_EEES9_SE_SG_Li256ELb1ELb1ELb1ELb0EEENS1_36VarlenDynamicPersistentTileSchedulerILi128ELi112ELi256ELi128ELb1ELb1ELb1ELb0ELb1ELb1EEEEEEEEEvNT_6ParamsE,"ax",@progbits
	.align	128
.text._ZN7cutlass13device_kernelIN5flash11enable_sm90INS1_16FlashAttnFwdSm90INS1_25CollectiveMainloopFwdSm90ILi2EN4cute5tupleIJNS5_1CILi1EEES8_S8_EEENS6_IJNS7_ILi128EEENS7_ILi112EEENS7_ILi192EEEEEELi192ENS_10bfloat16_tEfNS_4arch4Sm90ELb0ELb0ELb0ELb1ELb0ELb0ELb0ELb1ELb1ELb1ELb1ELb0EEENS1_21CollectiveEpilogueFwdINS6_IJSA_SC_SB_EEES9_SE_SG_Li256ELb1ELb1ELb1ELb0EEENS1_36VarlenDynamicPersistentTileSchedulerILi128ELi112ELi256ELi128ELb1ELb1ELb1ELb0ELb1ELb1EEEEEEEEEvNT_6ParamsE:
        .type           _ZN7cutlass13device_kernelIN5flash11enable_sm90INS1_16FlashAttnFwdSm90INS1_25CollectiveMainloopFwdSm90ILi2EN4cute5tupleIJNS5_1CILi1EEES8_S8_EEENS6_IJNS7_ILi128EEENS7_ILi112EEENS7_ILi192EEEEEELi192ENS_10bfloat16_tEfNS_4arch4Sm90ELb0ELb0ELb0ELb1ELb0ELb0ELb0ELb1ELb1ELb1ELb1ELb0EEENS1_21CollectiveEpilogueFwdINS6_IJSA_SC_SB_EEES9_SE_SG_Li256ELb1ELb1ELb1ELb0EEENS1_36VarlenDynamicPersistentTileSchedulerILi128ELi112ELi256ELi128ELb1ELb1ELb1ELb0ELb1ELb1EEEEEEEEEvNT_6ParamsE,@function
        .size           _ZN7cutlass13device_kernelIN5flash11enable_sm90INS1_16FlashAttnFwdSm90INS1_25CollectiveMainloopFwdSm90ILi2EN4cute5tupleIJNS5_1CILi1EEES8_S8_EEENS6_IJNS7_ILi128EEENS7_ILi112EEENS7_ILi192EEEEEELi192ENS_10bfloat16_tEfNS_4arch4Sm90ELb0ELb0ELb0ELb1ELb0ELb0ELb0ELb1ELb1ELb1ELb1ELb0EEENS1_21CollectiveEpilogueFwdINS6_IJSA_SC_SB_EEES9_SE_SG_Li256ELb1ELb1ELb1ELb0EEENS1_36VarlenDynamicPersistentTileSchedulerILi128ELi112ELi256ELi128ELb1ELb1ELb1ELb0ELb1ELb1EEEEEEEEEvNT_6ParamsE,(.L_x_55 - _ZN7cutlass13device_kernelIN5flash11enable_sm90INS1_16FlashAttnFwdSm90INS1_25CollectiveMainloopFwdSm90ILi2EN4cute5tupleIJNS5_1CILi1EEES8_S8_EEENS6_IJNS7_ILi128EEENS7_ILi112EEENS7_ILi192EEEEEELi192ENS_10bfloat16_tEfNS_4arch4Sm90ELb0ELb0ELb0ELb1ELb0ELb0ELb0ELb1ELb1ELb1ELb1ELb0EEENS1_21CollectiveEpilogueFwdINS6_IJSA_SC_SB_EEES9_SE_SG_Li256ELb1ELb1ELb1ELb0EEENS1_36VarlenDynamicPersistentTileSchedulerILi128ELi112ELi256ELi128ELb1ELb1ELb1ELb0ELb1ELb1EEEEEEEEEvNT_6ParamsE)
        .other          _ZN7cutlass13device_kernelIN5flash11enable_sm90INS1_16FlashAttnFwdSm90INS1_25CollectiveMainloopFwdSm90ILi2EN4cute5tupleIJNS5_1CILi1EEES8_S8_EEENS6_IJNS7_ILi128EEENS7_ILi112EEENS7_ILi192EEEEEELi192ENS_10bfloat16_tEfNS_4arch4Sm90ELb0ELb0ELb0ELb1ELb0ELb0ELb0ELb1ELb1ELb1ELb1ELb0EEENS1_21CollectiveEpilogueFwdINS6_IJSA_SC_SB_EEES9_SE_SG_Li256ELb1ELb1ELb1ELb0EEENS1_36VarlenDynamicPersistentTileSchedulerILi128ELi112ELi256ELi128ELb1ELb1ELb1ELb0ELb1ELb1EEEEEEEEEvNT_6ParamsE,@"STO_CUDA_ENTRY STV_DEFAULT"
_ZN7cutlass13device_kernelIN5flash11enable_sm90INS1_16FlashAttnFwdSm90INS1_25CollectiveMainloopFwdSm90ILi2EN4cute5tupleIJNS5_1CILi1EEES8_S8_EEENS6_IJNS7_ILi128EEENS7_ILi112EEENS7_ILi192EEEEEELi192ENS_10bfloat16_tEfNS_4arch4Sm90ELb0ELb0ELb0ELb1ELb0ELb0ELb0ELb1ELb1ELb1ELb1ELb0EEENS1_21CollectiveEpilogueFwdINS6_IJSA_SC_SB_EEES9_SE_SG_Li256ELb1ELb1ELb1ELb0EEENS1_36VarlenDynamicPersistentTileSchedulerILi128ELi112ELi256ELi128ELb1ELb1ELb1ELb0ELb1ELb1EEEEEEEEEvNT_6ParamsE:
[----:B------:R-:W-:Y:S01]  /*0000*/  LDC R1, c[0x0][0x37c] ;  /* 0x0000df00ff017b82 */ /* 0x000fe20000000800 */
[----:B------:R-:W-:Y:S05]  /*0010*/  EXIT ;  /* 0x000000000000794d */ /* 0x000fea0003800000 */
.L_x_10:
        /* <DEDUP_REMOVED lines=14> */
.L_x_55:


//--------------------- .text._ZN7cutlass13device_kernelIN5flash11enable_sm90INS1_16FlashAttnFwdSm90INS1_25CollectiveMainloopFwdSm90ILi2EN4cute5tupleIJNS5_1CILi1EEES8_S8_EEENS6_IJNS7_ILi128EEENS7_ILi112EEENS7_ILi192EEEEEELi192ENS_10bfloat16_tEfNS_4arch4Sm90ELb0ELb0ELb0ELb1ELb0ELb1ELb0ELb1ELb1ELb1ELb1ELb0EEENS1_21CollectiveEpilogueFwdINS6_IJSA_SC_SB_EEES9_SE_SG_Li256ELb1ELb1ELb1ELb0EEENS1_36VarlenDynamicPersistentTileSchedulerILi128ELi112ELi256ELi128ELb1ELb1ELb1ELb0ELb1ELb1EEEEEEEEEvNT_6ParamsE --------------------------
	.section	.text._ZN7cutlass13device_kernelIN5flash11enable_sm90INS1_16FlashAttnFwdSm90INS1_25CollectiveMainloopFwdSm90ILi2EN4cute5tupleIJNS5_1CILi1EEES8_S8_EEENS6_IJNS7_ILi128EEENS7_ILi112EEENS7_ILi192EEEEEELi192ENS_10bfloat16_tEfNS_4arch4Sm90ELb0ELb0ELb0ELb1ELb0ELb1ELb0ELb1ELb1ELb1ELb1ELb0EEENS1_21CollectiveEpilogueFwdINS6_IJSA_SC_SB_EEES9_SE_SG_Li256ELb1ELb1ELb1ELb0EEENS1_36VarlenDynamicPersistentTileSchedulerILi128ELi112ELi256ELi128ELb1ELb1ELb1ELb0ELb1ELb1EEEEEEEEEvNT_6ParamsE,"ax",@progbits
	.align	128
.text._ZN7cutlass13device_kernelIN5flash11enable_sm90INS1_16FlashAttnFwdSm90INS1_25CollectiveMainloopFwdSm90ILi2EN4cute5tupleIJNS5_1CILi1EEES8_S8_EEENS6_IJNS7_ILi128EEENS7_ILi112EEENS7_ILi192EEEEEELi192ENS_10bfloat16_tEfNS_4arch4Sm90ELb0ELb0ELb0ELb1ELb0ELb1ELb0ELb1ELb1ELb1ELb1ELb0EEENS1_21CollectiveEpilogueFwdINS6_IJSA_SC_SB_EEES9_SE_SG_Li256ELb1ELb1ELb1ELb0EEENS1_36VarlenDynamicPersistentTileSchedulerILi128ELi112ELi256ELi128ELb1ELb1ELb1ELb0ELb1ELb1EEEEEEEEEvNT_6ParamsE:
        .type           _ZN7cutlass13device_kernelIN5flash11enable_sm90INS1_16FlashAttnFwdSm90INS1_25CollectiveMainloopFwdSm90ILi2EN4cute5tupleIJNS5_1CILi1EEES8_S8_EEENS6_IJNS7_ILi128EEENS7_ILi112EEENS7_ILi192EEEEEELi192ENS_10bfloat16_tEfNS_4arch4Sm90ELb0ELb0ELb0ELb1ELb0ELb1ELb0ELb1ELb1ELb1ELb1ELb0EEENS1_21CollectiveEpilogueFwdINS6_IJSA_SC_SB_EEES9_SE_SG_Li256ELb1ELb1ELb1ELb0EEENS1_36VarlenDynamicPersistentTileSchedulerILi128ELi112ELi256ELi128ELb1ELb1ELb1ELb0ELb1ELb1EEEEEEEEEvNT_6ParamsE,@function
        .size           _ZN7cutlass13device_kernelIN5flash11enable_sm90INS1_16FlashAttnFwdSm90INS1_25CollectiveMainloopFwdSm90ILi2EN4cute5tupleIJNS5_1CILi1EEES8_S8_EEENS6_IJNS7_ILi128EEENS7_ILi112EEENS7_ILi192EEEEEELi192ENS_10bfloat16_tEfNS_4arch4Sm90ELb0ELb0ELb0ELb1ELb0ELb1ELb0ELb1ELb1ELb1ELb1ELb0EEENS1_21CollectiveEpilogueFwdINS6_IJSA_SC_SB_EEES9_SE_SG_Li256ELb1ELb1ELb1ELb0EEENS1_36VarlenDynamicPersistentTileSchedulerILi128ELi112ELi256ELi128ELb1ELb1ELb1ELb0ELb1ELb1EEEEEEEEEvNT_6ParamsE,(.L_x_56 - _ZN7cutlass13device_kernelIN5flash11enable_sm90INS1_16FlashAttnFwdSm90INS1_25CollectiveMainloopFwdSm90ILi2EN4cute5tupleIJNS5_1CILi1EEES8_S8_EEENS6_IJNS7_ILi128EEENS7_ILi112EEENS7_ILi192EEEEEELi192ENS_10bfloat16_tEfNS_4arch4Sm90ELb0ELb0ELb0ELb1ELb0ELb1ELb0ELb1ELb1ELb1ELb1ELb0EEENS1_21CollectiveEpilogueFwdINS6_IJSA_SC_SB_EEES9_SE_SG_Li256ELb1ELb1ELb1ELb0EEENS1_36VarlenDynamicPersistentTileSchedulerILi128ELi112ELi256ELi128ELb1ELb1ELb1ELb0ELb1ELb1EEEEEEEEEvNT_6ParamsE)
        .other          _ZN7cutlass13device_kernelIN5flash11enable_sm90INS1_16FlashAttnFwdSm90INS1_25CollectiveMainloopFwdSm90ILi2EN4cute5tupleIJNS5_1CILi1EEES8_S8_EEENS6_IJNS7_ILi128EEENS7_ILi112EEENS7_ILi192EEEEEELi192ENS_10bfloat16_tEfNS_4arch4Sm90ELb0ELb0ELb0ELb1ELb0ELb1ELb0ELb1ELb1ELb1ELb1ELb0EEENS1_21CollectiveEpilogueFwdINS6_IJSA_SC_SB_EEES9_SE_SG_Li256ELb1ELb1ELb1ELb0EEENS1_36VarlenDynamicPersistentTileSchedulerILi128ELi112ELi256ELi128ELb1ELb1ELb1ELb0ELb1ELb1EEEEEEEEEvNT_6ParamsE,@"STO_CUDA_ENTRY STV_DEFAULT"
_ZN7cutlass13device_kernelIN5flash11enable_sm90INS1_16FlashAttnFwdSm90INS1_25CollectiveMainloopFwdSm90ILi2EN4cute5tupleIJNS5_1CILi1EEES8_S8_EEENS6_IJNS7_ILi128EEENS7_ILi112EEENS7_ILi192EEEEEELi192ENS_10bfloat16_tEfNS_4arch4Sm90ELb0ELb0ELb0ELb1ELb0ELb1ELb0ELb1ELb1ELb1ELb1ELb0EEENS1_21CollectiveEpilogueFwdINS6_IJSA_SC_SB_EEES9_SE_SG_Li256ELb1ELb1ELb1ELb0EEENS1_36VarlenDynamicPersistentTileSchedulerILi128ELi112ELi256ELi128ELb1ELb1ELb1ELb0ELb1ELb1EEEEEEEEEvNT_6ParamsE:
[----:B------:R-:W-:Y:S01]  /*0000*/  LDC R1, c[0x0][0x37c] ;  /* 0x0000df00ff017b82 */ /* 0x000fe20000000800 */
[----:B------:R-:W-:Y:S05]  /*0010*/  EXIT ;  /* 0x000000000000794d */ /* 0x000fea0003800000 */
.L_x_11:
        /* <DEDUP_REMOVED lines=14> */
.L_x_56:


//--------------------- .text._ZN7cutlass13device_kernelIN5flash11enable_sm90INS1_16FlashAttnFwdSm90INS1_25CollectiveMainloopFwdSm90ILi2EN4cute5tupleIJNS5_1CILi1EEES8_S8_EEENS6_IJNS7_ILi128EEENS7_ILi96EEENS7_ILi192EEEEEELi192ENS_10bfloat16_tEfNS_4arch4Sm90ELb0ELb1ELb0ELb0ELb0ELb0ELb0ELb1ELb1ELb1ELb1ELb0EEENS1_21CollectiveEpilogueFwdINS6_IJSA_SC_SB_EEES9_SE_SG_Li256ELb0ELb1ELb1ELb0EEENS1_19SingleTileSchedulerILb0ELb1ELb1ELi128EEEEEEEEEvNT_6ParamsE --------------------------
	.section	.text._ZN7cutlass13device_kernelIN5flash11enable_sm90INS1_16FlashAttnFwdSm90INS1_25CollectiveMainloopFwdSm90ILi2EN4cute5tupleIJNS5_1CILi1EEES8_S8_EEENS6_IJNS7_ILi128EEENS7_ILi96EEENS7_ILi192EEEEEELi192ENS_10bfloat16_tEfNS_4arch4Sm90ELb0ELb1ELb0ELb0ELb0ELb0ELb0ELb1ELb1ELb1ELb1ELb0EEENS1_21CollectiveEpilogueFwdINS6_IJSA_SC_SB_EEES9_SE_SG_Li256ELb0ELb1ELb1ELb0EEENS1_19SingleTileSchedulerILb0ELb1ELb1ELi128EEEEEEEEEvNT_6ParamsE,"ax",@progbits
	.align	128
.text._ZN7cutlass13device_kernelIN5flash11enable_sm90INS1_16FlashAttnFwdSm90INS1_25CollectiveMainloopFwdSm90ILi2EN4cute5tupleIJNS5_1CILi1EEES8_S8_EEENS6_IJNS7_ILi128EEENS7_ILi96EEENS7_ILi192EEEEEELi192ENS_10bfloat16_tEfNS_4arch4Sm90ELb0ELb1ELb0ELb0ELb0ELb0ELb0ELb1ELb1ELb1ELb1ELb0EEENS1_21CollectiveEpilogueFwdINS6_IJSA_SC_SB_EEES9_SE_SG_Li256ELb0ELb1ELb1ELb0EEENS1_19SingleTileSchedulerILb0ELb1ELb1ELi128EEEEEEEEEvNT_6ParamsE:
        .type           _ZN7cutlass13device_kernelIN5flash11enable_sm90INS1_16FlashAttnFwdSm90INS1_25CollectiveMainloopFwdSm90ILi2EN4cute5tupleIJNS5_1CILi1EEES8_S8_EEENS6_IJNS7_ILi128EEENS7_ILi96EEENS7_ILi192EEEEEELi192ENS_10bfloat16_tEfNS_4arch4Sm90ELb0ELb1ELb0ELb0ELb0ELb0ELb0ELb1ELb1ELb1ELb1ELb0EEENS1_21CollectiveEpilogueFwdINS6_IJSA_SC_SB_EEES9_SE_SG_Li256ELb0ELb1ELb1ELb0EEENS1_19SingleTileSchedulerILb0ELb1ELb1ELi128EEEEEEEEEvNT_6ParamsE,@function
        .size           _ZN7cutlass13device_kernelIN5flash11enable_sm90INS1_16FlashAttnFwdSm90INS1_25CollectiveMainloopFwdSm90ILi2EN4cute5tupleIJNS5_1CILi1EEES8_S8_EEENS6_IJNS7_ILi128EEENS7_ILi96EEENS7_ILi192EEEEEELi192ENS_10bfloat16_tEfNS_4arch4Sm90ELb0ELb1ELb0ELb0ELb0ELb0ELb0ELb1ELb1ELb1ELb1ELb0EEENS1_21CollectiveEpilogueFwdINS6_IJSA_SC_SB_EEES9_SE_SG_Li256ELb0ELb1ELb1ELb0EEENS1_19SingleTileSchedulerILb0ELb1ELb1ELi128EEEEEEEEEvNT_6ParamsE,(.L_x_57 - _ZN7cutlass13device_kernelIN5flash11enable_sm90INS1_16FlashAttnFwdSm90INS1_25CollectiveMainloopFwdSm90ILi2EN4cute5tupleIJNS5_1CILi1EEES8_S8_EEENS6_IJNS7_ILi128EEENS7_ILi96EEENS7_ILi192EEEEEELi192ENS_10bfloat16_tEfNS_4arch4Sm90ELb0ELb1ELb0ELb0ELb0ELb0ELb0ELb1ELb1ELb1ELb1ELb0EEENS1_21CollectiveEpilogueFwdINS6_IJSA_SC_SB_EEES9_SE_SG_Li256ELb0ELb1ELb1ELb0EEENS1_19SingleTileSchedulerILb0ELb1ELb1ELi128EEEEEEEEEvNT_6ParamsE)
        .other          _ZN7cutlass13device_kernelIN5flash11enable_sm90INS1_16FlashAttnFwdSm90INS1_25CollectiveMainloopFwdSm90ILi2EN4cute5tupleIJNS5_1CILi1EEES8_S8_EEENS6_IJNS7_ILi128EEENS7_ILi96EEENS7_ILi192EEEEEELi192ENS_10bfloat16_tEfNS_4arch4Sm90ELb0ELb1ELb0ELb0ELb0ELb0ELb0ELb1ELb1ELb1ELb1ELb0EEENS1_21CollectiveEpilogueFwdINS6_IJSA_SC_SB_EEES9_SE_SG_Li256ELb0ELb1ELb1ELb0EEENS1_19SingleTileSchedulerILb0ELb1ELb1ELi128EEEEEEEEEvNT_6ParamsE,@"STO_CUDA_ENTRY STV_DEFAULT"
_ZN7cutlass13device_kernelIN5flash11enable_sm90INS1_16FlashAttnFwdSm90INS1_25CollectiveMainloopFwdSm90ILi2EN4cute5tupleIJNS5_1CILi1EEES8_S8_EEENS6_IJNS7_ILi128EEENS7_ILi96EEENS7_ILi192EEEEEELi192ENS_10bfloat16_tEfNS_4arch4Sm90ELb0ELb1ELb0ELb0ELb0ELb0ELb0ELb1ELb1ELb1ELb1ELb0EEENS1_21CollectiveEpilogueFwdINS6_IJSA_SC_SB_EEES9_SE_SG_Li256ELb0ELb1ELb1ELb0EEENS1_19SingleTileSchedulerILb0ELb1ELb1ELi128EEEEEEEEEvNT_6ParamsE:
[----:B------:R-:W-:Y:S01]  /*0000*/  LDC R1, c[0x0][0x37c] ;  /* 0x0000df00ff017b82 */ /* 0x000fe20000000800 */
[----:B------:R-:W-:Y:S05]  /*0010*/  EXIT ;  /* 0x000000000000794d */ /* 0x000fea0003800000 */
.L_x_12:
        /* <DEDUP_REMOVED lines=14> */
.L_x_57:


//--------------------- .text._ZN7cutlass13device_kernelIN5flash11enable_sm90INS1_16FlashAttnFwdSm90INS1_25CollectiveMainloopFwdSm90ILi2EN4cute5tupleIJNS5_1CILi1EEES8_S8_EEENS6_IJNS7_ILi128EEENS7_ILi96EEENS7_ILi192EEEEEELi192ENS_10bfloat16_tEfNS_4arch4Sm90ELb0ELb1ELb0ELb1ELb0ELb0ELb0ELb1ELb1ELb1ELb1ELb0EEENS1_21CollectiveEpilogueFwdINS6_IJSA_SC_SB_EEES9_SE_SG_Li256ELb1ELb1ELb1ELb0EEENS1_36VarlenDynamicPersistentTileSchedulerILi128ELi96ELi256ELi128ELb1ELb1ELb1ELb1ELb0ELb1EEEEEEEEEvNT_6ParamsE --------------------------
	.section	.text._ZN7cutlass13device_kernelIN5flash11enable_sm90INS1_16FlashAttnFwdSm90INS1_25CollectiveMainloopFwdSm90ILi2EN4cute5tupleIJNS5_1CILi1EEES8_S8_EEENS6_IJNS7_ILi128EEENS7_ILi96EEENS7_ILi192EEEEEELi192ENS_10bfloat16_tEfNS_4arch4Sm90ELb0ELb1ELb0ELb1ELb0ELb0ELb0ELb1ELb1ELb1ELb1ELb0EEENS1_21CollectiveEpilogueFwdINS6_IJSA_SC_SB_EEES9_SE_SG_Li256ELb1ELb1ELb1ELb0EEENS1_36VarlenDynamicPersistentTileSchedulerILi128ELi96ELi256ELi128ELb1ELb1ELb1ELb1ELb0ELb1EEEEEEEEEvNT_6ParamsE,"ax",@progbits
	.align	128
.text._ZN7cutlass13device_kernelIN5flash11enable_sm90INS1_16FlashAttnFwdSm90INS1_25CollectiveMainloopFwdSm90ILi2EN4cute5tupleIJNS5_1CILi1EEES8_S8_EEENS6_IJNS7_ILi128EEENS7_ILi96EEENS7_ILi192EEEEEELi192ENS_10bfloat16_tEfNS_4arch4Sm90ELb0ELb1ELb0ELb1ELb0ELb0ELb0ELb1ELb1ELb1ELb1ELb0EEENS1_21CollectiveEpilogueFwdINS6_IJSA_SC_SB_EEES9_SE_SG_Li256ELb1ELb1ELb1ELb0EEENS1_36VarlenDynamicPersistentTileSchedulerILi128ELi96ELi256ELi128ELb1ELb1ELb1ELb1ELb0ELb1EEEEEEEEEvNT_6ParamsE:
        .type           _ZN7cutlass13device_kernelIN5flash11enable_sm90INS1_16FlashAttnFwdSm90INS1_25CollectiveMainloopFwdSm90ILi2EN4cute5tupleIJNS5_1CILi1EEES8_S8_EEENS6_IJNS7_ILi128EEENS7_ILi96EEENS7_ILi192EEEEEELi192ENS_10bfloat16_tEfNS_4arch4Sm90ELb0ELb1ELb0ELb1ELb0ELb0ELb0ELb1ELb1ELb1ELb1ELb0EEENS1_21CollectiveEpilogueFwdINS6_IJSA_SC_SB_EEES9_SE_SG_Li256ELb1ELb1ELb1ELb0EEENS1_36VarlenDynamicPersistentTileSchedulerILi128ELi96ELi256ELi128ELb1ELb1ELb1ELb1ELb0ELb1EEEEEEEEEvNT_6ParamsE,@function
        .size           _ZN7cutlass13device_kernelIN5flash11enable_sm90INS1_16FlashAttnFwdSm90INS1_25CollectiveMainloopFwdSm90ILi2EN4cute5tupleIJNS5_1CILi1EEES8_S8_EEENS6_IJNS7_ILi128EEENS7_ILi96EEENS7_ILi192EEEEEELi192ENS_10bfloat16_tEfNS_4arch4Sm90ELb0ELb1ELb0ELb1ELb0ELb0ELb0ELb1ELb1ELb1ELb1ELb0EEENS1_21CollectiveEpilogueFwdINS6_IJSA_SC_SB_EEES9_SE_SG_Li256ELb1ELb1ELb1ELb0EEENS1_36VarlenDynamicPersistentTileSchedulerILi128ELi96ELi256ELi128ELb1ELb1ELb1ELb1ELb0ELb1EEEEEEEEEvNT_6ParamsE,(.L_x_58 - _ZN7cutlass13device_kernelIN5flash11enable_sm90INS1_16FlashAttnFwdSm90INS1_25CollectiveMainloopFwdSm90ILi2EN4cute5tupleIJNS5_1CILi1EEES8_S8_EEENS6_IJNS7_ILi128EEENS7_ILi96EEENS7_ILi192EEEEEELi192ENS_10bfloat16_tEfNS_4arch4Sm90ELb0ELb1ELb0ELb1ELb0ELb0ELb0ELb1ELb1ELb1ELb1ELb0EEENS1_21CollectiveEpilogueFwdINS6_IJSA_SC_SB_EEES9_SE_SG_Li256ELb1ELb1ELb1ELb0EEENS1_36VarlenDynamicPersistentTileSchedulerILi128ELi96ELi256ELi128ELb1ELb1ELb1ELb1ELb0ELb1EEEEEEEEEvNT_6ParamsE)
        .other          _ZN7cutlass13device_kernelIN5flash11enable_sm90INS1_16FlashAttnFwdSm90INS1_25CollectiveMainloopFwdSm90ILi2EN4cute5tupleIJNS5_1CILi1EEES8_S8_EEENS6_IJNS7_ILi128EEENS7_ILi96EEENS7_ILi192EEEEEELi192ENS_10bfloat16_tEfNS_4arch4Sm90ELb0ELb1ELb0ELb1ELb0ELb0ELb0ELb1ELb1ELb1ELb1ELb0EEENS1_21CollectiveEpilogueFwdINS6_IJSA_SC_SB_EEES9_SE_SG_Li256ELb1ELb1ELb1ELb0EEENS1_36VarlenDynamicPersistentTileSchedulerILi128ELi96ELi256ELi128ELb1ELb1ELb1ELb1ELb0ELb1EEEEEEEEEvNT_6ParamsE,@"STO_CUDA_ENTRY STV_DEFAULT"
_ZN7cutlass13device_kernelIN5flash11enable_sm90INS1_16FlashAttnFwdSm90INS1_25CollectiveMainloopFwdSm90ILi2EN4cute5tupleIJNS5_1CILi1EEES8_S8_EEENS6_IJNS7_ILi128EEENS7_ILi96EEENS7_ILi192EEEEEELi192ENS_10bfloat16_tEfNS_4arch4Sm90ELb0ELb1ELb0ELb1ELb0ELb0ELb0ELb1ELb1ELb1ELb1ELb0EEENS1_21CollectiveEpilogueFwdINS6_IJSA_SC_SB_EEES9_SE_SG_Li256ELb1ELb1ELb1ELb0EEENS1_36VarlenDynamicPersistentTileSchedulerILi128ELi96ELi256ELi128ELb1ELb1ELb1ELb1ELb0ELb1EEEEEEEEEvNT_6ParamsE:
[----:B------:R-:W-:Y:S01]  /*0000*/  LDC R1, c[0x0][0x37c] ;  /* 0x0000df00ff017b82 */ /* 0x000fe20000000800 */
[----:B------:R-:W-:Y:S05]  /*0010*/  EXIT ;  /* 0x000000000000794d */ /* 0x000fea0003800000 */
.L_x_13:
        /* <DEDUP_REMOVED lines=14> */
.L_x_58:


//--------------------- .text._ZN7cutlass13device_kernelIN5flash11enable_sm90INS1_16FlashAttnFwdSm90INS1_25CollectiveMainloopFwdSm90ILi2EN4cute5tupleIJNS5_1CILi1EEES8_S8_EEENS6_IJNS7_ILi128EEENS7_ILi96EEENS7_ILi192EEEEEELi192ENS_10bfloat16_tEfNS_4arch4Sm90ELb0ELb1ELb0ELb1ELb0ELb1ELb0ELb1ELb1ELb1ELb1ELb0EEENS1_21CollectiveEpilogueFwdINS6_IJSA_SC_SB_EEES9_SE_SG_Li256ELb1ELb1ELb1ELb0EEENS1_36VarlenDynamicPersistentTileSchedulerILi128ELi96ELi256ELi128ELb1ELb1ELb1ELb1ELb0ELb1EEEEEEEEEvNT_6ParamsE --------------------------
	.section	.text._ZN7cutlass13device_kernelIN5flash11enable_sm90INS1_16FlashAttnFwdSm90INS1_25CollectiveMainloopFwdSm90ILi2EN4cute5tupleIJNS5_1CILi1EEES8_S8_EEENS6_IJNS7_ILi128EEENS7_ILi96EEENS7_ILi192EEEEEELi192ENS_10bfloat16_tEfNS_4arch4Sm90ELb0ELb1ELb0ELb1ELb0ELb1ELb0ELb1ELb1ELb1ELb1ELb0EEENS1_21CollectiveEpilogueFwdINS6_IJSA_SC_SB_EEES9_SE_SG_Li256ELb1ELb1ELb1ELb0EEENS1_36VarlenDynamicPersistentTileSchedulerILi128ELi96ELi256ELi128ELb1ELb1ELb1ELb1ELb0ELb1EEEEEEEEEvNT_6ParamsE,"ax",@progbits
	.align	128
.text._ZN7cutlass13device_kernelIN5flash11enable_sm90INS1_16FlashAttnFwdSm90INS1_25CollectiveMainloopFwdSm90ILi2EN4cute5tupleIJNS5_1CILi1EEES8_S8_EEENS6_IJNS7_ILi128EEENS7_ILi96EEENS7_ILi192EEEEEELi192ENS_10bfloat16_tEfNS_4arch4Sm90ELb0ELb1ELb0ELb1ELb0ELb1ELb0ELb1ELb1ELb1ELb1ELb0EEENS1_21CollectiveEpilogueFwdINS6_IJSA_SC_SB_EEES9_SE_SG_Li256ELb1ELb1ELb1ELb0EEENS1_36VarlenDynamicPersistentTileSchedulerILi128ELi96ELi256ELi128ELb1ELb1ELb1ELb1ELb0ELb1EEEEEEEEEvNT_6ParamsE:
        .type           _ZN7cutlass13device_kernelIN5flash11enable_sm90INS1_16FlashAttnFwdSm90INS1_25CollectiveMainloopFwdSm90ILi2EN4cute5tupleIJNS5_1CILi1EEES8_S8_EEENS6_IJNS7_ILi128EEENS7_ILi96EEENS7_ILi192EEEEEELi192ENS_10bfloat16_tEfNS_4arch4Sm90ELb0ELb1ELb0ELb1ELb0ELb1ELb0ELb1ELb1ELb1ELb1ELb0EEENS1_21CollectiveEpilogueFwdINS6_IJSA_SC_SB_EEES9_SE_SG_Li256ELb1ELb1ELb1ELb0EEENS1_36VarlenDynamicPersistentTileSchedulerILi128ELi96ELi256ELi128ELb1ELb1ELb1ELb1ELb0ELb1EEEEEEEEEvNT_6ParamsE,@function
        .size           _ZN7cutlass13device_kernelIN5flash11enable_sm90INS1_16FlashAttnFwdSm90INS1_25CollectiveMainloopFwdSm90ILi2EN4cute5tupleIJNS5_1CILi1EEES8_S8_EEENS6_IJNS7_ILi128EEENS7_ILi96EEENS7_ILi192EEEEEELi192ENS_10bfloat16_tEfNS_4arch4Sm90ELb0ELb1ELb0ELb1ELb0ELb1ELb0ELb1ELb1ELb1ELb1ELb0EEENS1_21CollectiveEpilogueFwdINS6_IJSA_SC_SB_EEES9_SE_SG_Li256ELb1ELb1ELb1ELb0EEENS1_36VarlenDynamicPersistentTileSchedulerILi128ELi96ELi256ELi128ELb1ELb1ELb1ELb1ELb0ELb1EEEEEEEEEvNT_6ParamsE,(.L_x_59 - _ZN7cutlass13device_kernelIN5flash11enable_sm90INS1_16FlashAttnFwdSm90INS1_25CollectiveMainloopFwdSm90ILi2EN4cute5tupleIJNS5_1CILi1EEES8_S8_EEENS6_IJNS7_ILi128EEENS7_ILi96EEENS7_ILi192EEEEEELi192ENS_10bfloat16_tEfNS_4arch4Sm90ELb0ELb1ELb0ELb1ELb0ELb1ELb0ELb1ELb1ELb1ELb1ELb0EEENS1_21CollectiveEpilogueFwdINS6_IJSA_SC_SB_EEES9_SE_SG_Li256ELb1ELb1ELb1ELb0EEENS1_36VarlenDynamicPersistentTileSchedulerILi128ELi96ELi256ELi128ELb1ELb1ELb1ELb1ELb0ELb1EEEEEEEEEvNT_6ParamsE)
        .other          _ZN7cutlass13device_kernelIN5flash11enable_sm90INS1_16FlashAttnFwdSm90INS1_25CollectiveMainloopFwdSm90ILi2EN4cute5tupleIJNS5_1CILi1EEES8_S8_EEENS6_IJNS7_ILi128EEENS7_ILi96EEENS7_ILi192EEEEEELi192ENS_10bfloat16_tEfNS_4arch4Sm90ELb0ELb1ELb0ELb1ELb0ELb1ELb0ELb1ELb1ELb1ELb1ELb0EEENS1_21CollectiveEpilogueFwdINS6_IJSA_SC_SB_EEES9_SE_SG_Li256ELb1ELb1ELb1ELb0EEENS1_36VarlenDynamicPersistentTileSchedulerILi128ELi96ELi256ELi128ELb1ELb1ELb1ELb1ELb0ELb1EEEEEEEEEvNT_6ParamsE,@"STO_CUDA_ENTRY STV_DEFAULT"
_ZN7cutlass13device_kernelIN5flash11enable_sm90INS1_16FlashAttnFwdSm90INS1_25CollectiveMainloopFwdSm90ILi2EN4cute5tupleIJNS5_1CILi1EEES8_S8_EEENS6_IJNS7_ILi128EEENS7_ILi96EEENS7_ILi192EEEEEELi192ENS_10bfloat16_tEfNS_4arch4Sm90ELb0ELb1ELb0ELb1ELb0ELb1ELb0ELb1ELb1ELb1ELb1ELb0EEENS1_21CollectiveEpilogueFwdINS6_IJSA_SC_SB_EEES9_SE_SG_Li256ELb1ELb1ELb1ELb0EEENS1_36VarlenDynamicPersistentTileSchedulerILi128ELi96ELi256ELi128ELb1ELb1ELb1ELb1ELb0ELb1EEEEEEEEEvNT_6ParamsE:
[----:B------:R-:W-:Y:S01]  /*0000*/  LDC R1, c[0x0][0x37c] ;  /* 0x0000df00ff017b82 */ /* 0x000fe20000000800 */
[----:B------:R-:W-:Y:S05]  /*0010*/  EXIT ;  /* 0x000000000000794d */ /* 0x000fea0003800000 */
.L_x_14:
        /* <DEDUP_REMOVED lines=14> */
.L_x_59:


//--------------------- .text._ZN7cutlass13device_kernelIN5flash11enable_sm90INS1_16FlashAttnFwdSm90INS1_25CollectiveMainloopFwdSm90ILi2EN4cute5tupleIJNS5_1CILi1EEES8_S8_EEENS6_IJNS7_ILi128EEENS7_ILi112EEENS7_ILi192EEEEEELi192ENS_10bfloat16_tEfNS_4arch4Sm90ELb1ELb0ELb0ELb0ELb0ELb0ELb0ELb1ELb1ELb1ELb1ELb0EEENS1_21CollectiveEpilogueFwdINS6_IJSA_SC_SB_EEES9_SE_SG_Li256ELb0ELb1ELb1ELb0EEENS1_19SingleTileSchedulerILb0ELb1ELb1ELi128EEEEEEEEEvNT_6ParamsE --------------------------
	.section	.text._ZN7cutlass13device_kernelIN5flash11enable_sm90INS1_16FlashAttnFwdSm90INS1_25CollectiveMainloopFwdSm90ILi2EN4cute5tupleIJNS5_1CILi1EEES8_S8_EEENS6_IJNS7_ILi128EEENS7_ILi112EEENS7_ILi192EEEEEELi192ENS_10bfloat16_tEfNS_4arch4Sm90ELb1ELb0ELb0ELb0ELb0ELb0ELb0ELb1ELb1ELb1ELb1ELb0EEENS1_21CollectiveEpilogueFwdINS6_IJSA_SC_SB_EEES9_SE_SG_Li256ELb0ELb1ELb1ELb0EEENS1_19SingleTileSchedulerILb0ELb1ELb1ELi128EEEEEEEEEvNT_6ParamsE,"ax",@progbits
	.align	128
.text._ZN7cutlass13device_kernelIN5flash11enable_sm90INS1_16FlashAttnFwdSm90INS1_25CollectiveMainloopFwdSm90ILi2EN4cute5tupleIJNS5_1CILi1EEES8_S8_EEENS6_IJNS7_ILi128EEENS7_ILi112EEENS7_ILi192EEEEEELi192ENS_10bfloat16_tEfNS_4arch4Sm90ELb1ELb0ELb0ELb0ELb0ELb0ELb0ELb1ELb1ELb1ELb1ELb0EEENS1_21CollectiveEpilogueFwdINS6_IJSA_SC_SB_EEES9_SE_SG_Li256ELb0ELb1ELb1ELb0EEENS1_19SingleTileSchedulerILb0ELb1ELb1ELi128EEEEEEEEEvNT_6ParamsE:
        .type           _ZN7cutlass13device_kernelIN5flash11enable_sm90INS1_16FlashAttnFwdSm90INS1_25CollectiveMainloopFwdSm90ILi2EN4cute5tupleIJNS5_1CILi1EEES8_S8_EEENS6_IJNS7_ILi128EEENS7_ILi112EEENS7_ILi192EEEEEELi192ENS_10bfloat16_tEfNS_4arch4Sm90ELb1ELb0ELb0ELb0ELb0ELb0ELb0ELb1ELb1ELb1ELb1ELb0EEENS1_21CollectiveEpilogueFwdINS6_IJSA_SC_SB_EEES9_SE_SG_Li256ELb0ELb1ELb1ELb0EEENS1_19SingleTileSchedulerILb0ELb1ELb1ELi128EEEEEEEEEvNT_6ParamsE,@function
        .size           _ZN7cutlass13device_kernelIN5flash11enable_sm90INS1_16FlashAttnFwdSm90INS1_25CollectiveMainloopFwdSm90ILi2EN4cute5tupleIJNS5_1CILi1EEES8_S8_EEENS6_IJNS7_ILi128EEENS7_ILi112EEENS7_ILi192EEEEEELi192ENS_10bfloat16_tEfNS_4arch4Sm90ELb1ELb0ELb0ELb0ELb0ELb0ELb0ELb1ELb1ELb1ELb1ELb0EEENS1_21CollectiveEpilogueFwdINS6_IJSA_SC_SB_EEES9_SE_SG_Li256ELb0ELb1ELb1ELb0EEENS1_19SingleTileSchedulerILb0ELb1ELb1ELi128EEEEEEEEEvNT_6ParamsE,(.L_x_60 - _ZN7cutlass13device_kernelIN5flash11enable_sm90INS1_16FlashAttnFwdSm90INS1_25CollectiveMainloopFwdSm90ILi2EN4cute5tupleIJNS5_1CILi1EEES8_S8_EEENS6_IJNS7_ILi128EEENS7_ILi112EEENS7_ILi192EEEEEELi192ENS_10bfloat16_tEfNS_4arch4Sm90ELb1ELb0ELb0ELb0ELb0ELb0ELb0ELb1ELb1ELb1ELb1ELb0EEENS1_21CollectiveEpilogueFwdINS6_IJSA_SC_SB_EEES9_SE_SG_Li256ELb0ELb1ELb1ELb0EEENS1_19SingleTileSchedulerILb0ELb1ELb1ELi128EEEEEEEEEvNT_6ParamsE)
        .other          _ZN7cutlass13device_kernelIN5flash11enable_sm90INS1_16FlashAttnFwdSm90INS1_25CollectiveMainloopFwdSm90ILi2EN4cute5tupleIJNS5_1CILi1EEES8_S8_EEENS6_IJNS7_ILi128EEENS7_ILi112EEENS7_ILi192EEEEEELi192ENS_10bfloat16_tEfNS_4arch4Sm90ELb1ELb0ELb0ELb0ELb0ELb0ELb0ELb1ELb1ELb1ELb1ELb0EEENS1_21CollectiveEpilogueFwdINS6_IJSA_SC_SB_EEES9_SE_SG_Li256ELb0ELb1ELb1ELb0EEENS1_19SingleTileSchedulerILb0ELb1ELb1ELi128EEEEEEEEEvNT_6ParamsE,@"STO_CUDA_ENTRY STV_DEFAULT"
_ZN7cutlass13device_kernelIN5flash11enable_sm90INS1_16FlashAttnFwdSm90INS1_25CollectiveMainloopFwdSm90ILi2EN4cute5tupleIJNS5_1CILi1EEES8_S8_EEENS6_IJNS7_ILi128EEENS7_ILi112EEENS7_ILi192EEEEEELi192ENS_10bfloat16_tEfNS_4arch4Sm90ELb1ELb0ELb0ELb0ELb0ELb0ELb0ELb1ELb1ELb1ELb1ELb0EEENS1_21CollectiveEpilogueFwdINS6_IJSA_SC_SB_EEES9_SE_SG_Li256ELb0ELb1ELb1ELb0EEENS1_19SingleTileSchedulerILb0ELb1ELb1ELi128EEEEEEEEEvNT_6ParamsE:
[----:B------:R-:W-:Y:S01]  /*0000*/  LDC R1, c[0x0][0x37c] ;  /* 0x0000df00ff017b82 */ /* 0x000fe20000000800 */
[----:B------:R-:W-:Y:S05]  /*0010*/  EXIT ;  /* 0x000000000000794d */ /* 0x000fea0003800000 */
.L_x_15:
        /* <DEDUP_REMOVED lines=14> */
.L_x_60:


//--------------------- .text._ZN7cutlass13device_kernelIN5flash11enable_sm90INS1_16FlashAttnFwdSm90INS1_25CollectiveMainloopFwdSm90ILi2EN4cute5tupleIJNS5_1CILi1EEES8_S8_EEENS6_IJNS7_ILi128EEENS7_ILi112EEENS7_ILi192EEEEEELi192ENS_10bfloat16_tEfNS_4arch4Sm90ELb1ELb0ELb0ELb1ELb0ELb0ELb0ELb1ELb1ELb1ELb1ELb0EEENS1_21CollectiveEpilogueFwdINS6_IJSA_SC_SB_EEES9_SE_SG_Li256ELb1ELb1ELb1ELb0EEENS1_36VarlenDynamicPersistentTileSchedulerILi128ELi112ELi256ELi128ELb1ELb1ELb1ELb1ELb1ELb1EEEEEEEEEvNT_6ParamsE --------------------------
	.section	.text._ZN7cutlass13device_kernelIN5flash11enable_sm90INS1_16FlashAttnFwdSm90INS1_25CollectiveMainloopFwdSm90ILi2EN4cute5tupleIJNS5_1CILi1EEES8_S8_EEENS6_IJNS7_ILi128EEENS7_ILi112EEENS7_ILi192EEEEEELi192ENS_10bfloat16_tEfNS_4arch4Sm90ELb1ELb0ELb0ELb1ELb0ELb0ELb0ELb1ELb1ELb1ELb1ELb0EEENS1_21CollectiveEpilogueFwdINS6_IJSA_SC_SB_EEES9_SE_SG_Li256ELb1ELb1ELb1ELb0EEENS1_36VarlenDynamicPersistentTileSchedulerILi128ELi112ELi256ELi128ELb1ELb1ELb1ELb1ELb1ELb1EEEEEEEEEvNT_6ParamsE,"ax",@progbits
	.align	128
.text._ZN7cutlass13device_kernelIN5flash11enable_sm90INS1_16FlashAttnFwdSm90INS1_25CollectiveMainloopFwdSm90ILi2EN4cute5tupleIJNS5_1CILi1EEES8_S8_EEENS6_IJNS7_ILi128EEENS7_ILi112EEENS7_ILi192EEEEEELi192ENS_10bfloat16_tEfNS_4arch4Sm90ELb1ELb0ELb0ELb1ELb0ELb0ELb0ELb1ELb1ELb1ELb1ELb0EEENS1_21CollectiveEpilogueFwdINS6_IJSA_SC_SB_EEES9_SE_SG_Li256ELb1ELb1ELb1ELb0EEENS1_36VarlenDynamicPersistentTileSchedulerILi128ELi112ELi256ELi128ELb1ELb1ELb1ELb1ELb1ELb1EEEEEEEEEvNT_6ParamsE:
        .type           _ZN7cutlass13device_kernelIN5flash11enable_sm90INS1_16FlashAttnFwdSm90INS1_25CollectiveMainloopFwdSm90ILi2EN4cute5tupleIJNS5_1CILi1EEES8_S8_EEENS6_IJNS7_ILi128EEENS7_ILi112EEENS7_ILi192EEEEEELi192ENS_10bfloat16_tEfNS_4arch4Sm90ELb1ELb0ELb0ELb1ELb0ELb0ELb0ELb1ELb1ELb1ELb1ELb0EEENS1_21CollectiveEpilogueFwdINS6_IJSA_SC_SB_EEES9_SE_SG_Li256ELb1ELb1ELb1ELb0EEENS1_36VarlenDynamicPersistentTileSchedulerILi128ELi112ELi256ELi128ELb1ELb1ELb1ELb1ELb1ELb1EEEEEEEEEvNT_6ParamsE,@function
        .size           _ZN7cutlass13device_kernelIN5flash11enable_sm90INS1_16FlashAttnFwdSm90INS1_25CollectiveMainloopFwdSm90ILi2EN4cute5tupleIJNS5_1CILi1EEES8_S8_EEENS6_IJNS7_ILi128EEENS7_ILi112EEENS7_ILi192EEEEEELi192ENS_10bfloat16_tEfNS_4arch4Sm90ELb1ELb0ELb0ELb1ELb0ELb0ELb0ELb1ELb1ELb1ELb1ELb0EEENS1_21CollectiveEpilogueFwdINS6_IJSA_SC_SB_EEES9_SE_SG_Li256ELb1ELb1ELb1ELb0EEENS1_36VarlenDynamicPersistentTileSchedulerILi128ELi112ELi256ELi128ELb1ELb1ELb1ELb1ELb1ELb1EEEEEEEEEvNT_6ParamsE,(.L_x_61 - _ZN7cutlass13device_kernelIN5flash11enable_sm90INS1_16FlashAttnFwdSm90INS1_25CollectiveMainloopFwdSm90ILi2EN4cute5tupleIJNS5_1CILi1EEES8_S8_EEENS6_IJNS7_ILi128EEENS7_ILi112EEENS7_ILi192EEEEEELi192ENS_10bfloat16_tEfNS_4arch4Sm90ELb1ELb0ELb0ELb1ELb0ELb0ELb0ELb1ELb1ELb1ELb1ELb0EEENS1_21CollectiveEpilogueFwdINS6_IJSA_SC_SB_EEES9_SE_SG_Li256ELb1ELb1ELb1ELb0EEENS1_36VarlenDynamicPersistentTileSchedulerILi128ELi112ELi256ELi128ELb1ELb1ELb1ELb1ELb1ELb1EEEEEEEEEvNT_6ParamsE)
        .other          _ZN7cutlass13device_kernelIN5flash11enable_sm90INS1_16FlashAttnFwdSm90INS1_25CollectiveMainloopFwdSm90ILi2EN4cute5tupleIJNS5_1CILi1EEES8_S8_EEENS6_IJNS7_ILi128EEENS7_ILi112EEENS7_ILi192EEEEEELi192ENS_10bfloat16_tEfNS_4arch4Sm90ELb1ELb0ELb0ELb1ELb0ELb0ELb0ELb1ELb1ELb1ELb1ELb0EEENS1_21CollectiveEpilogueFwdINS6_IJSA_SC_SB_EEES9_SE_SG_Li256ELb1ELb1ELb1ELb0EEENS1_36VarlenDynamicPersistentTileSchedulerILi128ELi112ELi256ELi128ELb1ELb1ELb1ELb1ELb1ELb1EEEEEEEEEvNT_6ParamsE,@"STO_CUDA_ENTRY STV_DEFAULT"
_ZN7cutlass13device_kernelIN5flash11enable_sm90INS1_16FlashAttnFwdSm90INS1_25CollectiveMainloopFwdSm90ILi2EN4cute5tupleIJNS5_1CILi1EEES8_S8_EEENS6_IJNS7_ILi128EEENS7_ILi112EEENS7_ILi192EEEEEELi192ENS_10bfloat16_tEfNS_4arch4Sm90ELb1ELb0ELb0ELb1ELb0ELb0ELb0ELb1ELb1ELb1ELb1ELb0EEENS1_21CollectiveEpilogueFwdINS6_IJSA_SC_SB_EEES9_SE_SG_Li256ELb1ELb1ELb1ELb0EEENS1_36VarlenDynamicPersistentTileSchedulerILi128ELi112ELi256ELi128ELb1ELb1ELb1ELb1ELb1ELb1EEEEEEEEEvNT_6ParamsE:
[----:B------:R-:W-:Y:S01]  /*0000*/  LDC R1, c[0x0][0x37c] ;  /* 0x0000df00ff017b82 */ /* 0x000fe20000000800 */
[----:B------:R-:W-:Y:S05]  /*0010*/  EXIT ;  /* 0x000000000000794d */ /* 0x000fea0003800000 */
.L_x_16:
        /* <DEDUP_REMOVED lines=14> */
.L_x_61:


//--------------------- .text._ZN7cutlass13device_kernelIN5flash11enable_sm90INS1_16FlashAttnFwdSm90INS1_25CollectiveMainloopFwdSm90ILi2EN4cute5tupleIJNS5_1CILi1EEES8_S8_EEENS6_IJNS7_ILi128EEENS7_ILi112EEENS7_ILi192EEEEEELi192ENS_10bfloat16_tEfNS_4arch4Sm90ELb1ELb0ELb0ELb1ELb0ELb1ELb0ELb1ELb1ELb1ELb1ELb0EEENS1_21CollectiveEpilogueFwdINS6_IJSA_SC_SB_EEES9_SE_SG_Li256ELb1ELb1ELb1ELb0EEENS1_36VarlenDynamicPersistentTileSchedulerILi128ELi112ELi256ELi128ELb1ELb1ELb1ELb1ELb1ELb1EEEEEEEEEvNT_6ParamsE --------------------------
	.section	.text._ZN7cutlass13device_kernelIN5flash11enable_sm90INS1_16FlashAttnFwdSm90INS1_25CollectiveMainloopFwdSm90ILi2EN4cute5tupleIJNS5_1CILi1EEES8_S8_EEENS6_IJNS7_ILi128EEENS7_ILi112EEENS7_ILi192EEEEEELi192ENS_10bfloat16_tEfNS_4arch4Sm90ELb1ELb0ELb0ELb1ELb0ELb1ELb0ELb1ELb1ELb1ELb1ELb0EEENS1_21CollectiveEpilogueFwdINS6_IJSA_SC_SB_EEES9_SE_SG_Li256ELb1ELb1ELb1ELb0EEENS1_36VarlenDynamicPersistentTileSchedulerILi128ELi112ELi256ELi128ELb1ELb1ELb1ELb1ELb1ELb1EEEEEEEEEvNT_6ParamsE,"ax",@progbits
	.align	128
.text._ZN7cutlass13device_kernelIN5flash11enable_sm90INS1_16FlashAttnFwdSm90INS1_25CollectiveMainloopFwdSm90ILi2EN4cute5tupleIJNS5_1CILi1EEES8_S8_EEENS6_IJNS7_ILi128EEENS7_ILi112EEENS7_ILi192EEEEEELi192ENS_10bfloat16_tEfNS_4arch4Sm90ELb1ELb0ELb0ELb1ELb0ELb1ELb0ELb1ELb1ELb1ELb1ELb0EEENS1_21CollectiveEpilogueFwdINS6_IJSA_SC_SB_EEES9_SE_SG_Li256ELb1ELb1ELb1ELb0EEENS1_36VarlenDynamicPersistentTileSchedulerILi128ELi112ELi256ELi128ELb1ELb1ELb1ELb1ELb1ELb1EEEEEEEEEvNT_6ParamsE:
        .type           _ZN7cutlass13device_kernelIN5flash11enable_sm90INS1_16FlashAttnFwdSm90INS1_25CollectiveMainloopFwdSm90ILi2EN4cute5tupleIJNS5_1CILi1EEES8_S8_EEENS6_IJNS7_ILi128EEENS7_ILi112EEENS7_ILi192EEEEEELi192ENS_10bfloat16_tEfNS_4arch4Sm90ELb1ELb0ELb0ELb1ELb0ELb1ELb0ELb1ELb1ELb1ELb1ELb0EEENS1_21CollectiveEpilogueFwdINS6_IJSA_SC_SB_EEES9_SE_SG_Li256ELb1ELb1ELb1ELb0EEENS1_36VarlenDynamicPersistentTileSchedulerILi128ELi112ELi256ELi128ELb1ELb1ELb1ELb1ELb1ELb1EEEEEEEEEvNT_6ParamsE,@function
        .size           _ZN7cutlass13device_kernelIN5flash11enable_sm90INS1_16FlashAttnFwdSm90INS1_25CollectiveMainloopFwdSm90ILi2EN4cute5tupleIJNS5_1CILi1EEES8_S8_EEENS6_IJNS7_ILi128EEENS7_ILi112EEENS7_ILi192EEEEEELi192ENS_10bfloat16_tEfNS_4arch4Sm90ELb1ELb0ELb0ELb1ELb0ELb1ELb0ELb1ELb1ELb1ELb1ELb0EEENS1_21CollectiveEpilogueFwdINS6_IJSA_SC_SB_EEES9_SE_SG_Li256ELb1ELb1ELb1ELb0EEENS1_36VarlenDynamicPersistentTileSchedulerILi128ELi112ELi256ELi128ELb1ELb1ELb1ELb1ELb1ELb1EEEEEEEEEvNT_6ParamsE,(.L_x_62 - _ZN7cutlass13device_kernelIN5flash11enable_sm90INS1_16FlashAttnFwdSm90INS1_25CollectiveMainloopFwdSm90ILi2EN4cute5tupleIJNS5_1CILi1EEES8_S8_EEENS6_IJNS7_ILi128EEENS7_ILi112EEENS7_ILi192EEEEEELi192ENS_10bfloat16_tEfNS_4arch4Sm90ELb1ELb0ELb0ELb1ELb0ELb1ELb0ELb1ELb1ELb1ELb1ELb0EEENS1_21CollectiveEpilogueFwdINS6_IJSA_SC_SB_EEES9_SE_SG_Li256ELb1ELb1ELb1ELb0EEENS1_36VarlenDynamicPersistentTileSchedulerILi128ELi112ELi256ELi128ELb1ELb1ELb1ELb1ELb1ELb1EEEEEEEEEvNT_6ParamsE)
        .other          _ZN7cutlass13device_kernelIN5flash11enable_sm90INS1_16FlashAttnFwdSm90INS1_25CollectiveMainloopFwdSm90ILi2EN4cute5tupleIJNS5_1CILi1EEES8_S8_EEENS6_IJNS7_ILi128EEENS7_ILi112EEENS7_ILi192EEEEEELi192ENS_10bfloat16_tEfNS_4arch4Sm90ELb1ELb0ELb0ELb1ELb0ELb1ELb0ELb1ELb1ELb1ELb1ELb0EEENS1_21CollectiveEpilogueFwdINS6_IJSA_SC_SB_EEES9_SE_SG_Li256ELb1ELb1ELb1ELb0EEENS1_36VarlenDynamicPersistentTileSchedulerILi128ELi112ELi256ELi128ELb1ELb1ELb1ELb1ELb1ELb1EEEEEEEEEvNT_6ParamsE,@"STO_CUDA_ENTRY STV_DEFAULT"
_ZN7cutlass13device_kernelIN5flash11enable_sm90INS1_16FlashAttnFwdSm90INS1_25CollectiveMainloopFwdSm90ILi2EN4cute5tupleIJNS5_1CILi1EEES8_S8_EEENS6_IJNS7_ILi128EEENS7_ILi112EEENS7_ILi192EEEEEELi192ENS_10bfloat16_tEfNS_4arch4Sm90ELb1ELb0ELb0ELb1ELb0ELb1ELb0ELb1ELb1ELb1ELb1ELb0EEENS1_21CollectiveEpilogueFwdINS6_IJSA_SC_SB_EEES9_SE_SG_Li256ELb1ELb1ELb1ELb0EEENS1_36VarlenDynamicPersistentTileSchedulerILi128ELi112ELi256ELi128ELb1ELb1ELb1ELb1ELb1ELb1EEEEEEEEEvNT_6ParamsE:
[----:B------:R-:W-:Y:S01]  /*0000*/  LDC R1, c[0x0][0x37c] ;  /* 0x0000df00ff017b82 */ /* 0x000fe20000000800 */
[----:B------:R-:W-:Y:S05]  /*0010*/  EXIT ;  /* 0x000000000000794d */ /* 0x000fea0003800000 */
.L_x_17:
        /* <DEDUP_REMOVED lines=14> */
.L_x_62:


//--------------------- .text._ZN7cutlass13device_kernelIN5flash11enable_sm90INS1_16FlashAttnFwdSm90INS1_25CollectiveMainloopFwdSm90ILi2EN4cute5tupleIJNS5_1CILi1EEES8_S8_EEENS6_IJNS7_ILi128EEENS7_ILi176EEESA_EEELi128ENS_10bfloat16_tEfNS_4arch4Sm90ELb0ELb0ELb0ELb0ELb0ELb0ELb0ELb1ELb1ELb1ELb1ELb0EEENS1_21CollectiveEpilogueFwdINS6_IJSA_SA_SB_EEES9_SD_SF_Li256ELb0ELb1ELb1ELb0EEENS1_19SingleTileSchedulerILb0ELb1ELb1ELi128EEEEEEEEEvNT_6ParamsE --------------------------
	.section	.text._ZN7cutlass13device_kernelIN5flash11enable_sm90INS1_16FlashAttnFwdSm90INS1_25CollectiveMainloopFwdSm90ILi2EN4cute5tupleIJNS5_1CILi1EEES8_S8_EEENS6_IJNS7_ILi128EEENS7_ILi176EEESA_EEELi128ENS_10bfloat16_tEfNS_4arch4Sm90ELb0ELb0ELb0ELb0ELb0ELb0ELb0ELb1ELb1ELb1ELb1ELb0EEENS1_21CollectiveEpilogueFwdINS6_IJSA_SA_SB_EEES9_SD_SF_Li256ELb0ELb1ELb1ELb0EEENS1_19SingleTileSchedulerILb0ELb1ELb1ELi128EEEEEEEEEvNT_6ParamsE,"ax",@progbits
	.align	128
.text._ZN7cutlass13device_kernelIN5flash11enable_sm90INS1_16FlashAttnFwdSm90INS1_25CollectiveMainloopFwdSm90ILi2EN4cute5tupleIJNS5_1CILi1EEES8_S8_EEENS6_IJNS7_ILi128EEENS7_ILi176EEESA_EEELi128ENS_10bfloat16_tEfNS_4arch4Sm90ELb0ELb0ELb0ELb0ELb0ELb0ELb0ELb1ELb1ELb1ELb1ELb0EEENS1_21CollectiveEpilogueFwdINS6_IJSA_SA_SB_EEES9_SD_SF_Li256ELb0ELb1ELb1ELb0EEENS1_19SingleTileSchedulerILb0ELb1ELb1ELi128EEEEEEEEEvNT_6ParamsE:
        .type           _ZN7cutlass13device_kernelIN5flash11enable_sm90INS1_16FlashAttnFwdSm90INS1_25CollectiveMainloopFwdSm90ILi2EN4cute5tupleIJNS5_1CILi1EEES8_S8_EEENS6_IJNS7_ILi128EEENS7_ILi176EEESA_EEELi128ENS_10bfloat16_tEfNS_4arch4Sm90ELb0ELb0ELb0ELb0ELb0ELb0ELb0ELb1ELb1ELb1ELb1ELb0EEENS1_21CollectiveEpilogueFwdINS6_IJSA_SA_SB_EEES9_SD_SF_Li256ELb0ELb1ELb1ELb0EEENS1_19SingleTileSchedulerILb0ELb1ELb1ELi128EEEEEEEEEvNT_6ParamsE,@function
        .size           _ZN7cutlass13device_kernelIN5flash11enable_sm90INS1_16FlashAttnFwdSm90INS1_25CollectiveMainloopFwdSm90ILi2EN4cute5tupleIJNS5_1CILi1EEES8_S8_EEENS6_IJNS7_ILi128EEENS7_ILi176EEESA_EEELi128ENS_10bfloat16_tEfNS_4arch4Sm90ELb0ELb0ELb0ELb0ELb0ELb0ELb0ELb1ELb1ELb1ELb1ELb0EEENS1_21CollectiveEpilogueFwdINS6_IJSA_SA_SB_EEES9_SD_SF_Li256ELb0ELb1ELb1ELb0EEENS1_19SingleTileSchedulerILb0ELb1ELb1ELi128EEEEEEEEEvNT_6ParamsE,(.L_x_63 - _ZN7cutlass13device_kernelIN5flash11enable_sm90INS1_16FlashAttnFwdSm90INS1_25CollectiveMainloopFwdSm90ILi2EN4cute5tupleIJNS5_1CILi1EEES8_S8_EEENS6_IJNS7_ILi128EEENS7_ILi176EEESA_EEELi128ENS_10bfloat16_tEfNS_4arch4Sm90ELb0ELb0ELb0ELb0ELb0ELb0ELb0ELb1ELb1ELb1ELb1ELb0EEENS1_21CollectiveEpilogueFwdINS6_IJSA_SA_SB_EEES9_SD_SF_Li256ELb0ELb1ELb1ELb0EEENS1_19SingleTileSchedulerILb0ELb1ELb1ELi128EEEEEEEEEvNT_6ParamsE)
        .other          _ZN7cutlass13device_kernelIN5flash11enable_sm90INS1_16FlashAttnFwdSm90INS1_25CollectiveMainloopFwdSm90ILi2EN4cute5tupleIJNS5_1CILi1EEES8_S8_EEENS6_IJNS7_ILi128EEENS7_ILi176EEESA_EEELi128ENS_10bfloat16_tEfNS_4arch4Sm90ELb0ELb0ELb0ELb0ELb0ELb0ELb0ELb1ELb1ELb1ELb1ELb0EEENS1_21CollectiveEpilogueFwdINS6_IJSA_SA_SB_EEES9_SD_SF_Li256ELb0ELb1ELb1ELb0EEENS1_19SingleTileSchedulerILb0ELb1ELb1ELi128EEEEEEEEEvNT_6ParamsE,@"STO_CUDA_ENTRY STV_DEFAULT"
_ZN7cutlass13device_kernelIN5flash11enable_sm90INS1_16FlashAttnFwdSm90INS1_25CollectiveMainloopFwdSm90ILi2EN4cute5tupleIJNS5_1CILi1EEES8_S8_EEENS6_IJNS7_ILi128EEENS7_ILi176EEESA_EEELi128ENS_10bfloat16_tEfNS_4arch4Sm90ELb0ELb0ELb0ELb0ELb0ELb0ELb0ELb1ELb1ELb1ELb1ELb0EEENS1_21CollectiveEpilogueFwdINS6_IJSA_SA_SB_EEES9_SD_SF_Li256ELb0ELb1ELb1ELb0EEENS1_19SingleTileSchedulerILb0ELb1ELb1ELi128EEEEEEEEEvNT_6ParamsE:
[----:B------:R-:W-:Y:S01]  /*0000*/  LDC R1, c[0x0][0x37c] ;  /* 0x0000df00ff017b82 */ /* 0x000fe20000000800 */
[----:B------:R-:W-:Y:S05]  /*0010*/  EXIT ;  /* 0x000000000000794d */ /* 0x000fea0003800000 */
.L_x_18:
        /* <DEDUP_REMOVED lines=14> */
.L_x_63:


//--------------------- .text._ZN7cutlass13device_kernelIN5flash11enable_sm90INS1_16FlashAttnFwdSm90INS1_25CollectiveMainloopFwdSm90ILi2EN4cute5tupleIJNS5_1CILi1EEES8_S8_EEENS6_IJNS7_ILi128EEENS7_ILi176EEESA_EEELi128ENS_10bfloat16_tEfNS_4arch4Sm90ELb0ELb0ELb0ELb1ELb0ELb0ELb0ELb1ELb1ELb1ELb1ELb0EEENS1_21CollectiveEpilogueFwdINS6_IJSA_SA_SB_EEES9_SD_SF_Li256ELb1ELb1ELb1ELb0EEENS1_36VarlenDynamicPersistentTileSchedulerILi128ELi176ELi256ELi128ELb1ELb1ELb1ELb0ELb1ELb1EEEEEEEEEvNT_6ParamsE --------------------------
	.section	.text._ZN7cutlass13device_kernelIN5flash11enable_sm90INS1_16FlashAttnFwdSm90INS1_25CollectiveMainloopFwdSm90ILi2EN4cute5tupleIJNS5_1CILi1EEES8_S8_EEENS6_IJNS7_ILi128EEENS7_ILi176EEESA_EEELi128ENS_10bfloat16_tEfNS_4arch4Sm90ELb0ELb0ELb0ELb1ELb0ELb0ELb0ELb1ELb1ELb1ELb1ELb0EEENS1_21CollectiveEpilogueFwdINS6_IJSA_SA_SB_EEES9_SD_SF_Li256ELb1ELb1ELb1ELb0EEENS1_36VarlenDynamicPersistentTileSchedulerILi128ELi176ELi256ELi128ELb1ELb1ELb1ELb0ELb1ELb1EEEEEEEEEvNT_6ParamsE,"ax",@progbits
	.align	128
.text._ZN7cutlass13device_kernelIN5flash11enable_sm90INS1_16FlashAttnFwdSm90INS1_25CollectiveMainloopFwdSm90ILi2EN4cute5tupleIJNS5_1CILi1EEES8_S8_EEENS6_IJNS7_ILi128EEENS7_ILi176EEESA_EEELi128ENS_10bfloat16_tEfNS_4arch4Sm90ELb0ELb0ELb0ELb1ELb0ELb0ELb0ELb1ELb1ELb1ELb1ELb0EEENS1_21CollectiveEpilogueFwdINS6_IJSA_SA_SB_EEES9_SD_SF_Li256ELb1ELb1ELb1ELb0EEENS1_36VarlenDynamicPersistentTileSchedulerILi128ELi176ELi256ELi128ELb1ELb1ELb1ELb0ELb1ELb1EEEEEEEEEvNT_6ParamsE:
        .type           _ZN7cutlass13device_kernelIN5flash11enable_sm90INS1_16FlashAttnFwdSm90INS1_25CollectiveMainloopFwdSm90ILi2EN4cute5tupleIJNS5_1CILi1EEES8_S8_EEENS6_IJNS7_ILi128EEENS7_ILi176EEESA_EEELi128ENS_10bfloat16_tEfNS_4arch4Sm90ELb0ELb0ELb0ELb1ELb0ELb0ELb0ELb1ELb1ELb1ELb1ELb0EEENS1_21CollectiveEpilogueFwdINS6_IJSA_SA_SB_EEES9_SD_SF_Li256ELb1ELb1ELb1ELb0EEENS1_36VarlenDynamicPersistentTileSchedulerILi128ELi176ELi256ELi128ELb1ELb1ELb1ELb0ELb1ELb1EEEEEEEEEvNT_6ParamsE,@function
        .size           _ZN7cutlass13device_kernelIN5flash11enable_sm90INS1_16FlashAttnFwdSm90INS1_25CollectiveMainloopFwdSm90ILi2EN4cute5tupleIJNS5_1CILi1EEES8_S8_EEENS6_IJNS7_ILi128EEENS7_ILi176EEESA_EEELi128ENS_10bfloat16_tEfNS_4arch4Sm90ELb0ELb0ELb0ELb1ELb0ELb0ELb0ELb1ELb1ELb1ELb1ELb0EEENS1_21CollectiveEpilogueFwdINS6_IJSA_SA_SB_EEES9_SD_SF_Li256ELb1ELb1ELb1ELb0EEENS1_36VarlenDynamicPersistentTileSchedulerILi128ELi176ELi256ELi128ELb1ELb1ELb1ELb0ELb1ELb1EEEEEEEEEvNT_6ParamsE,(.L_x_64 - _ZN7cutlass13device_kernelIN5flash11enable_sm90INS1_16FlashAttnFwdSm90INS1_25CollectiveMainloopFwdSm90ILi2EN4cute5tupleIJNS5_1CILi1EEES8_S8_EEENS6_IJNS7_ILi128EEENS7_ILi176EEESA_EEELi128ENS_10bfloat16_tEfNS_4arch4Sm90ELb0ELb0ELb0ELb1ELb0ELb0ELb0ELb1ELb1ELb1ELb1ELb0EEENS1_21CollectiveEpilogueFwdINS6_IJSA_SA_SB_EEES9_SD_SF_Li256ELb1ELb1ELb1ELb0EEENS1_36VarlenDynamicPersistentTileSchedulerILi128ELi176ELi256ELi128ELb1ELb1ELb1ELb0ELb1ELb1EEEEEEEEEvNT_6ParamsE)
        .other          _ZN7cutlass13device_kernelIN5flash11enable_sm90INS1_16FlashAttnFwdSm90INS1_25CollectiveMainloopFwdSm90ILi2EN4cute5tupleIJNS5_1CILi1EEES8_S8_EEENS6_IJNS7_ILi128EEENS7_ILi176EEESA_EEELi128ENS_10bfloat16_tEfNS_4arch4Sm90ELb0ELb0ELb0ELb1ELb0ELb0ELb0ELb1ELb1ELb1ELb1ELb0EEENS1_21CollectiveEpilogueFwdINS6_IJSA_SA_SB_EEES9_SD_SF_Li256ELb1ELb1ELb1ELb0EEENS1_36VarlenDynamicPersistentTileSchedulerILi128ELi176ELi256ELi128ELb1ELb1ELb1ELb0ELb1ELb1EEEEEEEEEvNT_6ParamsE,@"STO_CUDA_ENTRY STV_DEFAULT"
_ZN7cutlass13device_kernelIN5flash11enable_sm90INS1_16FlashAttnFwdSm90INS1_25CollectiveMainloopFwdSm90ILi2EN4cute5tupleIJNS5_1CILi1EEES8_S8_EEENS6_IJNS7_ILi128EEENS7_ILi176EEESA_EEELi128ENS_10bfloat16_tEfNS_4arch4Sm90ELb0ELb0ELb0ELb1ELb0ELb0ELb0ELb1ELb1ELb1ELb1ELb0EEENS1_21CollectiveEpilogueFwdINS6_IJSA_SA_SB_EEES9_SD_SF_Li256ELb1ELb1ELb1ELb0EEENS1_36VarlenDynamicPersistentTileSchedulerILi128ELi176ELi256ELi128ELb1ELb1ELb1ELb0ELb1ELb1EEEEEEEEEvNT_6ParamsE:
[----:B------:R-:W-:Y:S01]  /*0000*/  LDC R1, c[0x0][0x37c] ;  /* 0x0000df00ff017b82 */ /* 0x000fe20000000800 */
[----:B------:R-:W-:Y:S05]  /*0010*/  EXIT ;  /* 0x000000000000794d */ /* 0x000fea0003800000 */
.L_x_19:
        /* <DEDUP_REMOVED lines=14> */
.L_x_64:


//--------------------- .text._ZN7cutlass13device_kernelIN5flash11enable_sm90INS1_16FlashAttnFwdSm90INS1_25CollectiveMainloopFwdSm90ILi2EN4cute5tupleIJNS5_1CILi1EEES8_S8_EEENS6_IJNS7_ILi128EEENS7_ILi176EEESA_EEELi128ENS_10bfloat16_tEfNS_4arch4Sm90ELb0ELb0ELb0ELb1ELb0ELb1ELb0ELb1ELb1ELb1ELb1ELb0EEENS1_21CollectiveEpilogueFwdINS6_IJSA_SA_SB_EEES9_SD_SF_Li256ELb1ELb1ELb1ELb0EEENS1_36VarlenDynamicPersistentTileSchedulerILi128ELi176ELi256ELi128ELb1ELb1ELb1ELb0ELb1ELb1EEEEEEEEEvNT_6ParamsE --------------------------
	.section	.text._ZN7cutlass13device_kernelIN5flash11enable_sm90INS1_16FlashAttnFwdSm90INS1_25CollectiveMainloopFwdSm90ILi2EN4cute5tupleIJNS5_1CILi1EEES8_S8_EEENS6_IJNS7_ILi128EEENS7_ILi176EEESA_EEELi128ENS_10bfloat16_tEfNS_4arch4Sm90ELb0ELb0ELb0ELb1ELb0ELb1ELb0ELb1ELb1ELb1ELb1ELb0EEENS1_21CollectiveEpilogueFwdINS6_IJSA_SA_SB_EEES9_SD_SF_Li256ELb1ELb1ELb1ELb0EEENS1_36VarlenDynamicPersistentTileSchedulerILi128ELi176ELi256ELi128ELb1ELb1ELb1ELb0ELb1ELb1EEEEEEEEEvNT_6ParamsE,"ax",@progbits
	.align	128
.text._ZN7cutlass13device_kernelIN5flash11enable_sm90INS1_16FlashAttnFwdSm90INS1_25CollectiveMainloopFwdSm90ILi2EN4cute5tupleIJNS5_1CILi1EEES8_S8_EEENS6_IJNS7_ILi128EEENS7_ILi176EEESA_EEELi128ENS_10bfloat16_tEfNS_4arch4Sm90ELb0ELb0ELb0ELb1ELb0ELb1ELb0ELb1ELb1ELb1ELb1ELb0EEENS1_21CollectiveEpilogueFwdINS6_IJSA_SA_SB_EEES9_SD_SF_Li256ELb1ELb1ELb1ELb0EEENS1_36VarlenDynamicPersistentTileSchedulerILi128ELi176ELi256ELi128ELb1ELb1ELb1ELb0ELb1ELb1EEEEEEEEEvNT_6ParamsE:
        .type           _ZN7cutlass13device_kernelIN5flash11enable_sm90INS1_16FlashAttnFwdSm90INS1_25CollectiveMainloopFwdSm90ILi2EN4cute5tupleIJNS5_1CILi1EEES8_S8_EEENS6_IJNS7_ILi128EEENS7_ILi176EEESA_EEELi128ENS_10bfloat16_tEfNS_4arch4Sm90ELb0ELb0ELb0ELb1ELb0ELb1ELb0ELb1ELb1ELb1ELb1ELb0EEENS1_21CollectiveEpilogueFwdINS6_IJSA_SA_SB_EEES9_SD_SF_Li256ELb1ELb1ELb1ELb0EEENS1_36VarlenDynamicPersistentTileSchedulerILi128ELi176ELi256ELi128ELb1ELb1ELb1ELb0ELb1ELb1EEEEEEEEEvNT_6ParamsE,@function
        .size           _ZN7cutlass13device_kernelIN5flash11enable_sm90INS1_16FlashAttnFwdSm90INS1_25CollectiveMainloopFwdSm90ILi2EN4cute5tupleIJNS5_1CILi1EEES8_S8_EEENS6_IJNS7_ILi128EEENS7_ILi176EEESA_EEELi128ENS_10bfloat16_tEfNS_4arch4Sm90ELb0ELb0ELb0ELb1ELb0ELb1ELb0ELb1ELb1ELb1ELb1ELb0EEENS1_21CollectiveEpilogueFwdINS6_IJSA_SA_SB_EEES9_SD_SF_Li256ELb1ELb1ELb1ELb0EEENS1_36VarlenDynamicPersistentTileSchedulerILi128ELi176ELi256ELi128ELb1ELb1ELb1ELb0ELb1ELb1EEEEEEEEEvNT_6ParamsE,(.L_x_65 - _ZN7cutlass13device_kernelIN5flash11enable_sm90INS1_16FlashAttnFwdSm90INS1_25CollectiveMainloopFwdSm90ILi2EN4cute5tupleIJNS5_1CILi1EEES8_S8_EEENS6_IJNS7_ILi128EEENS7_ILi176EEESA_EEELi128ENS_10bfloat16_tEfNS_4arch4Sm90ELb0ELb0ELb0ELb1ELb0ELb1ELb0ELb1ELb1ELb1ELb1ELb0EEENS1_21CollectiveEpilogueFwdINS6_IJSA_SA_SB_EEES9_SD_SF_Li256ELb1ELb1ELb1ELb0EEENS1_36VarlenDynamicPersistentTileSchedulerILi128ELi176ELi256ELi128ELb1ELb1ELb1ELb0ELb1ELb1EEEEEEEEEvNT_6ParamsE)
        .other          _ZN7cutlass13device_kernelIN5flash11enable_sm90INS1_16FlashAttnFwdSm90INS1_25CollectiveMainloopFwdSm90ILi2EN4cute5tupleIJNS5_1CILi1EEES8_S8_EEENS6_IJNS7_ILi128EEENS7_ILi176EEESA_EEELi128ENS_10bfloat16_tEfNS_4arch4Sm90ELb0ELb0ELb0ELb1ELb0ELb1ELb0ELb1ELb1ELb1ELb1ELb0EEENS1_21CollectiveEpilogueFwdINS6_IJSA_SA_SB_EEES9_SD_SF_Li256ELb1ELb1ELb1ELb0EEENS1_36VarlenDynamicPersistentTileSchedulerILi128ELi176ELi256ELi128ELb1ELb1ELb1ELb0ELb1ELb1EEEEEEEEEvNT_6ParamsE,@"STO_CUDA_ENTRY STV_DEFAULT"
_ZN7cutlass13device_kernelIN5flash11enable_sm90INS1_16FlashAttnFwdSm90INS1_25CollectiveMainloopFwdSm90ILi2EN4cute5tupleIJNS5_1CILi1EEES8_S8_EEENS6_IJNS7_ILi128EEENS7_ILi176EEESA_EEELi128ENS_10bfloat16_tEfNS_4arch4Sm90ELb0ELb0ELb0ELb1ELb0ELb1ELb0ELb1ELb1ELb1ELb1ELb0EEENS1_21CollectiveEpilogueFwdINS6_IJSA_SA_SB_EEES9_SD_SF_Li256ELb1ELb1ELb1ELb0EEENS1_36VarlenDynamicPersistentTileSchedulerILi128ELi176ELi256ELi128ELb1ELb1ELb1ELb0ELb1ELb1EEEEEEEEEvNT_6ParamsE:
[----:B------:R-:W-:Y:S01]  /*0000*/  LDC R1, c[0x0][0x37c] ;  /* 0x0000df00ff017b82 */ /* 0x000fe20000000800 */
[----:B------:R-:W-:Y:S05]  /*0010*/  EXIT ;  /* 0x000000000000794d */ /* 0x000fea0003800000 */
.L_x_20:
        /* <DEDUP_REMOVED lines=14> */
.L_x_65:


//--------------------- .text._ZN7cutlass13device_kernelIN5flash11enable_sm90INS1_16FlashAttnFwdSm90INS1_25CollectiveMainloopFwdSm90ILi2EN4cute5tupleIJNS5_1CILi1EEES8_S8_EEENS6_IJNS7_ILi128EEESA_SA_EEELi128ENS_10bfloat16_tEfNS_4arch4Sm90ELb0ELb1ELb0ELb0ELb0ELb0ELb0ELb1ELb1ELb1ELb1ELb0EEENS1_21CollectiveEpilogueFwdISB_S9_SC_SE_Li256ELb0ELb1ELb1ELb0EEENS1_19SingleTileSchedulerILb0ELb1ELb1ELi128EEEEEEEEEvNT_6ParamsE --------------------------
	.section	.text._ZN7cutlass13device_kernelIN5flash11enable_sm90INS1_16FlashAttnFwdSm90INS1_25CollectiveMainloopFwdSm90ILi2EN4cute5tupleIJNS5_1CILi1EEES8_S8_EEENS6_IJNS7_ILi128EEESA_SA_EEELi128ENS_10bfloat16_tEfNS_4arch4Sm90ELb0ELb1ELb0ELb0ELb0ELb0ELb0ELb1ELb1ELb1ELb1ELb0EEENS1_21CollectiveEpilogueFwdISB_S9_SC_SE_Li256ELb0ELb1ELb1ELb0EEENS1_19SingleTileSchedulerILb0ELb1ELb1ELi128EEEEEEEEEvNT_6ParamsE,"ax",@progbits
	.align	128
.text._ZN7cutlass13device_kernelIN5flash11enable_sm90INS1_16FlashAttnFwdSm90INS1_25CollectiveMainloopFwdSm90ILi2EN4cute5tupleIJNS5_1CILi1EEES8_S8_EEENS6_IJNS7_ILi128EEESA_SA_EEELi128ENS_10bfloat16_tEfNS_4arch4Sm90ELb0ELb1ELb0ELb0ELb0ELb0ELb0ELb1ELb1ELb1ELb1ELb0EEENS1_21CollectiveEpilogueFwdISB_S9_SC_SE_Li256ELb0ELb1ELb1ELb0EEENS1_19SingleTileSchedulerILb0ELb1ELb1ELi128EEEEEEEEEvNT_6ParamsE:
        .type           _ZN7cutlass13device_kernelIN5flash11enable_sm90INS1_16FlashAttnFwdSm90INS1_25CollectiveMainloopFwdSm90ILi2EN4cute5tupleIJNS5_1CILi1EEES8_S8_EEENS6_IJNS7_ILi128EEESA_SA_EEELi128ENS_10bfloat16_tEfNS_4arch4Sm90ELb0ELb1ELb0ELb0ELb0ELb0ELb0ELb1ELb1ELb1ELb1ELb0EEENS1_21CollectiveEpilogueFwdISB_S9_SC_SE_Li256ELb0ELb1ELb1ELb0EEENS1_19SingleTileSchedulerILb0ELb1ELb1ELi128EEEEEEEEEvNT_6ParamsE,@function
        .size           _ZN7cutlass13device_kernelIN5flash11enable_sm90INS1_16FlashAttnFwdSm90INS1_25CollectiveMainloopFwdSm90ILi2EN4cute5tupleIJNS5_1CILi1EEES8_S8_EEENS6_IJNS7_ILi128EEESA_SA_EEELi128ENS_10bfloat16_tEfNS_4arch4Sm90ELb0ELb1ELb0ELb0ELb0ELb0ELb0ELb1ELb1ELb1ELb1ELb0EEENS1_21CollectiveEpilogueFwdISB_S9_SC_SE_Li256ELb0ELb1ELb1ELb0EEENS1_19SingleTileSchedulerILb0ELb1ELb1ELi128EEEEEEEEEvNT_6ParamsE,(.L_x_66 - _ZN7cutlass13device_kernelIN5flash11enable_sm90INS1_16FlashAttnFwdSm90INS1_25CollectiveMainloopFwdSm90ILi2EN4cute5tupleIJNS5_1CILi1EEES8_S8_EEENS6_IJNS7_ILi128EEESA_SA_EEELi128ENS_10bfloat16_tEfNS_4arch4Sm90ELb0ELb1ELb0ELb0ELb0ELb0ELb0ELb1ELb1ELb1ELb1ELb0EEENS1_21CollectiveEpilogueFwdISB_S9_SC_SE_Li256ELb0ELb1ELb1ELb0EEENS1_19SingleTileSchedulerILb0ELb1ELb1ELi128EEEEEEEEEvNT_6ParamsE)
        .other          _ZN7cutlass13device_kernelIN5flash11enable_sm90INS1_16FlashAttnFwdSm90INS1_25CollectiveMainloopFwdSm90ILi2EN4cute5tupleIJNS5_1CILi1EEES8_S8_EEENS6_IJNS7_ILi128EEESA_SA_EEELi128ENS_10bfloat16_tEfNS_4arch4Sm90ELb0ELb1ELb0ELb0ELb0ELb0ELb0ELb1ELb1ELb1ELb1ELb0EEENS1_21CollectiveEpilogueFwdISB_S9_SC_SE_Li256ELb0ELb1ELb1ELb0EEENS1_19SingleTileSchedulerILb0ELb1ELb1ELi128EEEEEEEEEvNT_6ParamsE,@"STO_CUDA_ENTRY STV_DEFAULT"
_ZN7cutlass13device_kernelIN5flash11enable_sm90INS1_16FlashAttnFwdSm90INS1_25CollectiveMainloopFwdSm90ILi2EN4cute5tupleIJNS5_1CILi1EEES8_S8_EEENS6_IJNS7_ILi128EEESA_SA_EEELi128ENS_10bfloat16_tEfNS_4arch4Sm90ELb0ELb1ELb0ELb0ELb0ELb0ELb0ELb1ELb1ELb1ELb1ELb0EEENS1_21CollectiveEpilogueFwdISB_S9_SC_SE_Li256ELb0ELb1ELb1ELb0EEENS1_19SingleTileSchedulerILb0ELb1ELb1ELi128EEEEEEEEEvNT_6ParamsE:
[----:B------:R-:W-:Y:S01]  /*0000*/  LDC R1, c[0x0][0x37c] ;  /* 0x0000df00ff017b82 */ /* 0x000fe20000000800 */
[----:B------:R-:W-:Y:S05]  /*0010*/  EXIT ;  /* 0x000000000000794d */ /* 0x000fea0003800000 */
.L_x_21:
        /* <DEDUP_REMOVED lines=14> */
.L_x_66:


//--------------------- .text._ZN7cutlass13device_kernelIN5flash11enable_sm90INS1_16FlashAttnFwdSm90INS1_25CollectiveMainloopFwdSm90ILi2EN4cute5tupleIJNS5_1CILi1EEES8_S8_EEENS6_IJNS7_ILi128EEESA_SA_EEELi128ENS_10bfloat16_tEfNS_4arch4Sm90ELb0ELb1ELb0ELb1ELb0ELb0ELb0ELb1ELb1ELb1ELb1ELb0EEENS1_21CollectiveEpilogueFwdISB_S9_SC_SE_Li256ELb1ELb1ELb1ELb0EEENS1_36VarlenDynamicPersistentTileSchedulerILi128ELi128ELi256ELi128ELb1ELb1ELb1ELb1ELb0ELb1EEEEEEEEEvNT_6ParamsE --------------------------
	.section	.text._ZN7cutlass13device_kernelIN5flash11enable_sm90INS1_16FlashAttnFwdSm90INS1_25CollectiveMainloopFwdSm90ILi2EN4cute5tupleIJNS5_1CILi1EEES8_S8_EEENS6_IJNS7_ILi128EEESA_SA_EEELi128ENS_10bfloat16_tEfNS_4arch4Sm90ELb0ELb1ELb0ELb1ELb0ELb0ELb0ELb1ELb1ELb1ELb1ELb0EEENS1_21CollectiveEpilogueFwdISB_S9_SC_SE_Li256ELb1ELb1ELb1ELb0EEENS1_36VarlenDynamicPersistentTileSchedulerILi128ELi128ELi256ELi128ELb1ELb1ELb1ELb1ELb0ELb1EEEEEEEEEvNT_6ParamsE,"ax",@progbits
	.align	128
.text._ZN7cutlass13device_kernelIN5flash11enable_sm90INS1_16FlashAttnFwdSm90INS1_25CollectiveMainloopFwdSm90ILi2EN4cute5tupleIJNS5_1CILi1EEES8_S8_EEENS6_IJNS7_ILi128EEESA_SA_EEELi128ENS_10bfloat16_tEfNS_4arch4Sm90ELb0ELb1ELb0ELb1ELb0ELb0ELb0ELb1ELb1ELb1ELb1ELb0EEENS1_21CollectiveEpilogueFwdISB_S9_SC_SE_Li256ELb1ELb1ELb1ELb0EEENS1_36VarlenDynamicPersistentTileSchedulerILi128ELi128ELi256ELi128ELb1ELb1ELb1ELb1ELb0ELb1EEEEEEEEEvNT_6ParamsE:
        .type           _ZN7cutlass13device_kernelIN5flash11enable_sm90INS1_16FlashAttnFwdSm90INS1_25CollectiveMainloopFwdSm90ILi2EN4cute5tupleIJNS5_1CILi1EEES8_S8_EEENS6_IJNS7_ILi128EEESA_SA_EEELi128ENS_10bfloat16_tEfNS_4arch4Sm90ELb0ELb1ELb0ELb1ELb0ELb0ELb0ELb1ELb1ELb1ELb1ELb0EEENS1_21CollectiveEpilogueFwdISB_S9_SC_SE_Li256ELb1ELb1ELb1ELb0EEENS1_36VarlenDynamicPersistentTileSchedulerILi128ELi128ELi256ELi128ELb1ELb1ELb1ELb1ELb0ELb1EEEEEEEEEvNT_6ParamsE,@function
        .size           _ZN7cutlass13device_kernelIN5flash11enable_sm90INS1_16FlashAttnFwdSm90INS1_25CollectiveMainloopFwdSm90ILi2EN4cute5tupleIJNS5_1CILi1EEES8_S8_EEENS6_IJNS7_ILi128EEESA_SA_EEELi128ENS_10bfloat16_tEfNS_4arch4Sm90ELb0ELb1ELb0ELb1ELb0ELb0ELb0ELb1ELb1ELb1ELb1ELb0EEENS1_21CollectiveEpilogueFwdISB_S9_SC_SE_Li256ELb1ELb1ELb1ELb0EEENS1_36VarlenDynamicPersistentTileSchedulerILi128ELi128ELi256ELi128ELb1ELb1ELb1ELb1ELb0ELb1EEEEEEEEEvNT_6ParamsE,(.L_x_67 - _ZN7cutlass13device_kernelIN5flash11enable_sm90INS1_16FlashAttnFwdSm90INS1_25CollectiveMainloopFwdSm90ILi2EN4cute5tupleIJNS5_1CILi1EEES8_S8_EEENS6_IJNS7_ILi128EEESA_SA_EEELi128ENS_10bfloat16_tEfNS_4arch4Sm90ELb0ELb1ELb0ELb1ELb0ELb0ELb0ELb1ELb1ELb1ELb1ELb0EEENS1_21CollectiveEpilogueFwdISB_S9_SC_SE_Li256ELb1ELb1ELb1ELb0EEENS1_36VarlenDynamicPersistentTileSchedulerILi128ELi128ELi256ELi128ELb1ELb1ELb1ELb1ELb0ELb1EEEEEEEEEvNT_6ParamsE)
        .other          _ZN7cutlass13device_kernelIN5flash11enable_sm90INS1_16FlashAttnFwdSm90INS1_25CollectiveMainloopFwdSm90ILi2EN4cute5tupleIJNS5_1CILi1EEES8_S8_EEENS6_IJNS7_ILi128EEESA_SA_EEELi128ENS_10bfloat16_tEfNS_4arch4Sm90ELb0ELb1ELb0ELb1ELb0ELb0ELb0ELb1ELb1ELb1ELb1ELb0EEENS1_21CollectiveEpilogueFwdISB_S9_SC_SE_Li256ELb1ELb1ELb1ELb0EEENS1_36VarlenDynamicPersistentTileSchedulerILi128ELi128ELi256ELi128ELb1ELb1ELb1ELb1ELb0ELb1EEEEEEEEEvNT_6ParamsE,@"STO_CUDA_ENTRY STV_DEFAULT"
_ZN7cutlass13device_kernelIN5flash11enable_sm90INS1_16FlashAttnFwdSm90INS1_25CollectiveMainloopFwdSm90ILi2EN4cute5tupleIJNS5_1CILi1EEES8_S8_EEENS6_IJNS7_ILi128EEESA_SA_EEELi128ENS_10bfloat16_tEfNS_4arch4Sm90ELb0ELb1ELb0ELb1ELb0ELb0ELb0ELb1ELb1ELb1ELb1ELb0EEENS1_21CollectiveEpilogueFwdISB_S9_SC_SE_Li256ELb1ELb1ELb1ELb0EEENS1_36VarlenDynamicPersistentTileSchedulerILi128ELi128ELi256ELi128ELb1ELb1ELb1ELb1ELb0ELb1EEEEEEEEEvNT_6ParamsE:
[----:B------:R-:W-:Y:S01]  /*0000*/  LDC R1, c[0x0][0x37c] ;  /* 0x0000df00ff017b82 */ /* 0x000fe20000000800 */
[----:B------:R-:W-:Y:S05]  /*0010*/  EXIT ;  /* 0x000000000000794d */ /* 0x000fea0003800000 */
.L_x_22:
        /* <DEDUP_REMOVED lines=14> */
.L_x_67:


//--------------------- .text._ZN7cutlass13device_kernelIN5flash11enable_sm90INS1_16FlashAttnFwdSm90INS1_25CollectiveMainloopFwdSm90ILi2EN4cute5tupleIJNS5_1CILi1EEES8_S8_EEENS6_IJNS7_ILi128EEESA_SA_EEELi128ENS_10bfloat16_tEfNS_4arch4Sm90ELb0ELb1ELb0ELb1ELb0ELb1ELb0ELb1ELb1ELb1ELb1ELb0EEENS1_21CollectiveEpilogueFwdISB_S9_SC_SE_Li256ELb1ELb1ELb1ELb0EEENS1_36VarlenDynamicPersistentTileSchedulerILi128ELi128ELi256ELi128ELb1ELb1ELb1ELb1ELb0ELb1EEEEEEEEEvNT_6ParamsE --------------------------
	.section	.text._ZN7cutlass13device_kernelIN5flash11enable_sm90INS1_16FlashAttnFwdSm90INS1_25CollectiveMainloopFwdSm90ILi2EN4cute5tupleIJNS5_1CILi1EEES8_S8_EEENS6_IJNS7_ILi128EEESA_SA_EEELi128ENS_10bfloat16_tEfNS_4arch4Sm90ELb0ELb1ELb0ELb1ELb0ELb1ELb0ELb1ELb1ELb1ELb1ELb0EEENS1_21CollectiveEpilogueFwdISB_S9_SC_SE_Li256ELb1ELb1ELb1ELb0EEENS1_36VarlenDynamicPersistentTileSchedulerILi128ELi128ELi256ELi128ELb1ELb1ELb1ELb1ELb0ELb1EEEEEEEEEvNT_6ParamsE,"ax",@progbits
	.align	128
.text._ZN7cutlass13device_kernelIN5flash11enable_sm90INS1_16FlashAttnFwdSm90INS1_25CollectiveMainloopFwdSm90ILi2EN4cute5tupleIJNS5_1CILi1EEES8_S8_EEENS6_IJNS7_ILi128EEESA_SA_EEELi128ENS_10bfloat16_tEfNS_4arch4Sm90ELb0ELb1ELb0ELb1ELb0ELb1ELb0ELb1ELb1ELb1ELb1ELb0EEENS1_21CollectiveEpilogueFwdISB_S9_SC_SE_Li256ELb1ELb1ELb1ELb0EEENS1_36VarlenDynamicPersistentTileSchedulerILi128ELi128ELi256ELi128ELb1ELb1ELb1ELb1ELb0ELb1EEEEEEEEEvNT_6ParamsE:
        .type           _ZN7cutlass13device_kernelIN5flash11enable_sm90INS1_16FlashAttnFwdSm90INS1_25CollectiveMainloopFwdSm90ILi2EN4cute5tupleIJNS5_1CILi1EEES8_S8_EEENS6_IJNS7_ILi128EEESA_SA_EEELi128ENS_10bfloat16_tEfNS_4arch4Sm90ELb0ELb1ELb0ELb1ELb0ELb1ELb0ELb1ELb1ELb1ELb1ELb0EEENS1_21CollectiveEpilogueFwdISB_S9_SC_SE_Li256ELb1ELb1ELb1ELb0EEENS1_36VarlenDynamicPersistentTileSchedulerILi128ELi128ELi256ELi128ELb1ELb1ELb1ELb1ELb0ELb1EEEEEEEEEvNT_6ParamsE,@function
        .size           _ZN7cutlass13device_kernelIN5flash11enable_sm90INS1_16FlashAttnFwdSm90INS1_25CollectiveMainloopFwdSm90ILi2EN4cute5tupleIJNS5_1CILi1EEES8_S8_EEENS6_IJNS7_ILi128EEESA_SA_EEELi128ENS_10bfloat16_tEfNS_4arch4Sm90ELb0ELb1ELb0ELb1ELb0ELb1ELb0ELb1ELb1ELb1ELb1ELb0EEENS1_21CollectiveEpilogueFwdISB_S9_SC_SE_Li256ELb1ELb1ELb1ELb0EEENS1_36VarlenDynamicPersistentTileSchedulerILi128ELi128ELi256ELi128ELb1ELb1ELb1ELb1ELb0ELb1EEEEEEEEEvNT_6ParamsE,(.L_x_68 - _ZN7cutlass13device_kernelIN5flash11enable_sm90INS1_16FlashAttnFwdSm90INS1_25CollectiveMainloopFwdSm90ILi2EN4cute5tupleIJNS5_1CILi1EEES8_S8_EEENS6_IJNS7_ILi128EEESA_SA_EEELi128ENS_10bfloat16_tEfNS_4arch4Sm90ELb0ELb1ELb0ELb1ELb0ELb1ELb0ELb1ELb1ELb1ELb1ELb0EEENS1_21CollectiveEpilogueFwdISB_S9_SC_SE_Li256ELb1ELb1ELb1ELb0EEENS1_36VarlenDynamicPersistentTileSchedulerILi128ELi128ELi256ELi128ELb1ELb1ELb1ELb1ELb0ELb1EEEEEEEEEvNT_6ParamsE)
        .other          _ZN7cutlass13device_kernelIN5flash11enable_sm90INS1_16FlashAttnFwdSm90INS1_25CollectiveMainloopFwdSm90ILi2EN4cute5tupleIJNS5_1CILi1EEES8_S8_EEENS6_IJNS7_ILi128EEESA_SA_EEELi128ENS_10bfloat16_tEfNS_4arch4Sm90ELb0ELb1ELb0ELb1ELb0ELb1ELb0ELb1ELb1ELb1ELb1ELb0EEENS1_21CollectiveEpilogueFwdISB_S9_SC_SE_Li256ELb1ELb1ELb1ELb0EEENS1_36VarlenDynamicPersistentTileSchedulerILi128ELi128ELi256ELi128ELb1ELb1ELb1ELb1ELb0ELb1EEEEEEEEEvNT_6ParamsE,@"STO_CUDA_ENTRY STV_DEFAULT"
_ZN7cutlass13device_kernelIN5flash11enable_sm90INS1_16FlashAttnFwdSm90INS1_25CollectiveMainloopFwdSm90ILi2EN4cute5tupleIJNS5_1CILi1EEES8_S8_EEENS6_IJNS7_ILi128EEESA_SA_EEELi128ENS_10bfloat16_tEfNS_4arch4Sm90ELb0ELb1ELb0ELb1ELb0ELb1ELb0ELb1ELb1ELb1ELb1ELb0EEENS1_21CollectiveEpilogueFwdISB_S9_SC_SE_Li256ELb1ELb1ELb1ELb0EEENS1_36VarlenDynamicPersistentTileSchedulerILi128ELi128ELi256ELi128ELb1ELb1ELb1ELb1ELb0ELb1EEEEEEEEEvNT_6ParamsE:
[----:B------:R-:W-:Y:S01]  /*0000*/  LDC R1, c[0x0][0x37c] ;  /* 0x0000df00ff017b82 */ /* 0x000fe20000000800 */
[----:B------:R-:W-:Y:S05]  /*0010*/  EXIT ;  /* 0x000000000000794d */ /* 0x000fea0003800000 */
.L_x_23:
        /* <DEDUP_REMOVED lines=14> */
.L_x_68:


//--------------------- .text._ZN7cutlass13device_kernelIN5flash11enable_sm90INS1_16FlashAttnFwdSm90INS1_25CollectiveMainloopFwdSm90ILi2EN4cute5tupleIJNS5_1CILi1EEES8_S8_EEENS6_IJNS7_ILi128EEESA_SA_EEELi128ENS_10bfloat16_tEfNS_4arch4Sm90ELb1ELb0ELb0ELb0ELb0ELb0ELb0ELb1ELb1ELb1ELb1ELb0EEENS1_21CollectiveEpilogueFwdISB_S9_SC_SE_Li256ELb0ELb1ELb1ELb0EEENS1_19SingleTileSchedulerILb0ELb1ELb1ELi128EEEEEEEEEvNT_6ParamsE --------------------------
	.section	.text._ZN7cutlass13device_kernelIN5flash11enable_sm90INS1_16FlashAttnFwdSm90INS1_25CollectiveMainloopFwdSm90ILi2EN4cute5tupleIJNS5_1CILi1EEES8_S8_EEENS6_IJNS7_ILi128EEESA_SA_EEELi128ENS_10bfloat16_tEfNS_4arch4Sm90ELb1ELb0ELb0ELb0ELb0ELb0ELb0ELb1ELb1ELb1ELb1ELb0EEENS1_21CollectiveEpilogueFwdISB_S9_SC_SE_Li256ELb0ELb1ELb1ELb0EEENS1_19SingleTileSchedulerILb0ELb1ELb1ELi128EEEEEEEEEvNT_6ParamsE,"ax",@progbits
	.align	128
.text._ZN7cutlass13device_kernelIN5flash11enable_sm90INS1_16FlashAttnFwdSm90INS1_25CollectiveMainloopFwdSm90ILi2EN4cute5tupleIJNS5_1CILi1EEES8_S8_EEENS6_IJNS7_ILi128EEESA_SA_EEELi128ENS_10bfloat16_tEfNS_4arch4Sm90ELb1ELb0ELb0ELb0ELb0ELb0ELb0ELb1ELb1ELb1ELb1ELb0EEENS1_21CollectiveEpilogueFwdISB_S9_SC_SE_Li256ELb0ELb1ELb1ELb0EEENS1_19SingleTileSchedulerILb0ELb1ELb1ELi128EEEEEEEEEvNT_6ParamsE:
        .type           _ZN7cutlass13device_kernelIN5flash11enable_sm90INS1_16FlashAttnFwdSm90INS1_25CollectiveMainloopFwdSm90ILi2EN4cute5tupleIJNS5_1CILi1EEES8_S8_EEENS6_IJNS7_ILi128EEESA_SA_EEELi128ENS_10bfloat16_tEfNS_4arch4Sm90ELb1ELb0ELb0ELb0ELb0ELb0ELb0ELb1ELb1ELb1ELb1ELb0EEENS1_21CollectiveEpilogueFwdISB_S9_SC_SE_Li256ELb0ELb1ELb1ELb0EEENS1_19SingleTileSchedulerILb0ELb1ELb1ELi128EEEEEEEEEvNT_6ParamsE,@function
        .size           _ZN7cutlass13device_kernelIN5flash11enable_sm90INS1_16FlashAttnFwdSm90INS1_25CollectiveMainloopFwdSm90ILi2EN4cute5tupleIJNS5_1CILi1EEES8_S8_EEENS6_IJNS7_ILi128EEESA_SA_EEELi128ENS_10bfloat16_tEfNS_4arch4Sm90ELb1ELb0ELb0ELb0ELb0ELb0ELb0ELb1ELb1ELb1ELb1ELb0EEENS1_21CollectiveEpilogueFwdISB_S9_SC_SE_Li256ELb0ELb1ELb1ELb0EEENS1_19SingleTileSchedulerILb0ELb1ELb1ELi128EEEEEEEEEvNT_6ParamsE,(.L_x_69 - _ZN7cutlass13device_kernelIN5flash11enable_sm90INS1_16FlashAttnFwdSm90INS1_25CollectiveMainloopFwdSm90ILi2EN4cute5tupleIJNS5_1CILi1EEES8_S8_EEENS6_IJNS7_ILi128EEESA_SA_EEELi128ENS_10bfloat16_tEfNS_4arch4Sm90ELb1ELb0ELb0ELb0ELb0ELb0ELb0ELb1ELb1ELb1ELb1ELb0EEENS1_21CollectiveEpilogueFwdISB_S9_SC_SE_Li256ELb0ELb1ELb1ELb0EEENS1_19SingleTileSchedulerILb0ELb1ELb1ELi128EEEEEEEEEvNT_6ParamsE)
        .other          _ZN7cutlass13device_kernelIN5flash11enable_sm90INS1_16FlashAttnFwdSm90INS1_25CollectiveMainloopFwdSm90ILi2EN4cute5tupleIJNS5_1CILi1EEES8_S8_EEENS6_IJNS7_ILi128EEESA_SA_EEELi128ENS_10bfloat16_tEfNS_4arch4Sm90ELb1ELb0ELb0ELb0ELb0ELb0ELb0ELb1ELb1ELb1ELb1ELb0EEENS1_21CollectiveEpilogueFwdISB_S9_SC_SE_Li256ELb0ELb1ELb1ELb0EEENS1_19SingleTileSchedulerILb0ELb1ELb1ELi128EEEEEEEEEvNT_6ParamsE,@"STO_CUDA_ENTRY STV_DEFAULT"
_ZN7cutlass13device_kernelIN5flash11enable_sm90INS1_16FlashAttnFwdSm90INS1_25CollectiveMainloopFwdSm90ILi2EN4cute5tupleIJNS5_1CILi1EEES8_S8_EEENS6_IJNS7_ILi128EEESA_SA_EEELi128ENS_10bfloat16_tEfNS_4arch4Sm90ELb1ELb0ELb0ELb0ELb0ELb0ELb0ELb1ELb1ELb1ELb1ELb0EEENS1_21CollectiveEpilogueFwdISB_S9_SC_SE_Li256ELb0ELb1ELb1ELb0EEENS1_19SingleTileSchedulerILb0ELb1ELb1ELi128EEEEEEEEEvNT_6ParamsE:
[----:B------:R-:W-:Y:S01]  /*0000*/  LDC R1, c[0x0][0x37c] ;  /* 0x0000df00ff017b82 */ /* 0x000fe20000000800 */
[----:B------:R-:W-:Y:S05]  /*0010*/  EXIT ;  /* 0x000000000000794d */ /* 0x000fea0003800000 */
.L_x_24:
        /* <DEDUP_REMOVED lines=14> */
.L_x_69:


//--------------------- .text._ZN7cutlass13device_kernelIN5flash11enable_sm90INS1_16FlashAttnFwdSm90INS1_25CollectiveMainloopFwdSm90ILi2EN4cute5tupleIJNS5_1CILi1EEES8_S8_EEENS6_IJNS7_ILi128EEESA_SA_EEELi128ENS_10bfloat16_tEfNS_4arch4Sm90ELb1ELb0ELb0ELb1ELb0ELb0ELb0ELb1ELb1ELb1ELb1ELb0EEENS1_21CollectiveEpilogueFwdISB_S9_SC_SE_Li256ELb1ELb1ELb1ELb0EEENS1_36VarlenDynamicPersistentTileSchedulerILi128ELi128ELi256ELi128ELb1ELb1ELb1ELb1ELb1ELb1EEEEEEEEEvNT_6ParamsE --------------------------
	.section	.text._ZN7cutlass13device_kernelIN5flash11enable_sm90INS1_16FlashAttnFwdSm90INS1_25CollectiveMainloopFwdSm90ILi2EN4cute5tupleIJNS5_1CILi1EEES8_S8_EEENS6_IJNS7_ILi128EEESA_SA_EEELi128ENS_10bfloat16_tEfNS_4arch4Sm90ELb1ELb0ELb0ELb1ELb0ELb0ELb0ELb1ELb1ELb1ELb1ELb0EEENS1_21CollectiveEpilogueFwdISB_S9_SC_SE_Li256ELb1ELb1ELb1ELb0EEENS1_36VarlenDynamicPersistentTileSchedulerILi128ELi128ELi256ELi128ELb1ELb1ELb1ELb1ELb1ELb1EEEEEEEEEvNT_6ParamsE,"ax",@progbits
	.align	128
.text._ZN7cutlass13device_kernelIN5flash11enable_sm90INS1_16FlashAttnFwdSm90INS1_25CollectiveMainloopFwdSm90ILi2EN4cute5tupleIJNS5_1CILi1EEES8_S8_EEENS6_IJNS7_ILi128EEESA_SA_EEELi128ENS_10bfloat16_tEfNS_4arch4Sm90ELb1ELb0ELb0ELb1ELb0ELb0ELb0ELb1ELb1ELb1ELb1ELb0EEENS1_21CollectiveEpilogueFwdISB_S9_SC_SE_Li256ELb1ELb1ELb1ELb0EEENS1_36VarlenDynamicPersistentTileSchedulerILi128ELi128ELi256ELi128ELb1ELb1ELb1ELb1ELb1ELb1EEEEEEEEEvNT_6ParamsE:
        .type           _ZN7cutlass13device_kernelIN5flash11enable_sm90INS1_16FlashAttnFwdSm90INS1_25CollectiveMainloopFwdSm90ILi2EN4cute5tupleIJNS5_1CILi1EEES8_S8_EEENS6_IJNS7_ILi128EEESA_SA_EEELi128ENS_10bfloat16_tEfNS_4arch4Sm90ELb1ELb0ELb0ELb1ELb0ELb0ELb0ELb1ELb1ELb1ELb1ELb0EEENS1_21CollectiveEpilogueFwdISB_S9_SC_SE_Li256ELb1ELb1ELb1ELb0EEENS1_36VarlenDynamicPersistentTileSchedulerILi128ELi128ELi256ELi128ELb1ELb1ELb1ELb1ELb1ELb1EEEEEEEEEvNT_6ParamsE,@function
        .size           _ZN7cutlass13device_kernelIN5flash11enable_sm90INS1_16FlashAttnFwdSm90INS1_25CollectiveMainloopFwdSm90ILi2EN4cute5tupleIJNS5_1CILi1EEES8_S8_EEENS6_IJNS7_ILi128EEESA_SA_EEELi128ENS_10bfloat16_tEfNS_4arch4Sm90ELb1ELb0ELb0ELb1ELb0ELb0ELb0ELb1ELb1ELb1ELb1ELb0EEENS1_21CollectiveEpilogueFwdISB_S9_SC_SE_Li256ELb1ELb1ELb1ELb0EEENS1_36VarlenDynamicPersistentTileSchedulerILi128ELi128ELi256ELi128ELb1ELb1ELb1ELb1ELb1ELb1EEEEEEEEEvNT_6ParamsE,(.L_x_70 - _ZN7cutlass13device_kernelIN5flash11enable_sm90INS1_16FlashAttnFwdSm90INS1_25CollectiveMainloopFwdSm90ILi2EN4cute5tupleIJNS5_1CILi1EEES8_S8_EEENS6_IJNS7_ILi128EEESA_SA_EEELi128ENS_10bfloat16_tEfNS_4arch4Sm90ELb1ELb0ELb0ELb1ELb0ELb0ELb0ELb1ELb1ELb1ELb1ELb0EEENS1_21CollectiveEpilogueFwdISB_S9_SC_SE_Li256ELb1ELb1ELb1ELb0EEENS1_36VarlenDynamicPersistentTileSchedulerILi128ELi128ELi256ELi128ELb1ELb1ELb1ELb1ELb1ELb1EEEEEEEEEvNT_6ParamsE)
        .other          _ZN7cutlass13device_kernelIN5flash11enable_sm90INS1_16FlashAttnFwdSm90INS1_25CollectiveMainloopFwdSm90ILi2EN4cute5tupleIJNS5_1CILi1EEES8_S8_EEENS6_IJNS7_ILi128EEESA_SA_EEELi128ENS_10bfloat16_tEfNS_4arch4Sm90ELb1ELb0ELb0ELb1ELb0ELb0ELb0ELb1ELb1ELb1ELb1ELb0EEENS1_21CollectiveEpilogueFwdISB_S9_SC_SE_Li256ELb1ELb1ELb1ELb0EEENS1_36VarlenDynamicPersistentTileSchedulerILi128ELi128ELi256ELi128ELb1ELb1ELb1ELb1ELb1ELb1EEEEEEEEEvNT_6ParamsE,@"STO_CUDA_ENTRY STV_DEFAULT"
_ZN7cutlass13device_kernelIN5flash11enable_sm90INS1_16FlashAttnFwdSm90INS1_25CollectiveMainloopFwdSm90ILi2EN4cute5tupleIJNS5_1CILi1EEES8_S8_EEENS6_IJNS7_ILi128EEESA_SA_EEELi128ENS_10bfloat16_tEfNS_4arch4Sm90ELb1ELb0ELb0ELb1ELb0ELb0ELb0ELb1ELb1ELb1ELb1ELb0EEENS1_21CollectiveEpilogueFwdISB_S9_SC_SE_Li256ELb1ELb1ELb1ELb0EEENS1_36VarlenDynamicPersistentTileSchedulerILi128ELi128ELi256ELi128ELb1ELb1ELb1ELb1ELb1ELb1EEEEEEEEEvNT_6ParamsE:
[----:B------:R-:W-:Y:S01]  /*0000*/  LDC R1, c[0x0][0x37c] ;  /* 0x0000df00ff017b82 */ /* 0x000fe20000000800 */
[----:B------:R-:W-:Y:S05]  /*0010*/  EXIT ;  /* 0x000000000000794d */ /* 0x000fea0003800000 */
.L_x_25:
        /* <DEDUP_REMOVED lines=14> */
.L_x_70:


//--------------------- .text._ZN7cutlass13device_kernelIN5flash11enable_sm90INS1_16FlashAttnFwdSm90INS1_25CollectiveMainloopFwdSm90ILi2EN4cute5tupleIJNS5_1CILi1EEES8_S8_EEENS6_IJNS7_ILi128EEESA_SA_EEELi128ENS_10bfloat16_tEfNS_4arch4Sm90ELb1ELb0ELb0ELb1ELb0ELb1ELb0ELb1ELb1ELb1ELb1ELb0EEENS1_21CollectiveEpilogueFwdISB_S9_SC_SE_Li256ELb1ELb1ELb1ELb0EEENS1_36VarlenDynamicPersistentTileSchedulerILi128ELi128ELi256ELi128ELb1ELb1ELb1ELb1ELb1ELb1EEEEEEEEEvNT_6ParamsE --------------------------
	.section	.text._ZN7cutlass13device_kernelIN5flash11enable_sm90INS1_16FlashAttnFwdSm90INS1_25CollectiveMainloopFwdSm90ILi2EN4cute5tupleIJNS5_1CILi1EEES8_S8_EEENS6_IJNS7_ILi128EEESA_SA_EEELi128ENS_10bfloat16_tEfNS_4arch4Sm90ELb1ELb0ELb0ELb1ELb0ELb1ELb0ELb1ELb1ELb1ELb1ELb0EEENS1_21CollectiveEpilogueFwdISB_S9_SC_SE_Li256ELb1ELb1ELb1ELb0EEENS1_36VarlenDynamicPersistentTileSchedulerILi128ELi128ELi256ELi128ELb1ELb1ELb1ELb1ELb1ELb1EEEEEEEEEvNT_6ParamsE,"ax",@progbits
	.align	128
.text._ZN7cutlass13device_kernelIN5flash11enable_sm90INS1_16FlashAttnFwdSm90INS1_25CollectiveMainloopFwdSm90ILi2EN4cute5tupleIJNS5_1CILi1EEES8_S8_EEENS6_IJNS7_ILi128EEESA_SA_EEELi128ENS_10bfloat16_tEfNS_4arch4Sm90ELb1ELb0ELb0ELb1ELb0ELb1ELb0ELb1ELb1ELb1ELb1ELb0EEENS1_21CollectiveEpilogueFwdISB_S9_SC_SE_Li256ELb1ELb1ELb1ELb0EEENS1_36VarlenDynamicPersistentTileSchedulerILi128ELi128ELi256ELi128ELb1ELb1ELb1ELb1ELb1ELb1EEEEEEEEEvNT_6ParamsE:
        .type           _ZN7cutlass13device_kernelIN5flash11enable_sm90INS1_16FlashAttnFwdSm90INS1_25CollectiveMainloopFwdSm90ILi2EN4cute5tupleIJNS5_1CILi1EEES8_S8_EEENS6_IJNS7_ILi128EEESA_SA_EEELi128ENS_10bfloat16_tEfNS_4arch4Sm90ELb1ELb0ELb0ELb1ELb0ELb1ELb0ELb1ELb1ELb1ELb1ELb0EEENS1_21CollectiveEpilogueFwdISB_S9_SC_SE_Li256ELb1ELb1ELb1ELb0EEENS1_36VarlenDynamicPersistentTileSchedulerILi128ELi128ELi256ELi128ELb1ELb1ELb1ELb1ELb1ELb1EEEEEEEEEvNT_6ParamsE,@function
        .size           _ZN7cutlass13device_kernelIN5flash11enable_sm90INS1_16FlashAttnFwdSm90INS1_25CollectiveMainloopFwdSm90ILi2EN4cute5tupleIJNS5_1CILi1EEES8_S8_EEENS6_IJNS7_ILi128EEESA_SA_EEELi128ENS_10bfloat16_tEfNS_4arch4Sm90ELb1ELb0ELb0ELb1ELb0ELb1ELb0ELb1ELb1ELb1ELb1ELb0EEENS1_21CollectiveEpilogueFwdISB_S9_SC_SE_Li256ELb1ELb1ELb1ELb0EEENS1_36VarlenDynamicPersistentTileSchedulerILi128ELi128ELi256ELi128ELb1ELb1ELb1ELb1ELb1ELb1EEEEEEEEEvNT_6ParamsE,(.L_x_71 - _ZN7cutlass13device_kernelIN5flash11enable_sm90INS1_16FlashAttnFwdSm90INS1_25CollectiveMainloopFwdSm90ILi2EN4cute5tupleIJNS5_1CILi1EEES8_S8_EEENS6_IJNS7_ILi128EEESA_SA_EEELi128ENS_10bfloat16_tEfNS_4arch4Sm90ELb1ELb0ELb0ELb1ELb0ELb1ELb0ELb1ELb1ELb1ELb1ELb0EEENS1_21CollectiveEpilogueFwdISB_S9_SC_SE_Li256ELb1ELb1ELb1ELb0EEENS1_36VarlenDynamicPersistentTileSchedulerILi128ELi128ELi256ELi128ELb1ELb1ELb1ELb1ELb1ELb1EEEEEEEEEvNT_6ParamsE)
        .other          _ZN7cutlass13device_kernelIN5flash11enable_sm90INS1_16FlashAttnFwdSm90INS1_25CollectiveMainloopFwdSm90ILi2EN4cute5tupleIJNS5_1CILi1EEES8_S8_EEENS6_IJNS7_ILi128EEESA_SA_EEELi128ENS_10bfloat16_tEfNS_4arch4Sm90ELb1ELb0ELb0ELb1ELb0ELb1ELb0ELb1ELb1ELb1ELb1ELb0EEENS1_21CollectiveEpilogueFwdISB_S9_SC_SE_Li256ELb1ELb1ELb1ELb0EEENS1_36VarlenDynamicPersistentTileSchedulerILi128ELi128ELi256ELi128ELb1ELb1ELb1ELb1ELb1ELb1EEEEEEEEEvNT_6ParamsE,@"STO_CUDA_ENTRY STV_DEFAULT"
_ZN7cutlass13device_kernelIN5flash11enable_sm90INS1_16FlashAttnFwdSm90INS1_25CollectiveMainloopFwdSm90ILi2EN4cute5tupleIJNS5_1CILi1EEES8_S8_EEENS6_IJNS7_ILi128EEESA_SA_EEELi128ENS_10bfloat16_tEfNS_4arch4Sm90ELb1ELb0ELb0ELb1ELb0ELb1ELb0ELb1ELb1ELb1ELb1ELb0EEENS1_21CollectiveEpilogueFwdISB_S9_SC_SE_Li256ELb1ELb1ELb1ELb0EEENS1_36VarlenDynamicPersistentTileSchedulerILi128ELi128ELi256ELi128ELb1ELb1ELb1ELb1ELb1ELb1EEEEEEEEEvNT_6ParamsE:
[----:B------:R-:W-:Y:S01]  /*0000*/  LDC R1, c[0x0][0x37c] ;  /* 0x0000df00ff017b82 */ /* 0x000fe20000000800 */
[----:B------:R-:W-:Y:S05]  /*0010*/  EXIT ;  /* 0x000000000000794d */ /* 0x000fea0003800000 */
.L_x_26:
        /* <DEDUP_REMOVED lines=14> */
.L_x_71:


//--------------------- .text._ZN7cutlass13device_kernelIN5flash11enable_sm90INS1_16FlashAttnFwdSm90INS1_25CollectiveMainloopFwdSm90ILi2EN4cute5tupleIJNS5_1CILi1EEES8_S8_EEENS6_IJNS7_ILi192EEENS7_ILi144EEENS7_ILi96EEEEEELi96ENS_10bfloat16_tEfNS_4arch4Sm90ELb0ELb0ELb0ELb0ELb0ELb0ELb0ELb0ELb1ELb1ELb1ELb0EEENS1_21CollectiveEpilogueFwdINS6_IJSA_SC_SB_EEES9_SE_SG_Li384ELb0ELb1ELb1ELb0EEENS1_19SingleTileSchedulerILb0ELb1ELb1ELi192EEEEEEEEEvNT_6ParamsE --------------------------
	.section	.text._ZN7cutlass13device_kernelIN5flash11enable_sm90INS1_16FlashAttnFwdSm90INS1_25CollectiveMainloopFwdSm90ILi2EN4cute5tupleIJNS5_1CILi1EEES8_S8_EEENS6_IJNS7_ILi192EEENS7_ILi144EEENS7_ILi96EEEEEELi96ENS_10bfloat16_tEfNS_4arch4Sm90ELb0ELb0ELb0ELb0ELb0ELb0ELb0ELb0ELb1ELb1ELb1ELb0EEENS1_21CollectiveEpilogueFwdINS6_IJSA_SC_SB_EEES9_SE_SG_Li384ELb0ELb1ELb1ELb0EEENS1_19SingleTileSchedulerILb0ELb1ELb1ELi192EEEEEEEEEvNT_6ParamsE,"ax",@progbits
	.align	128
.text._ZN7cutlass13device_kernelIN5flash11enable_sm90INS1_16FlashAttnFwdSm90INS1_25CollectiveMainloopFwdSm90ILi2EN4cute5tupleIJNS5_1CILi1EEES8_S8_EEENS6_IJNS7_ILi192EEENS7_ILi144EEENS7_ILi96EEEEEELi96ENS_10bfloat16_tEfNS_4arch4Sm90ELb0ELb0ELb0ELb0ELb0ELb0ELb0ELb0ELb1ELb1ELb1ELb0EEENS1_21CollectiveEpilogueFwdINS6_IJSA_SC_SB_EEES9_SE_SG_Li384ELb0ELb1ELb1ELb0EEENS1_19SingleTileSchedulerILb0ELb1ELb1ELi192EEEEEEEEEvNT_6ParamsE:
        .type           _ZN7cutlass13device_kernelIN5flash11enable_sm90INS1_16FlashAttnFwdSm90INS1_25CollectiveMainloopFwdSm90ILi2EN4cute5tupleIJNS5_1CILi1EEES8_S8_EEENS6_IJNS7_ILi192EEENS7_ILi144EEENS7_ILi96EEEEEELi96ENS_10bfloat16_tEfNS_4arch4Sm90ELb0ELb0ELb0ELb0ELb0ELb0ELb0ELb0ELb1ELb1ELb1ELb0EEENS1_21CollectiveEpilogueFwdINS6_IJSA_SC_SB_EEES9_SE_SG_Li384ELb0ELb1ELb1ELb0EEENS1_19SingleTileSchedulerILb0ELb1ELb1ELi192EEEEEEEEEvNT_6ParamsE,@function
        .size           _ZN7cutlass13device_kernelIN5flash11enable_sm90INS1_16FlashAttnFwdSm90INS1_25CollectiveMainloopFwdSm90ILi2EN4cute5tupleIJNS5_1CILi1EEES8_S8_EEENS6_IJNS7_ILi192EEENS7_ILi144EEENS7_ILi96EEEEEELi96ENS_10bfloat16_tEfNS_4arch4Sm90ELb0ELb0ELb0ELb0ELb0ELb0ELb0ELb0ELb1ELb1ELb1ELb0EEENS1_21CollectiveEpilogueFwdINS6_IJSA_SC_SB_EEES9_SE_SG_Li384ELb0ELb1ELb1ELb0EEENS1_19SingleTileSchedulerILb0ELb1ELb1ELi192EEEEEEEEEvNT_6ParamsE,(.L_x_72 - _ZN7cutlass13device_kernelIN5flash11enable_sm90INS1_16FlashAttnFwdSm90INS1_25CollectiveMainloopFwdSm90ILi2EN4cute5tupleIJNS5_1CILi1EEES8_S8_EEENS6_IJNS7_ILi192EEENS7_ILi144EEENS7_ILi96EEEEEELi96ENS_10bfloat16_tEfNS_4arch4Sm90ELb0ELb0ELb0ELb0ELb0ELb0ELb0ELb0ELb1ELb1ELb1ELb0EEENS1_21CollectiveEpilogueFwdINS6_IJSA_SC_SB_EEES9_SE_SG_Li384ELb0ELb1ELb1ELb0EEENS1_19SingleTileSchedulerILb0ELb1ELb1ELi192EEEEEEEEEvNT_6ParamsE)
        .other          _ZN7cutlass13device_kernelIN5flash11enable_sm90INS1_16FlashAttnFwdSm90INS1_25CollectiveMainloopFwdSm90ILi2EN4cute5tupleIJNS5_1CILi1EEES8_S8_EEENS6_IJNS7_ILi192EEENS7_ILi144EEENS7_ILi96EEEEEELi96ENS_10bfloat16_tEfNS_4arch4Sm90ELb0ELb0ELb0ELb0ELb0ELb0ELb0ELb0ELb1ELb1ELb1ELb0EEENS1_21CollectiveEpilogueFwdINS6_IJSA_SC_SB_EEES9_SE_SG_Li384ELb0ELb1ELb1ELb0EEENS1_19SingleTileSchedulerILb0ELb1ELb1ELi192EEEEEEEEEvNT_6ParamsE,@"STO_CUDA_ENTRY STV_DEFAULT"
_ZN7cutlass13device_kernelIN5flash11enable_sm90INS1_16FlashAttnFwdSm90INS1_25CollectiveMainloopFwdSm90ILi2EN4cute5tupleIJNS5_1CILi1EEES8_S8_EEENS6_IJNS7_ILi192EEENS7_ILi144EEENS7_ILi96EEEEEELi96ENS_10bfloat16_tEfNS_4arch4Sm90ELb0ELb0ELb0ELb0ELb0ELb0ELb0ELb0ELb1ELb1ELb1ELb0EEENS1_21CollectiveEpilogueFwdINS6_IJSA_SC_SB_EEES9_SE_SG_Li384ELb0ELb1ELb1ELb0EEENS1_19SingleTileSchedulerILb0ELb1ELb1ELi192EEEEEEEEEvNT_6ParamsE:
[----:B------:R-:W-:Y:S01]  /*0000*/  LDC R1, c[0x0][0x37c] ;  /* 0x0000df00ff017b82 */ /* 0x000fe20000000800 */
[----:B------:R-:W-:Y:S05]  /*0010*/  EXIT ;  /* 0x000000000000794d */ /* 0x000fea0003800000 */
.L_x_27:
        /* <DEDUP_REMOVED lines=14> */
.L_x_72:


//--------------------- .text._ZN7cutlass13device_kernelIN5flash11enable_sm90INS1_16FlashAttnFwdSm90INS1_25CollectiveMainloopFwdSm90ILi2EN4cute5tupleIJNS5_1CILi1EEES8_S8_EEENS6_IJNS7_ILi192EEENS7_ILi144EEENS7_ILi96EEEEEELi96ENS_10bfloat16_tEfNS_4arch4Sm90ELb0ELb0ELb0ELb1ELb0ELb0ELb0ELb0ELb1ELb1ELb1ELb0EEENS1_21CollectiveEpilogueFwdINS6_IJSA_SC_SB_EEES9_SE_SG_Li384ELb1ELb1ELb1ELb0EEENS1_36VarlenDynamicPersistentTileSchedulerILi192ELi144ELi384ELi128ELb1ELb1ELb1ELb0ELb1ELb1EEEEEEEEEvNT_6ParamsE --------------------------
	.section	.text._ZN7cutlass13device_kernelIN5flash11enable_sm90INS1_16FlashAttnFwdSm90INS1_25CollectiveMainloopFwdSm90ILi2EN4cute5tupleIJNS5_1CILi1EEES8_S8_EEENS6_IJNS7_ILi192EEENS7_ILi144EEENS7_ILi96EEEEEELi96ENS_10bfloat16_tEfNS_4arch4Sm90ELb0ELb0ELb0ELb1ELb0ELb0ELb0ELb0ELb1ELb1ELb1ELb0EEENS1_21CollectiveEpilogueFwdINS6_IJSA_SC_SB_EEES9_SE_SG_Li384ELb1ELb1ELb1ELb0EEENS1_36VarlenDynamicPersistentTileSchedulerILi192ELi144ELi384ELi128ELb1ELb1ELb1ELb0ELb1ELb1EEEEEEEEEvNT_6ParamsE,"ax",@progbits
	.align	128
.text._ZN7cutlass13device_kernelIN5flash11enable_sm90INS1_16FlashAttnFwdSm90INS1_25CollectiveMainloopFwdSm90ILi2EN4cute5tupleIJNS5_1CILi1EEES8_S8_EEENS6_IJNS7_ILi192EEENS7_ILi144EEENS7_ILi96EEEEEELi96ENS_10bfloat16_tEfNS_4arch4Sm90ELb0ELb0ELb0ELb1ELb0ELb0ELb0ELb0ELb1ELb1ELb1ELb0EEENS1_21CollectiveEpilogueFwdINS6_IJSA_SC_SB_EEES9_SE_SG_Li384ELb1ELb1ELb1ELb0EEENS1_36VarlenDynamicPersistentTileSchedulerILi192ELi144ELi384ELi128ELb1ELb1ELb1ELb0ELb1ELb1EEEEEEEEEvNT_6ParamsE:
        .type           _ZN7cutlass13device_kernelIN5flash11enable_sm90INS1_16FlashAttnFwdSm90INS1_25CollectiveMainloopFwdSm90ILi2EN4cute5tupleIJNS5_1CILi1EEES8_S8_EEENS6_IJNS7_ILi192EEENS7_ILi144EEENS7_ILi96EEEEEELi96ENS_10bfloat16_tEfNS_4arch4Sm90ELb0ELb0ELb0ELb1ELb0ELb0ELb0ELb0ELb1ELb1ELb1ELb0EEENS1_21CollectiveEpilogueFwdINS6_IJSA_SC_SB_EEES9_SE_SG_Li384ELb1ELb1ELb1ELb0EEENS1_36VarlenDynamicPersistentTileSchedulerILi192ELi144ELi384ELi128ELb1ELb1ELb1ELb0ELb1ELb1EEEEEEEEEvNT_6ParamsE,@function
        .size           _ZN7cutlass13device_kernelIN5flash11enable_sm90INS1_16FlashAttnFwdSm90INS1_25CollectiveMainloopFwdSm90ILi2EN4cute5tupleIJNS5_1CILi1EEES8_S8_EEENS6_IJNS7_ILi192EEENS7_ILi144EEENS7_ILi96EEEEEELi96ENS_10bfloat16_tEfNS_4arch4Sm90ELb0ELb0ELb0ELb1ELb0ELb0ELb0ELb0ELb1ELb1ELb1ELb0EEENS1_21CollectiveEpilogueFwdINS6_IJSA_SC_SB_EEES9_SE_SG_Li384ELb1ELb1ELb1ELb0EEENS1_36VarlenDynamicPersistentTileSchedulerILi192ELi144ELi384ELi128ELb1ELb1ELb1ELb0ELb1ELb1EEEEEEEEEvNT_6ParamsE,(.L_x_73 - _ZN7cutlass13device_kernelIN5flash11enable_sm90INS1_16FlashAttnFwdSm90INS1_25CollectiveMainloopFwdSm90ILi2EN4cute5tupleIJNS5_1CILi1EEES8_S8_EEENS6_IJNS7_ILi192EEENS7_ILi144EEENS7_ILi96EEEEEELi96ENS_10bfloat16_tEfNS_4arch4Sm90ELb0ELb0ELb0ELb1ELb0ELb0ELb0ELb0ELb1ELb1ELb1ELb0EEENS1_21CollectiveEpilogueFwdINS6_IJSA_SC_SB_EEES9_SE_SG_Li384ELb1ELb1ELb1ELb0EEENS1_36VarlenDynamicPersistentTileSchedulerILi192ELi144ELi384ELi128ELb1ELb1ELb1ELb0ELb1ELb1EEEEEEEEEvNT_6ParamsE)
        .other          _ZN7cutlass13device_kernelIN5flash11enable_sm90INS1_16FlashAttnFwdSm90INS1_25CollectiveMainloopFwdSm90ILi2EN4cute5tupleIJNS5_1CILi1EEES8_S8_EEENS6_IJNS7_ILi192EEENS7_ILi144EEENS7_ILi96EEEEEELi96ENS_10bfloat16_tEfNS_4arch4Sm90ELb0ELb0ELb0ELb1ELb0ELb0ELb0ELb0ELb1ELb1ELb1ELb0EEENS1_21CollectiveEpilogueFwdINS6_IJSA_SC_SB_EEES9_SE_SG_Li384ELb1ELb1ELb1ELb0EEENS1_36VarlenDynamicPersistentTileSchedulerILi192ELi144ELi384ELi128ELb1ELb1ELb1ELb0ELb1ELb1EEEEEEEEEvNT_6ParamsE,@"STO_CUDA_ENTRY STV_DEFAULT"
_ZN7cutlass13device_kernelIN5flash11enable_sm90INS1_16FlashAttnFwdSm90INS1_25CollectiveMainloopFwdSm90ILi2EN4cute5tupleIJNS5_1CILi1EEES8_S8_EEENS6_IJNS7_ILi192EEENS7_ILi144EEENS7_ILi96EEEEEELi96ENS_10bfloat16_tEfNS_4arch4Sm90ELb0ELb0ELb0ELb1ELb0ELb0ELb0ELb0ELb1ELb1ELb1ELb0EEENS1_21CollectiveEpilogueFwdINS6_IJSA_SC_SB_EEES9_SE_SG_Li384ELb1ELb1ELb1ELb0EEENS1_36VarlenDynamicPersistentTileSchedulerILi192ELi144ELi384ELi128ELb1ELb1ELb1ELb0ELb1ELb1EEEEEEEEEvNT_6ParamsE:
[----:B------:R-:W-:Y:S01]  /*0000*/  LDC R1, c[0x0][0x37c] ;  /* 0x0000df00ff017b82 */ /* 0x000fe20000000800 */
[----:B------:R-:W-:Y:S05]  /*0010*/  EXIT ;  /* 0x000000000000794d */ /* 0x000fea0003800000 */
.L_x_28:
        /* <DEDUP_REMOVED lines=14> */
.L_x_73:


//--------------------- .text._ZN7cutlass13device_kernelIN5flash11enable_sm90INS1_16FlashAttnFwdSm90INS1_25CollectiveMainloopFwdSm90ILi2EN4cute5tupleIJNS5_1CILi1EEES8_S8_EEENS6_IJNS7_ILi192EEENS7_ILi144EEENS7_ILi96EEEEEELi96ENS_10bfloat16_tEfNS_4arch4Sm90ELb0ELb0ELb0ELb1ELb0ELb1ELb0ELb0ELb1ELb1ELb1ELb0EEENS1_21CollectiveEpilogueFwdINS6_IJSA_SC_SB_EEES9_SE_SG_Li384ELb1ELb1ELb1ELb0EEENS1_36VarlenDynamicPersistentTileSchedulerILi192ELi144ELi384ELi128ELb1ELb1ELb1ELb0ELb1ELb1EEEEEEEEEvNT_6ParamsE --------------------------
	.section	.text._ZN7cutlass13device_kernelIN5flash11enable_sm90INS1_16FlashAttnFwdSm90INS1_25CollectiveMainloopFwdSm90ILi2EN4cute5tupleIJNS5_1CILi1EEES8_S8_EEENS6_IJNS7_ILi192EEENS7_ILi144EEENS7_ILi96EEEEEELi96ENS_10bfloat16_tEfNS_4arch4Sm90ELb0ELb0ELb0ELb1ELb0ELb1ELb0ELb0ELb1ELb1ELb1ELb0EEENS1_21CollectiveEpilogueFwdINS6_IJSA_SC_SB_EEES9_SE_SG_Li384ELb1ELb1ELb1ELb0EEENS1_36VarlenDynamicPersistentTileSchedulerILi192ELi144ELi384ELi128ELb1ELb1ELb1ELb0ELb1ELb1EEEEEEEEEvNT_6ParamsE,"ax",@progbits
	.align	128
.text._ZN7cutlass13device_kernelIN5flash11enable_sm90INS1_16FlashAttnFwdSm90INS1_25CollectiveMainloopFwdSm90ILi2EN4cute5tupleIJNS5_1CILi1EEES8_S8_EEENS6_IJNS7_ILi192EEENS7_ILi144EEENS7_ILi96EEEEEELi96ENS_10bfloat16_tEfNS_4arch4Sm90ELb0ELb0ELb0ELb1ELb0ELb1ELb0ELb0ELb1ELb1ELb1ELb0EEENS1_21CollectiveEpilogueFwdINS6_IJSA_SC_SB_EEES9_SE_SG_Li384ELb1ELb1ELb1ELb0EEENS1_36VarlenDynamicPersistentTileSchedulerILi192ELi144ELi384ELi128ELb1ELb1ELb1ELb0ELb1ELb1EEEEEEEEEvNT_6ParamsE:
        .type           _ZN7cutlass13device_kernelIN5flash11enable_sm90INS1_16FlashAttnFwdSm90INS1_25CollectiveMainloopFwdSm90ILi2EN4cute5tupleIJNS5_1CILi1EEES8_S8_EEENS6_IJNS7_ILi192EEENS7_ILi144EEENS7_ILi96EEEEEELi96ENS_10bfloat16_tEfNS_4arch4Sm90ELb0ELb0ELb0ELb1ELb0ELb1ELb0ELb0ELb1ELb1ELb1ELb0EEENS1_21CollectiveEpilogueFwdINS6_IJSA_SC_SB_EEES9_SE_SG_Li384ELb1ELb1ELb1ELb0EEENS1_36VarlenDynamicPersistentTileSchedulerILi192ELi144ELi384ELi128ELb1ELb1ELb1ELb0ELb1ELb1EEEEEEEEEvNT_6ParamsE,@function
        .size           _ZN7cutlass13device_kernelIN5flash11enable_sm90INS1_16FlashAttnFwdSm90INS1_25CollectiveMainloopFwdSm90ILi2EN4cute5tupleIJNS5_1CILi1EEES8_S8_EEENS6_IJNS7_ILi192EEENS7_ILi144EEENS7_ILi96EEEEEELi96ENS_10bfloat16_tEfNS_4arch4Sm90ELb0ELb0ELb0ELb1ELb0ELb1ELb0ELb0ELb1ELb1ELb1ELb0EEENS1_21CollectiveEpilogueFwdINS6_IJSA_SC_SB_EEES9_SE_SG_Li384ELb1ELb1ELb1ELb0EEENS1_36VarlenDynamicPersistentTileSchedulerILi192ELi144ELi384ELi128ELb1ELb1ELb1ELb0ELb1ELb1EEEEEEEEEvNT_6ParamsE,(.L_x_74 - _ZN7cutlass13device_kernelIN5flash11enable_sm90INS1_16FlashAttnFwdSm90INS1_25CollectiveMainloopFwdSm90ILi2EN4cute5tupleIJNS5_1CILi1EEES8_S8_EEENS6_IJNS7_ILi192EEENS7_ILi144EEENS7_ILi96EEEEEELi96ENS_10bfloat16_tEfNS_4arch4Sm90ELb0ELb0ELb0ELb1ELb0ELb1ELb0ELb0ELb1ELb1ELb1ELb0EEENS1_21CollectiveEpilogueFwdINS6_IJSA_SC_SB_EEES9_SE_SG_Li384ELb1ELb1ELb1ELb0EEENS1_36VarlenDynamicPersistentTileSchedulerILi192ELi144ELi384ELi128ELb1ELb1ELb1ELb0ELb1ELb1EEEEEEEEEvNT_6ParamsE)
        .other          _ZN7cutlass13device_kernelIN5flash11enable_sm90INS1_16FlashAttnFwdSm90INS1_25CollectiveMainloopFwdSm90ILi2EN4cute5tupleIJNS5_1CILi1EEES8_S8_EEENS6_IJNS7_ILi192EEENS7_ILi144EEENS7_ILi96EEEEEELi96ENS_10bfloat16_tEfNS_4arch4Sm90ELb0ELb0ELb0ELb1ELb0ELb1ELb0ELb0ELb1ELb1ELb1ELb0EEENS1_21CollectiveEpilogueFwdINS6_IJSA_SC_SB_EEES9_SE_SG_Li384ELb1ELb1ELb1ELb0EEENS1_36VarlenDynamicPersistentTileSchedulerILi192ELi144ELi384ELi128ELb1ELb1ELb1ELb0ELb1ELb1EEEEEEEEEvNT_6ParamsE,@"STO_CUDA_ENTRY STV_DEFAULT"
_ZN7cutlass13device_kernelIN5flash11enable_sm90INS1_16FlashAttnFwdSm90INS1_25CollectiveMainloopFwdSm90ILi2EN4cute5tupleIJNS5_1CILi1EEES8_S8_EEENS6_IJNS7_ILi192EEENS7_ILi144EEENS7_ILi96EEEEEELi96ENS_10bfloat16_tEfNS_4arch4Sm90ELb0ELb0ELb0ELb1ELb0ELb1ELb0ELb0ELb1ELb1ELb1ELb0EEENS1_21CollectiveEpilogueFwdINS6_IJSA_SC_SB_EEES9_SE_SG_Li384ELb1ELb1ELb1ELb0EEENS1_36VarlenDynamicPersistentTileSchedulerILi192ELi144ELi384ELi128ELb1ELb1ELb1ELb0ELb1ELb1EEEEEEEEEvNT_6ParamsE:
[----:B------:R-:W-:Y:S01]  /*0000*/  LDC R1, c[0x0][0x37c] ;  /* 0x0000df00ff017b82 */ /* 0x000fe20000000800 */
[----:B------:R-:W-:Y:S05]  /*0010*/  EXIT ;  /* 0x000000000000794d */ /* 0x000fea0003800000 */
.L_x_29:
        /* <DEDUP_REMOVED lines=14> */
.L_x_74:


//--------------------- .text._ZN7cutlass13device_kernelIN5flash11enable_sm90INS1_16FlashAttnFwdSm90INS1_25CollectiveMainloopFwdSm90ILi2EN4cute5tupleIJNS5_1CILi1EEES8_S8_EEENS6_IJNS7_ILi192EEENS7_ILi128EEENS7_ILi96EEEEEELi96ENS_10bfloat16_tEfNS_4arch4Sm90ELb0ELb1ELb0ELb0ELb0ELb0ELb0ELb0ELb1ELb1ELb1ELb0EEENS1_21CollectiveEpilogueFwdINS6_IJSA_SC_SB_EEES9_SE_SG_Li384ELb0ELb1ELb1ELb0EEENS1_19SingleTileSchedulerILb0ELb1ELb1ELi192EEEEEEEEEvNT_6ParamsE --------------------------
	.section	.text._ZN7cutlass13device_kernelIN5flash11enable_sm90INS1_16FlashAttnFwdSm90INS1_25CollectiveMainloopFwdSm90ILi2EN4cute5tupleIJNS5_1CILi1EEES8_S8_EEENS6_IJNS7_ILi192EEENS7_ILi128EEENS7_ILi96EEEEEELi96ENS_10bfloat16_tEfNS_4arch4Sm90ELb0ELb1ELb0ELb0ELb0ELb0ELb0ELb0ELb1ELb1ELb1ELb0EEENS1_21CollectiveEpilogueFwdINS6_IJSA_SC_SB_EEES9_SE_SG_Li384ELb0ELb1ELb1ELb0EEENS1_19SingleTileSchedulerILb0ELb1ELb1ELi192EEEEEEEEEvNT_6ParamsE,"ax",@progbits
	.align	128
.text._ZN7cutlass13device_kernelIN5flash11enable_sm90INS1_16FlashAttnFwdSm90INS1_25CollectiveMainloopFwdSm90ILi2EN4cute5tupleIJNS5_1CILi1EEES8_S8_EEENS6_IJNS7_ILi192EEENS7_ILi128EEENS7_ILi96EEEEEELi96ENS_10bfloat16_tEfNS_4arch4Sm90ELb0ELb1ELb0ELb0ELb0ELb0ELb0ELb0ELb1ELb1ELb1ELb0EEENS1_21CollectiveEpilogueFwdINS6_IJSA_SC_SB_EEES9_SE_SG_Li384ELb0ELb1ELb1ELb0EEENS1_19SingleTileSchedulerILb0ELb1ELb1ELi192EEEEEEEEEvNT_6ParamsE:
        .type           _ZN7cutlass13device_kernelIN5flash11enable_sm90INS1_16FlashAttnFwdSm90INS1_25CollectiveMainloopFwdSm90ILi2EN4cute5tupleIJNS5_1CILi1EEES8_S8_EEENS6_IJNS7_ILi192EEENS7_ILi128EEENS7_ILi96EEEEEELi96ENS_10bfloat16_tEfNS_4arch4Sm90ELb0ELb1ELb0ELb0ELb0ELb0ELb0ELb0ELb1ELb1ELb1ELb0EEENS1_21CollectiveEpilogueFwdINS6_IJSA_SC_SB_EEES9_SE_SG_Li384ELb0ELb1ELb1ELb0EEENS1_19SingleTileSchedulerILb0ELb1ELb1ELi192EEEEEEEEEvNT_6ParamsE,@function
        .size           _ZN7cutlass13device_kernelIN5flash11enable_sm90INS1_16FlashAttnFwdSm90INS1_25CollectiveMainloopFwdSm90ILi2EN4cute5tupleIJNS5_1CILi1EEES8_S8_EEENS6_IJNS7_ILi192EEENS7_ILi128EEENS7_ILi96EEEEEELi96ENS_10bfloat16_tEfNS_4arch4Sm90ELb0ELb1ELb0ELb0ELb0ELb0ELb0ELb0ELb1ELb1ELb1ELb0EEENS1_21CollectiveEpilogueFwdINS6_IJSA_SC_SB_EEES9_SE_SG_Li384ELb0ELb1ELb1ELb0EEENS1_19SingleTileSchedulerILb0ELb1ELb1ELi192EEEEEEEEEvNT_6ParamsE,(.L_x_75 - _ZN7cutlass13device_kernelIN5flash11enable_sm90INS1_16FlashAttnFwdSm90INS1_25CollectiveMainloopFwdSm90ILi2EN4cute5tupleIJNS5_1CILi1EEES8_S8_EEENS6_IJNS7_ILi192EEENS7_ILi128EEENS7_ILi96EEEEEELi96ENS_10bfloat16_tEfNS_4arch4Sm90ELb0ELb1ELb0ELb0ELb0ELb0ELb0ELb0ELb1ELb1ELb1ELb0EEENS1_21CollectiveEpilogueFwdINS6_IJSA_SC_SB_EEES9_SE_SG_Li384ELb0ELb1ELb1ELb0EEENS1_19SingleTileSchedulerILb0ELb1ELb1ELi192EEEEEEEEEvNT_6ParamsE)
        .other          _ZN7cutlass13device_kernelIN5flash11enable_sm90INS1_16FlashAttnFwdSm90INS1_25CollectiveMainloopFwdSm90ILi2EN4cute5tupleIJNS5_1CILi1EEES8_S8_EEENS6_IJNS7_ILi192EEENS7_ILi128EEENS7_ILi96EEEEEELi96ENS_10bfloat16_tEfNS_4arch4Sm90ELb0ELb1ELb0ELb0ELb0ELb0ELb0ELb0ELb1ELb1ELb1ELb0EEENS1_21CollectiveEpilogueFwdINS6_IJSA_SC_SB_EEES9_SE_SG_Li384ELb0ELb1ELb1ELb0EEENS1_19SingleTileSchedulerILb0ELb1ELb1ELi192EEEEEEEEEvNT_6ParamsE,@"STO_CUDA_ENTRY STV_DEFAULT"
_ZN7cutlass13device_kernelIN5flash11enable_sm90INS1_16FlashAttnFwdSm90INS1_25CollectiveMainloopFwdSm90ILi2EN4cute5tupleIJNS5_1CILi1EEES8_S8_EEENS6_IJNS7_ILi192EEENS7_ILi128EEENS7_ILi96EEEEEELi96ENS_10bfloat16_tEfNS_4arch4Sm90ELb0ELb1ELb0ELb0ELb0ELb0ELb0ELb0ELb1ELb1ELb1ELb0EEENS1_21CollectiveEpilogueFwdINS6_IJSA_SC_SB_EEES9_SE_SG_Li384ELb0ELb1ELb1ELb0EEENS1_19SingleTileSchedulerILb0ELb1ELb1ELi192EEEEEEEEEvNT_6ParamsE:
[----:B------:R-:W-:Y:S01]  /*0000*/  LDC R1, c[0x0][0x37c] ;  /* 0x0000df00ff017b82 */ /* 0x000fe20000000800 */
[----:B------:R-:W-:Y:S05]  /*0010*/  EXIT ;  /* 0x000000000000794d */ /* 0x000fea0003800000 */
.L_x_30:
        /* <DEDUP_REMOVED lines=14> */
.L_x_75:


//--------------------- .text._ZN7cutlass13device_kernelIN5flash11enable_sm90INS1_16FlashAttnFwdSm90INS1_25CollectiveMainloopFwdSm90ILi2EN4cute5tupleIJNS5_1CILi1EEES8_S8_EEENS6_IJNS7_ILi192EEENS7_ILi128EEENS7_ILi96EEEEEELi96ENS_10bfloat16_tEfNS_4arch4Sm90ELb0ELb1ELb0ELb1ELb0ELb0ELb0ELb0ELb1ELb1ELb1ELb0EEENS1_21CollectiveEpilogueFwdINS6_IJSA_SC_SB_EEES9_SE_SG_Li384ELb1ELb1ELb1ELb0EEENS1_36VarlenDynamicPersistentTileSchedulerILi192ELi128ELi384ELi128ELb1ELb1ELb1ELb1ELb0ELb1EEEEEEEEEvNT_6ParamsE --------------------------
	.section	.text._ZN7cutlass13device_kernelIN5flash11enable_sm90INS1_16FlashAttnFwdSm90INS1_25CollectiveMainloopFwdSm90ILi2EN4cute5tupleIJNS5_1CILi1EEES8_S8_EEENS6_IJNS7_ILi192EEENS7_ILi128EEENS7_ILi96EEEEEELi96ENS_10bfloat16_tEfNS_4arch4Sm90ELb0ELb1ELb0ELb1ELb0ELb0ELb0ELb0ELb1ELb1ELb1ELb0EEENS1_21CollectiveEpilogueFwdINS6_IJSA_SC_SB_EEES9_SE_SG_Li384ELb1ELb1ELb1ELb0EEENS1_36VarlenDynamicPersistentTileSchedulerILi192ELi128ELi384ELi128ELb1ELb1ELb1ELb1ELb0ELb1EEEEEEEEEvNT_6ParamsE,"ax",@progbits
	.align	128
.text._ZN7cutlass13device_kernelIN5flash11enable_sm90INS1_16FlashAttnFwdSm90INS1_25CollectiveMainloopFwdSm90ILi2EN4cute5tupleIJNS5_1CILi1EEES8_S8_EEENS6_IJNS7_ILi192EEENS7_ILi128EEENS7_ILi96EEEEEELi96ENS_10bfloat16_tEfNS_4arch4Sm90ELb0ELb1ELb0ELb1ELb0ELb0ELb0ELb0ELb1ELb1ELb1ELb0EEENS1_21CollectiveEpilogueFwdINS6_IJSA_SC_SB_EEES9_SE_SG_Li384ELb1ELb1ELb1ELb0EEENS1_36VarlenDynamicPersistentTileSchedulerILi192ELi128ELi384ELi128ELb1ELb1ELb1ELb1ELb0ELb1EEEEEEEEEvNT_6ParamsE:
        .type           _ZN7cutlass13device_kernelIN5flash11enable_sm90INS1_16FlashAttnFwdSm90INS1_25CollectiveMainloopFwdSm90ILi2EN4cute5tupleIJNS5_1CILi1EEES8_S8_EEENS6_IJNS7_ILi192EEENS7_ILi128EEENS7_ILi96EEEEEELi96ENS_10bfloat16_tEfNS_4arch4Sm90ELb0ELb1ELb0ELb1ELb0ELb0ELb0ELb0ELb1ELb1ELb1ELb0EEENS1_21CollectiveEpilogueFwdINS6_IJSA_SC_SB_EEES9_SE_SG_Li384ELb1ELb1ELb1ELb0EEENS1_36VarlenDynamicPersistentTileSchedulerILi192ELi128ELi384ELi128ELb1ELb1ELb1ELb1ELb0ELb1EEEEEEEEEvNT_6ParamsE,@function
        .size           _ZN7cutlass13device_kernelIN5flash11enable_sm90INS1_16FlashAttnFwdSm90INS1_25CollectiveMainloopFwdSm90ILi2EN4cute5tupleIJNS5_1CILi1EEES8_S8_EEENS6_IJNS7_ILi192EEENS7_ILi128EEENS7_ILi96EEEEEELi96ENS_10bfloat16_tEfNS_4arch4Sm90ELb0ELb1ELb0ELb1ELb0ELb0ELb0ELb0ELb1ELb1ELb1ELb0EEENS1_21CollectiveEpilogueFwdINS6_IJSA_SC_SB_EEES9_SE_SG_Li384ELb1ELb1ELb1ELb0EEENS1_36VarlenDynamicPersistentTileSchedulerILi192ELi128ELi384ELi128ELb1ELb1ELb1ELb1ELb0ELb1EEEEEEEEEvNT_6ParamsE,(.L_x_76 - _ZN7cutlass13device_kernelIN5flash11enable_sm90INS1_16FlashAttnFwdSm90INS1_25CollectiveMainloopFwdSm90ILi2EN4cute5tupleIJNS5_1CILi1EEES8_S8_EEENS6_IJNS7_ILi192EEENS7_ILi128EEENS7_ILi96EEEEEELi96ENS_10bfloat16_tEfNS_4arch4Sm90ELb0ELb1ELb0ELb1ELb0ELb0ELb0ELb0ELb1ELb1ELb1ELb0EEENS1_21CollectiveEpilogueFwdINS6_IJSA_SC_SB_EEES9_SE_SG_Li384ELb1ELb1ELb1ELb0EEENS1_36VarlenDynamicPersistentTileSchedulerILi192ELi128ELi384ELi128ELb1ELb1ELb1ELb1ELb0ELb1EEEEEEEEEvNT_6ParamsE)
        .other          _ZN7cutlass13device_kernelIN5flash11enable_sm90INS1_16FlashAttnFwdSm90INS1_25CollectiveMainloopFwdSm90ILi2EN4cute5tupleIJNS5_1CILi1EEES8_S8_EEENS6_IJNS7_ILi192EEENS7_ILi128EEENS7_ILi96EEEEEELi96ENS_10bfloat16_tEfNS_4arch4Sm90ELb0ELb1ELb0ELb1ELb0ELb0ELb0ELb0ELb1ELb1ELb1ELb0EEENS1_21CollectiveEpilogueFwdINS6_IJSA_SC_SB_EEES9_SE_SG_Li384ELb1ELb1ELb1ELb0EEENS1_36VarlenDynamicPersistentTileSchedulerILi192ELi128ELi384ELi128ELb1ELb1ELb1ELb1ELb0ELb1EEEEEEEEEvNT_6ParamsE,@"STO_CUDA_ENTRY STV_DEFAULT"
_ZN7cutlass13device_kernelIN5flash11enable_sm90INS1_16FlashAttnFwdSm90INS1_25CollectiveMainloopFwdSm90ILi2EN4cute5tupleIJNS5_1CILi1EEES8_S8_EEENS6_IJNS7_ILi192EEENS7_ILi128EEENS7_ILi96EEEEEELi96ENS_10bfloat16_tEfNS_4arch4Sm90ELb0ELb1ELb0ELb1ELb0ELb0ELb0ELb0ELb1ELb1ELb1ELb0EEENS1_21CollectiveEpilogueFwdINS6_IJSA_SC_SB_EEES9_SE_SG_Li384ELb1ELb1ELb1ELb0EEENS1_36VarlenDynamicPersistentTileSchedulerILi192ELi128ELi384ELi128ELb1ELb1ELb1ELb1ELb0ELb1EEEEEEEEEvNT_6ParamsE:
[----:B------:R-:W-:Y:S01]  /*0000*/  LDC R1, c[0x0][0x37c] ;  /* 0x0000df00ff017b82 */ /* 0x000fe20000000800 */
[----:B------:R-:W-:Y:S05]  /*0010*/  EXIT ;  /* 0x000000000000794d */ /* 0x000fea0003800000 */
.L_x_31:
        /* <DEDUP_REMOVED lines=14> */
.L_x_76:


//--------------------- .text._ZN7cutlass13device_kernelIN5flash11enable_sm90INS1_16FlashAttnFwdSm90INS1_25CollectiveMainloopFwdSm90ILi2EN4cute5tupleIJNS5_1CILi1EEES8_S8_EEENS6_IJNS7_ILi192EEENS7_ILi128EEENS7_ILi96EEEEEELi96ENS_10bfloat16_tEfNS_4arch4Sm90ELb0ELb1ELb0ELb1ELb0ELb1ELb0ELb0ELb1ELb1ELb1ELb0EEENS1_21CollectiveEpilogueFwdINS6_IJSA_SC_SB_EEES9_SE_SG_Li384ELb1ELb1ELb1ELb0EEENS1_36VarlenDynamicPersistentTileSchedulerILi192ELi128ELi384ELi128ELb1ELb1ELb1ELb1ELb0ELb1EEEEEEEEEvNT_6ParamsE --------------------------
	.section	.text._ZN7cutlass13device_kernelIN5flash11enable_sm90INS1_16FlashAttnFwdSm90INS1_25CollectiveMainloopFwdSm90ILi2EN4cute5tupleIJNS5_1CILi1EEES8_S8_EEENS6_IJNS7_ILi192EEENS7_ILi128EEENS7_ILi96EEEEEELi96ENS_10bfloat16_tEfNS_4arch4Sm90ELb0ELb1ELb0ELb1ELb0ELb1ELb0ELb0ELb1ELb1ELb1ELb0EEENS1_21CollectiveEpilogueFwdINS6_IJSA_SC_SB_EEES9_SE_SG_Li384ELb1ELb1ELb1ELb0EEENS1_36VarlenDynamicPersistentTileSchedulerILi192ELi128ELi384ELi128ELb1ELb1ELb1ELb1ELb0ELb1EEEEEEEEEvNT_6ParamsE,"ax",@progbits
	.align	128
.text._ZN7cutlass13device_kernelIN5flash11enable_sm90INS1_16FlashAttnFwdSm90INS1_25CollectiveMainloopFwdSm90ILi2EN4cute5tupleIJNS5_1CILi1EEES8_S8_EEENS6_IJNS7_ILi192EEENS7_ILi128EEENS7_ILi96EEEEEELi96ENS_10bfloat16_tEfNS_4arch4Sm90ELb0ELb1ELb0ELb1ELb0ELb1ELb0ELb0ELb1ELb1ELb1ELb0EEENS1_21CollectiveEpilogueFwdINS6_IJSA_SC_SB_EEES9_SE_SG_Li384ELb1ELb1ELb1ELb0EEENS1_36VarlenDynamicPersistentTileSchedulerILi192ELi128ELi384ELi128ELb1ELb1ELb1ELb1ELb0ELb1EEEEEEEEEvNT_6ParamsE:
        .type           _ZN7cutlass13device_kernelIN5flash11enable_sm90INS1_16FlashAttnFwdSm90INS1_25CollectiveMainloopFwdSm90ILi2EN4cute5tupleIJNS5_1CILi1EEES8_S8_EEENS6_IJNS7_ILi192EEENS7_ILi128EEENS7_ILi96EEEEEELi96ENS_10bfloat16_tEfNS_4arch4Sm90ELb0ELb1ELb0ELb1ELb0ELb1ELb0ELb0ELb1ELb1ELb1ELb0EEENS1_21CollectiveEpilogueFwdINS6_IJSA_SC_SB_EEES9_SE_SG_Li384ELb1ELb1ELb1ELb0EEENS1_36VarlenDynamicPersistentTileSchedulerILi192ELi128ELi384ELi128ELb1ELb1ELb1ELb1ELb0ELb1EEEEEEEEEvNT_6ParamsE,@function
        .size           _ZN7cutlass13device_kernelIN5flash11enable_sm90INS1_16FlashAttnFwdSm90INS1_25CollectiveMainloopFwdSm90ILi2EN4cute5tupleIJNS5_1CILi1EEES8_S8_EEENS6_IJNS7_ILi192EEENS7_ILi128EEENS7_ILi96EEEEEELi96ENS_10bfloat16_tEfNS_4arch4Sm90ELb0ELb1ELb0ELb1ELb0ELb1ELb0ELb0ELb1ELb1ELb1ELb0EEENS1_21CollectiveEpilogueFwdINS6_IJSA_SC_SB_EEES9_SE_SG_Li384ELb1ELb1ELb1ELb0EEENS1_36VarlenDynamicPersistentTileSchedulerILi192ELi128ELi384ELi128ELb1ELb1ELb1ELb1ELb0ELb1EEEEEEEEEvNT_6ParamsE,(.L_x_77 - _ZN7cutlass13device_kernelIN5flash11enable_sm90INS1_16FlashAttnFwdSm90INS1_25CollectiveMainloopFwdSm90ILi2EN4cute5tupleIJNS5_1CILi1EEES8_S8_EEENS6_IJNS7_ILi192EEENS7_ILi128EEENS7_ILi96EEEEEELi96ENS_10bfloat16_tEfNS_4arch4Sm90ELb0ELb1ELb0ELb1ELb0ELb1ELb0ELb0ELb1ELb1ELb1ELb0EEENS1_21CollectiveEpilogueFwdINS6_IJSA_SC_SB_EEES9_SE_SG_Li384ELb1ELb1ELb1ELb0EEENS1_36VarlenDynamicPersistentTileSchedulerILi192ELi128ELi384ELi128ELb1ELb1ELb1ELb1ELb0ELb1EEEEEEEEEvNT_6ParamsE)
        .other          _ZN7cutlass13device_kernelIN5flash11enable_sm90INS1_16FlashAttnFwdSm90INS1_25CollectiveMainloopFwdSm90ILi2EN4cute5tupleIJNS5_1CILi1EEES8_S8_EEENS6_IJNS7_ILi192EEENS7_ILi128EEENS7_ILi96EEEEEELi96ENS_10bfloat16_tEfNS_4arch4Sm90ELb0ELb1ELb0ELb1ELb0ELb1ELb0ELb0ELb1ELb1ELb1ELb0EEENS1_21CollectiveEpilogueFwdINS6_IJSA_SC_SB_EEES9_SE_SG_Li384ELb1ELb1ELb1ELb0EEENS1_36VarlenDynamicPersistentTileSchedulerILi192ELi128ELi384ELi128ELb1ELb1ELb1ELb1ELb0ELb1EEEEEEEEEvNT_6ParamsE,@"STO_CUDA_ENTRY STV_DEFAULT"
_ZN7cutlass13device_kernelIN5flash11enable_sm90INS1_16FlashAttnFwdSm90INS1_25CollectiveMainloopFwdSm90ILi2EN4cute5tupleIJNS5_1CILi1EEES8_S8_EEENS6_IJNS7_ILi192EEENS7_ILi128EEENS7_ILi96EEEEEELi96ENS_10bfloat16_tEfNS_4arch4Sm90ELb0ELb1ELb0ELb1ELb0ELb1ELb0ELb0ELb1ELb1ELb1ELb0EEENS1_21CollectiveEpilogueFwdINS6_IJSA_SC_SB_EEES9_SE_SG_Li384ELb1ELb1ELb1ELb0EEENS1_36VarlenDynamicPersistentTileSchedulerILi192ELi128ELi384ELi128ELb1ELb1ELb1ELb1ELb0ELb1EEEEEEEEEvNT_6ParamsE:
[----:B------:R-:W-:Y:S01]  /*0000*/  LDC R1, c[0x0][0x37c] ;  /* 0x0000df00ff017b82 */ /* 0x000fe20000000800 */
[----:B------:R-:W-:Y:S05]  /*0010*/  EXIT ;  /* 0x000000000000794d */ /* 0x000fea0003800000 */
.L_x_32:
        /* <DEDUP_REMOVED lines=14> */
.L_x_77:


//--------------------- .text._ZN7cutlass13device_kernelIN5flash11enable_sm90INS1_16FlashAttnFwdSm90INS1_25CollectiveMainloopFwdSm90ILi2EN4cute5tupleIJNS5_1CILi1EEES8_S8_EEENS6_IJNS7_ILi192EEENS7_ILi144EEENS7_ILi96EEEEEELi96ENS_10bfloat16_tEfNS_4arch4Sm90ELb1ELb0ELb0ELb0ELb0ELb0ELb0ELb0ELb1ELb1ELb1ELb0EEENS1_21CollectiveEpilogueFwdINS6_IJSA_SC_SB_EEES9_SE_SG_Li384ELb0ELb1ELb1ELb0EEENS1_19SingleTileSchedulerILb0ELb1ELb1ELi192EEEEEEEEEvNT_6ParamsE --------------------------
	.section	.text._ZN7cutlass13device_kernelIN5flash11enable_sm90INS1_16FlashAttnFwdSm90INS1_25CollectiveMainloopFwdSm90ILi2EN4cute5tupleIJNS5_1CILi1EEES8_S8_EEENS6_IJNS7_ILi192EEENS7_ILi144EEENS7_ILi96EEEEEELi96ENS_10bfloat16_tEfNS_4arch4Sm90ELb1ELb0ELb0ELb0ELb0ELb0ELb0ELb0ELb1ELb1ELb1ELb0EEENS1_21CollectiveEpilogueFwdINS6_IJSA_SC_SB_EEES9_SE_SG_Li384ELb0ELb1ELb1ELb0EEENS1_19SingleTileSchedulerILb0ELb1ELb1ELi192EEEEEEEEEvNT_6ParamsE,"ax",@progbits
	.align	128
.text._ZN7cutlass13device_kernelIN5flash11enable_sm90INS1_16FlashAttnFwdSm90INS1_25CollectiveMainloopFwdSm90ILi2EN4cute5tupleIJNS5_1CILi1EEES8_S8_EEENS6_IJNS7_ILi192EEENS7_ILi144EEENS7_ILi96EEEEEELi96ENS_10bfloat16_tEfNS_4arch4Sm90ELb1ELb0ELb0ELb0ELb0ELb0ELb0ELb0ELb1ELb1ELb1ELb0EEENS1_21CollectiveEpilogueFwdINS6_IJSA_SC_SB_EEES9_SE_SG_Li384ELb0ELb1ELb1ELb0EEENS1_19SingleTileSchedulerILb0ELb1ELb1ELi192EEEEEEEEEvNT_6ParamsE:
        .type           _ZN7cutlass13device_kernelIN5flash11enable_sm90INS1_16FlashAttnFwdSm90INS1_25CollectiveMainloopFwdSm90ILi2EN4cute5tupleIJNS5_1CILi1EEES8_S8_EEENS6_IJNS7_ILi192EEENS7_ILi144EEENS7_ILi96EEEEEELi96ENS_10bfloat16_tEfNS_4arch4Sm90ELb1ELb0ELb0ELb0ELb0ELb0ELb0ELb0ELb1ELb1ELb1ELb0EEENS1_21CollectiveEpilogueFwdINS6_IJSA_SC_SB_EEES9_SE_SG_Li384ELb0ELb1ELb1ELb0EEENS1_19SingleTileSchedulerILb0ELb1ELb1ELi192EEEEEEEEEvNT_6ParamsE,@function
        .size           _ZN7cutlass13device_kernelIN5flash11enable_sm90INS1_16FlashAttnFwdSm90INS1_25CollectiveMainloopFwdSm90ILi2EN4cute5tupleIJNS5_1CILi1EEES8_S8_EEENS6_IJNS7_ILi192EEENS7_ILi144EEENS7_ILi96EEEEEELi96ENS_10bfloat16_tEfNS_4arch4Sm90ELb1ELb0ELb0ELb0ELb0ELb0ELb0ELb0ELb1ELb1ELb1ELb0EEENS1_21CollectiveEpilogueFwdINS6_IJSA_SC_SB_EEES9_SE_SG_Li384ELb0ELb1ELb1ELb0EEENS1_19SingleTileSchedulerILb0ELb1ELb1ELi192EEEEEEEEEvNT_6ParamsE,(.L_x_78 - _ZN7cutlass13device_kernelIN5flash11enable_sm90INS1_16FlashAttnFwdSm90INS1_25CollectiveMainloopFwdSm90ILi2EN4cute5tupleIJNS5_1CILi1EEES8_S8_EEENS6_IJNS7_ILi192EEENS7_ILi144EEENS7_ILi96EEEEEELi96ENS_10bfloat16_tEfNS_4arch4Sm90ELb1ELb0ELb0ELb0ELb0ELb0ELb0ELb0ELb1ELb1ELb1ELb0EEENS1_21CollectiveEpilogueFwdINS6_IJSA_SC_SB_EEES9_SE_SG_Li384ELb0ELb1ELb1ELb0EEENS1_19SingleTileSchedulerILb0ELb1ELb1ELi192EEEEEEEEEvNT_6ParamsE)
        .other          _ZN7cutlass13device_kernelIN5flash11enable_sm90INS1_16FlashAttnFwdSm90INS1_25CollectiveMainloopFwdSm90ILi2EN4cute5tupleIJNS5_1CILi1EEES8_S8_EEENS6_IJNS7_ILi192EEENS7_ILi144EEENS7_ILi96EEEEEELi96ENS_10bfloat16_tEfNS_4arch4Sm90ELb1ELb0ELb0ELb0ELb0ELb0ELb0ELb0ELb1ELb1ELb1ELb0EEENS1_21CollectiveEpilogueFwdINS6_IJSA_SC_SB_EEES9_SE_SG_Li384ELb0ELb1ELb1ELb0EEENS1_19SingleTileSchedulerILb0ELb1ELb1ELi192EEEEEEEEEvNT_6ParamsE,@"STO_CUDA_ENTRY STV_DEFAULT"
_ZN7cutlass13device_kernelIN5flash11enable_sm90INS1_16FlashAttnFwdSm90INS1_25CollectiveMainloopFwdSm90ILi2EN4cute5tupleIJNS5_1CILi1EEES8_S8_EEENS6_IJNS7_ILi192EEENS7_ILi144EEENS7_ILi96EEEEEELi96ENS_10bfloat16_tEfNS_4arch4Sm90ELb1ELb0ELb0ELb0ELb0ELb0ELb0ELb0ELb1ELb1ELb1ELb0EEENS1_21CollectiveEpilogueFwdINS6_IJSA_SC_SB_EEES9_SE_SG_Li384ELb0ELb1ELb1ELb0EEENS1_19SingleTileSchedulerILb0ELb1ELb1ELi192EEEEEEEEEvNT_6ParamsE:
[----:B------:R-:W-:Y:S01]  /*0000*/  LDC R1, c[0x0][0x37c] ;  /* 0x0000df00ff017b82 */ /* 0x000fe20000000800 */
[----:B------:R-:W-:Y:S05]  /*0010*/  EXIT ;  /* 0x000000000000794d */ /* 0x000fea0003800000 */
.L_x_33:
        /* <DEDUP_REMOVED lines=14> */
.L_x_78:


//--------------------- .text._ZN7cutlass13device_kernelIN5flash11enable_sm90INS1_16FlashAttnFwdSm90INS1_25CollectiveMainloopFwdSm90ILi2EN4cute5tupleIJNS5_1CILi1EEES8_S8_EEENS6_IJNS7_ILi192EEENS7_ILi144EEENS7_ILi96EEEEEELi96ENS_10bfloat16_tEfNS_4arch4Sm90ELb1ELb0ELb0ELb1ELb0ELb0ELb0ELb0ELb1ELb1ELb1ELb0EEENS1_21CollectiveEpilogueFwdINS6_IJSA_SC_SB_EEES9_SE_SG_Li384ELb1ELb1ELb1ELb0EEENS1_36VarlenDynamicPersistentTileSchedulerILi192ELi144ELi384ELi128ELb1ELb1ELb1ELb1ELb1ELb1EEEEEEEEEvNT_6ParamsE --------------------------
	.section	.text._ZN7cutlass13device_kernelIN5flash11enable_sm90INS1_16FlashAttnFwdSm90INS1_25CollectiveMainloopFwdSm90ILi2EN4cute5tupleIJNS5_1CILi1EEES8_S8_EEENS6_IJNS7_ILi192EEENS7_ILi144EEENS7_ILi96EEEEEELi96ENS_10bfloat16_tEfNS_4arch4Sm90ELb1ELb0ELb0ELb1ELb0ELb0ELb0ELb0ELb1ELb1ELb1ELb0EEENS1_21CollectiveEpilogueFwdINS6_IJSA_SC_SB_EEES9_SE_SG_Li384ELb1ELb1ELb1ELb0EEENS1_36VarlenDynamicPersistentTileSchedulerILi192ELi144ELi384ELi128ELb1ELb1ELb1ELb1ELb1ELb1EEEEEEEEEvNT_6ParamsE,"ax",@progbits
	.align	128
.text._ZN7cutlass13device_kernelIN5flash11enable_sm90INS1_16FlashAttnFwdSm90INS1_25CollectiveMainloopFwdSm90ILi2EN4cute5tupleIJNS5_1CILi1EEES8_S8_EEENS6_IJNS7_ILi192EEENS7_ILi144EEENS7_ILi96EEEEEELi96ENS_10bfloat16_tEfNS_4arch4Sm90ELb1ELb0ELb0ELb1ELb0ELb0ELb0ELb0ELb1ELb1ELb1ELb0EEENS1_21CollectiveEpilogueFwdINS6_IJSA_SC_SB_EEES9_SE_SG_Li384ELb1ELb1ELb1ELb0EEENS1_36VarlenDynamicPersistentTileSchedulerILi192ELi144ELi384ELi128ELb1ELb1ELb1ELb1ELb1ELb1EEEEEEEEEvNT_6ParamsE:
        .type           _ZN7cutlass13device_kernelIN5flash11enable_sm90INS1_16FlashAttnFwdSm90INS1_25CollectiveMainloopFwdSm90ILi2EN4cute5tupleIJNS5_1CILi1EEES8_S8_EEENS6_IJNS7_ILi192EEENS7_ILi144EEENS7_ILi96EEEEEELi96ENS_10bfloat16_tEfNS_4arch4Sm90ELb1ELb0ELb0ELb1ELb0ELb0ELb0ELb0ELb1ELb1ELb1ELb0EEENS1_21CollectiveEpilogueFwdINS6_IJSA_SC_SB_EEES9_SE_SG_Li384ELb1ELb1ELb1ELb0EEENS1_36VarlenDynamicPersistentTileSchedulerILi192ELi144ELi384ELi128ELb1ELb1ELb1ELb1ELb1ELb1EEEEEEEEEvNT_6ParamsE,@function
        .size           _ZN7cutlass13device_kernelIN5flash11enable_sm90INS1_16FlashAttnFwdSm90INS1_25CollectiveMainloopFwdSm90ILi2EN4cute5tupleIJNS5_1CILi1EEES8_S8_EEENS6_IJNS7_ILi192EEENS7_ILi144EEENS7_ILi96EEEEEELi96ENS_10bfloat16_tEfNS_4arch4Sm90ELb1ELb0ELb0ELb1ELb0ELb0ELb0ELb0ELb1ELb1ELb1ELb0EEENS1_21CollectiveEpilogueFwdINS6_IJSA_SC_SB_EEES9_SE_SG_Li384ELb1ELb1ELb1ELb0EEENS1_36VarlenDynamicPersistentTileSchedulerILi192ELi144ELi384ELi128ELb1ELb1ELb1ELb1ELb1ELb1EEEEEEEEEvNT_6ParamsE,(.L_x_79 - _ZN7cutlass13device_kernelIN5flash11enable_sm90INS1_16FlashAttnFwdSm90INS1_25CollectiveMainloopFwdSm90ILi2EN4cute5tupleIJNS5_1CILi1EEES8_S8_EEENS6_IJNS7_ILi192EEENS7_ILi144EEENS7_ILi96EEEEEELi96ENS_10bfloat16_tEfNS_4arch4Sm90ELb1ELb0ELb0ELb1ELb0ELb0ELb0ELb0ELb1ELb1ELb1ELb0EEENS1_21CollectiveEpilogueFwdINS6_IJSA_SC_SB_EEES9_SE_SG_Li384ELb1ELb1ELb1ELb0EEENS1_36VarlenDynamicPersistentTileSchedulerILi192ELi144ELi384ELi128ELb1ELb1ELb1ELb1ELb1ELb1EEEEEEEEEvNT_6ParamsE)
        .other          _ZN7cutlass13device_kernelIN5flash11enable_sm90INS1_16FlashAttnFwdSm90INS1_25CollectiveMainloopFwdSm90ILi2EN4cute5tupleIJNS5_1CILi1EEES8_S8_EEENS6_IJNS7_ILi192EEENS7_ILi144EEENS7_ILi96EEEEEELi96ENS_10bfloat16_tEfNS_4arch4Sm90ELb1ELb0ELb0ELb1ELb0ELb0ELb0ELb0ELb1ELb1ELb1ELb0EEENS1_21CollectiveEpilogueFwdINS6_IJSA_SC_SB_EEES9_SE_SG_Li384ELb1ELb1ELb1ELb0EEENS1_36VarlenDynamicPersistentTileSchedulerILi192ELi144ELi384ELi128ELb1ELb1ELb1ELb1ELb1ELb1EEEEEEEEEvNT_6ParamsE,@"STO_CUDA_ENTRY STV_DEFAULT"
_ZN7cutlass13device_kernelIN5flash11enable_sm90INS1_16FlashAttnFwdSm90INS1_25CollectiveMainloopFwdSm90ILi2EN4cute5tupleIJNS5_1CILi1EEES8_S8_EEENS6_IJNS7_ILi192EEENS7_ILi144EEENS7_ILi96EEEEEELi96ENS_10bfloat16_tEfNS_4arch4Sm90ELb1ELb0ELb0ELb1ELb0ELb0ELb0ELb0ELb1ELb1ELb1ELb0EEENS1_21CollectiveEpilogueFwdINS6_IJSA_SC_SB_EEES9_SE_SG_Li384ELb1ELb1ELb1ELb0EEENS1_36VarlenDynamicPersistentTileSchedulerILi192ELi144ELi384ELi128ELb1ELb1ELb1ELb1ELb1ELb1EEEEEEEEEvNT_6ParamsE:
[----:B------:R-:W-:Y:S01]  /*0000*/  LDC R1, c[0x0][0x37c] ;  /* 0x0000df00ff017b82 */ /* 0x000fe20000000800 */
[----:B------:R-:W-:Y:S05]  /*0010*/  EXIT ;  /* 0x000000000000794d */ /* 0x000fea0003800000 */
.L_x_34:
        /* <DEDUP_REMOVED lines=14> */
.L_x_79:


//--------------------- .text._ZN7cutlass13device_kernelIN5flash11enable_sm90INS1_16FlashAttnFwdSm90INS1_25CollectiveMainloopFwdSm90ILi2EN4cute5tupleIJNS5_1CILi1EEES8_S8_EEENS6_IJNS7_ILi192EEENS7_ILi144EEENS7_ILi96EEEEEELi96ENS_10bfloat16_tEfNS_4arch4Sm90ELb1ELb0ELb0ELb1ELb0ELb1ELb0ELb0ELb1ELb1ELb1ELb0EEENS1_21CollectiveEpilogueFwdINS6_IJSA_SC_SB_EEES9_SE_SG_Li384ELb1ELb1ELb1ELb0EEENS1_36VarlenDynamicPersistentTileSchedulerILi192ELi144ELi384ELi128ELb1ELb1ELb1ELb1ELb1ELb1EEEEEEEEEvNT_6ParamsE --------------------------
	.section	.text._ZN7cutlass13device_kernelIN5flash11enable_sm90INS1_16FlashAttnFwdSm90INS1_25CollectiveMainloopFwdSm90ILi2EN4cute5tupleIJNS5_1CILi1EEES8_S8_EEENS6_IJNS7_ILi192EEENS7_ILi144EEENS7_ILi96EEEEEELi96ENS_10bfloat16_tEfNS_4arch4Sm90ELb1ELb0ELb0ELb1ELb0ELb1ELb0ELb0ELb1ELb1ELb1ELb0EEENS1_21CollectiveEpilogueFwdINS6_IJSA_SC_SB_EEES9_SE_SG_Li384ELb1ELb1ELb1ELb0EEENS1_36VarlenDynamicPersistentTileSchedulerILi192ELi144ELi384ELi128ELb1ELb1ELb1ELb1ELb1ELb1EEEEEEEEEvNT_6ParamsE,"ax",@progbits
	.align	128
.text._ZN7cutlass13device_kernelIN5flash11enable_sm90INS1_16FlashAttnFwdSm90INS1_25CollectiveMainloopFwdSm90ILi2EN4cute5tupleIJNS5_1CILi1EEES8_S8_EEENS6_IJNS7_ILi192EEENS7_ILi144EEENS7_ILi96EEEEEELi96ENS_10bfloat16_tEfNS_4arch4Sm90ELb1ELb0ELb0ELb1ELb0ELb1ELb0ELb0ELb1ELb1ELb1ELb0EEENS1_21CollectiveEpilogueFwdINS6_IJSA_SC_SB_EEES9_SE_SG_Li384ELb1ELb1ELb1ELb0EEENS1_36VarlenDynamicPersistentTileSchedulerILi192ELi144ELi384ELi128ELb1ELb1ELb1ELb1ELb1ELb1EEEEEEEEEvNT_6ParamsE:
        .type           _ZN7cutlass13device_kernelIN5flash11enable_sm90INS1_16FlashAttnFwdSm90INS1_25CollectiveMainloopFwdSm90ILi2EN4cute5tupleIJNS5_1CILi1EEES8_S8_EEENS6_IJNS7_ILi192EEENS7_ILi144EEENS7_ILi96EEEEEELi96ENS_10bfloat16_tEfNS_4arch4Sm90ELb1ELb0ELb0ELb1ELb0ELb1ELb0ELb0ELb1ELb1ELb1ELb0EEENS1_21CollectiveEpilogueFwdINS6_IJSA_SC_SB_EEES9_SE_SG_Li384ELb1ELb1ELb1ELb0EEENS1_36VarlenDynamicPersistentTileSchedulerILi192ELi144ELi384ELi128ELb1ELb1ELb1ELb1ELb1ELb1EEEEEEEEEvNT_6ParamsE,@function
        .size           _ZN7cutlass13device_kernelIN5flash11enable_sm90INS1_16FlashAttnFwdSm90INS1_25CollectiveMainloopFwdSm90ILi2EN4cute5tupleIJNS5_1CILi1EEES8_S8_EEENS6_IJNS7_ILi192EEENS7_ILi144EEENS7_ILi96EEEEEELi96ENS_10bfloat16_tEfNS_4arch4Sm90ELb1ELb0ELb0ELb1ELb0ELb1ELb0ELb0ELb1ELb1ELb1ELb0EEENS1_21CollectiveEpilogueFwdINS6_IJSA_SC_SB_EEES9_SE_SG_Li384ELb1ELb1ELb1ELb0EEENS1_36VarlenDynamicPersistentTileSchedulerILi192ELi144ELi384ELi128ELb1ELb1ELb1ELb1ELb1ELb1EEEEEEEEEvNT_6ParamsE,(.L_x_80 - _ZN7cutlass13device_kernelIN5flash11enable_sm90INS1_16FlashAttnFwdSm90INS1_25CollectiveMainloopFwdSm90ILi2EN4cute5tupleIJNS5_1CILi1EEES8_S8_EEENS6_IJNS7_ILi192EEENS7_ILi144EEENS7_ILi96EEEEEELi96ENS_10bfloat16_tEfNS_4arch4Sm90ELb1ELb0ELb0ELb1ELb0ELb1ELb0ELb0ELb1ELb1ELb1ELb0EEENS1_21CollectiveEpilogueFwdINS6_IJSA_SC_SB_EEES9_SE_SG_Li384ELb1ELb1ELb1ELb0EEENS1_36VarlenDynamicPersistentTileSchedulerILi192ELi144ELi384ELi128ELb1ELb1ELb1ELb1ELb1ELb1EEEEEEEEEvNT_6ParamsE)
        .other          _ZN7cutlass13device_kernelIN5flash11enable_sm90INS1_16FlashAttnFwdSm90INS1_25CollectiveMainloopFwdSm90ILi2EN4cute5tupleIJNS5_1CILi1EEES8_S8_EEENS6_IJNS7_ILi192EEENS7_ILi144EEENS7_ILi96EEEEEELi96ENS_10bfloat16_tEfNS_4arch4Sm90ELb1ELb0ELb0ELb1ELb0ELb1ELb0ELb0ELb1ELb1ELb1ELb0EEENS1_21CollectiveEpilogueFwdINS6_IJSA_SC_SB_EEES9_SE_SG_Li384ELb1ELb1ELb1ELb0EEENS1_36VarlenDynamicPersistentTileSchedulerILi192ELi144ELi384ELi128ELb1ELb1ELb1ELb1ELb1ELb1EEEEEEEEEvNT_6ParamsE,@"STO_CUDA_ENTRY STV_DEFAULT"
_ZN7cutlass13device_kernelIN5flash11enable_sm90INS1_16FlashAttnFwdSm90INS1_25CollectiveMainloopFwdSm90ILi2EN4cute5tupleIJNS5_1CILi1EEES8_S8_EEENS6_IJNS7_ILi192EEENS7_ILi144EEENS7_ILi96EEEEEELi96ENS_10bfloat16_tEfNS_4arch4Sm90ELb1ELb0ELb0ELb1ELb0ELb1ELb0ELb0ELb1ELb1ELb1ELb0EEENS1_21CollectiveEpilogueFwdINS6_IJSA_SC_SB_EEES9_SE_SG_Li384ELb1ELb1ELb1ELb0EEENS1_36VarlenDynamicPersistentTileSchedulerILi192ELi144ELi384ELi128ELb1ELb1ELb1ELb1ELb1ELb1EEEEEEEEEvNT_6ParamsE:
[----:B------:R-:W-:Y:S01]  /*0000*/  LDC R1, c[0x0][0x37c] ;  /* 0x0000df00ff017b82 */ /* 0x000fe20000000800 */
[----:B------:R-:W-:Y:S05]  /*0010*/  EXIT ;  /* 0x000000000000794d */ /* 0x000fea0003800000 */
.L_x_35:
        /* <DEDUP_REMOVED lines=14> */
.L_x_80:


//--------------------- .text._ZN7cutlass13device_kernelIN5flash11enable_sm90INS1_16FlashAttnFwdSm90INS1_25CollectiveMainloopFwdSm90ILi2EN4cute5tupleIJNS5_1CILi1EEES8_S8_EEENS6_IJNS7_ILi192EEESA_NS7_ILi64EEEEEELi64ENS_10bfloat16_tEfNS_4arch4Sm90ELb0ELb0ELb0ELb0ELb0ELb0ELb0ELb0ELb1ELb1ELb1ELb0EEENS1_21CollectiveEpilogueFwdINS6_IJSA_SB_SA_EEES9_SD_SF_Li384ELb0ELb1ELb1ELb0EEENS1_19SingleTileSchedulerILb0ELb1ELb1ELi192EEEEEEEEEvNT_6ParamsE --------------------------
	.section	.text._ZN7cutlass13device_kernelIN5flash11enable_sm90INS1_16FlashAttnFwdSm90INS1_25CollectiveMainloopFwdSm90ILi2EN4cute5tupleIJNS5_1CILi1EEES8_S8_EEENS6_IJNS7_ILi192EEESA_NS7_ILi64EEEEEELi64ENS_10bfloat16_tEfNS_4arch4Sm90ELb0ELb0ELb0ELb0ELb0ELb0ELb0ELb0ELb1ELb1ELb1ELb0EEENS1_21CollectiveEpilogueFwdINS6_IJSA_SB_SA_EEES9_SD_SF_Li384ELb0ELb1ELb1ELb0EEENS1_19SingleTileSchedulerILb0ELb1ELb1ELi192EEEEEEEEEvNT_6ParamsE,"ax",@progbits
	.align	128
.text._ZN7cutlass13device_kernelIN5flash11enable_sm90INS1_16FlashAttnFwdSm90INS1_25CollectiveMainloopFwdSm90ILi2EN4cute5tupleIJNS5_1CILi1EEES8_S8_EEENS6_IJNS7_ILi192EEESA_NS7_ILi64EEEEEELi64ENS_10bfloat16_tEfNS_4arch4Sm90ELb0ELb0ELb0ELb0ELb0ELb0ELb0ELb0ELb1ELb1ELb1ELb0EEENS1_21CollectiveEpilogueFwdINS6_IJSA_SB_SA_EEES9_SD_SF_Li384ELb0ELb1ELb1ELb0EEENS1_19SingleTileSchedulerILb0ELb1ELb1ELi192EEEEEEEEEvNT_6ParamsE:
        .type           _ZN7cutlass13device_kernelIN5flash11enable_sm90INS1_16FlashAttnFwdSm90INS1_25CollectiveMainloopFwdSm90ILi2EN4cute5tupleIJNS5_1CILi1EEES8_S8_EEENS6_IJNS7_ILi192EEESA_NS7_ILi64EEEEEELi64ENS_10bfloat16_tEfNS_4arch4Sm90ELb0ELb0ELb0ELb0ELb0ELb0ELb0ELb0ELb1ELb1ELb1ELb0EEENS1_21CollectiveEpilogueFwdINS6_IJSA_SB_SA_EEES9_SD_SF_Li384ELb0ELb1ELb1ELb0EEENS1_19SingleTileSchedulerILb0ELb1ELb1ELi192EEEEEEEEEvNT_6ParamsE,@function
        .size           _ZN7cutlass13device_kernelIN5flash11enable_sm90INS1_16FlashAttnFwdSm90INS1_25CollectiveMainloopFwdSm90ILi2EN4cute5tupleIJNS5_1CILi1EEES8_S8_EEENS6_IJNS7_ILi192EEESA_NS7_ILi64EEEEEELi64ENS_10bfloat16_tEfNS_4arch4Sm90ELb0ELb0ELb0ELb0ELb0ELb0ELb0ELb0ELb1ELb1ELb1ELb0EEENS1_21CollectiveEpilogueFwdINS6_IJSA_SB_SA_EEES9_SD_SF_Li384ELb0ELb1ELb1ELb0EEENS1_19SingleTileSchedulerILb0ELb1ELb1ELi192EEEEEEEEEvNT_6ParamsE,(.L_x_81 - _ZN7cutlass13device_kernelIN5flash11enable_sm90INS1_16FlashAttnFwdSm90INS1_25CollectiveMainloopFwdSm90ILi2EN4cute5tupleIJNS5_1CILi1EEES8_S8_EEENS6_IJNS7_ILi192EEESA_NS7_ILi64EEEEEELi64ENS_10bfloat16_tEfNS_4arch4Sm90ELb0ELb0ELb0ELb0ELb0ELb0ELb0ELb0ELb1ELb1ELb1ELb0EEENS1_21CollectiveEpilogueFwdINS6_IJSA_SB_SA_EEES9_SD_SF_Li384ELb0ELb1ELb1ELb0EEENS1_19SingleTileSchedulerILb0ELb1ELb1ELi192EEEEEEEEEvNT_6ParamsE)
        .other          _ZN7cutlass13device_kernelIN5flash11enable_sm90INS1_16FlashAttnFwdSm90INS1_25CollectiveMainloopFwdSm90ILi2EN4cute5tupleIJNS5_1CILi1EEES8_S8_EEENS6_IJNS7_ILi192EEESA_NS7_ILi64EEEEEELi64ENS_10bfloat16_tEfNS_4arch4Sm90ELb0ELb0ELb0ELb0ELb0ELb0ELb0ELb0ELb1ELb1ELb1ELb0EEENS1_21CollectiveEpilogueFwdINS6_IJSA_SB_SA_EEES9_SD_SF_Li384ELb0ELb1ELb1ELb0EEENS1_19SingleTileSchedulerILb0ELb1ELb1ELi192EEEEEEEEEvNT_6ParamsE,@"STO_CUDA_ENTRY STV_DEFAULT"
_ZN7cutlass13device_kernelIN5flash11enable_sm90INS1_16FlashAttnFwdSm90INS1_25CollectiveMainloopFwdSm90ILi2EN4cute5tupleIJNS5_1CILi1EEES8_S8_EEENS6_IJNS7_ILi192EEESA_NS7_ILi64EEEEEELi64ENS_10bfloat16_tEfNS_4arch4Sm90ELb0ELb0ELb0ELb0ELb0ELb0ELb0ELb0ELb1ELb1ELb1ELb0EEENS1_21CollectiveEpilogueFwdINS6_IJSA_SB_SA_EEES9_SD_SF_Li384ELb0ELb1ELb1ELb0EEENS1_19SingleTileSchedulerILb0ELb1ELb1ELi192EEEEEEEEEvNT_6ParamsE:
[----:B------:R-:W-:Y:S01]  /*0000*/  LDC R1, c[0x0][0x37c] ;  /* 0x0000df00ff017b82 */ /* 0x000fe20000000800 */
[----:B------:R-:W-:Y:S05]  /*0010*/  EXIT ;  /* 0x000000000000794d */ /* 0x000fea0003800000 */
.L_x_36:
        /* <DEDUP_REMOVED lines=14> */
.L_x_81:


//--------------------- .text._ZN7cutlass13device_kernelIN5flash11enable_sm90INS1_16FlashAttnFwdSm90INS1_25CollectiveMainloopFwdSm90ILi2EN4cute5tupleIJNS5_1CILi1EEES8_S8_EEENS6_IJNS7_ILi192EEESA_NS7_ILi64EEEEEELi64ENS_10bfloat16_tEfNS_4arch4Sm90ELb0ELb0ELb0ELb1ELb0ELb0ELb0ELb0ELb1ELb1ELb1ELb0EEENS1_21CollectiveEpilogueFwdINS6_IJSA_SB_SA_EEES9_SD_SF_Li384ELb1ELb1ELb1ELb0EEENS1_36VarlenDynamicPersistentTileSchedulerILi192ELi192ELi384ELi128ELb1ELb1ELb1ELb0ELb1ELb1EEEEEEEEEvNT_6ParamsE --------------------------
	.section	.text._ZN7cutlass13device_kernelIN5flash11enable_sm90INS1_16FlashAttnFwdSm90INS1_25CollectiveMainloopFwdSm90ILi2EN4cute5tupleIJNS5_1CILi1EEES8_S8_EEENS6_IJNS7_ILi192EEESA_NS7_ILi64EEEEEELi64ENS_10bfloat16_tEfNS_4arch4Sm90ELb0ELb0ELb0ELb1ELb0ELb0ELb0ELb0ELb1ELb1ELb1ELb0EEENS1_21CollectiveEpilogueFwdINS6_IJSA_SB_SA_EEES9_SD_SF_Li384ELb1ELb1ELb1ELb0EEENS1_36VarlenDynamicPersistentTileSchedulerILi192ELi192ELi384ELi128ELb1ELb1ELb1ELb0ELb1ELb1EEEEEEEEEvNT_6ParamsE,"ax",@progbits
	.align	128
.text._ZN7cutlass13device_kernelIN5flash11enable_sm90INS1_16FlashAttnFwdSm90INS1_25CollectiveMainloopFwdSm90ILi2EN4cute5tupleIJNS5_1CILi1EEES8_S8_EEENS6_IJNS7_ILi192EEESA_NS7_ILi64EEEEEELi64ENS_10bfloat16_tEfNS_4arch4Sm90ELb0ELb0ELb0ELb1ELb0ELb0ELb0ELb0ELb1ELb1ELb1ELb0EEENS1_21CollectiveEpilogueFwdINS6_IJSA_SB_SA_EEES9_SD_SF_Li384ELb1ELb1ELb1ELb0EEENS1_36VarlenDynamicPersistentTileSchedulerILi192ELi192ELi384ELi128ELb1ELb1ELb1ELb0ELb1ELb1EEEEEEEEEvNT_6ParamsE:
        .type           _ZN7cutlass13device_kernelIN5flash11enable_sm90INS1_16FlashAttnFwdSm90INS1_25CollectiveMainloopFwdSm90ILi2EN4cute5tupleIJNS5_1CILi1EEES8_S8_EEENS6_IJNS7_ILi192EEESA_NS7_ILi64EEEEEELi64ENS_10bfloat16_tEfNS_4arch4Sm90ELb0ELb0ELb0ELb1ELb0ELb0ELb0ELb0ELb1ELb1ELb1ELb0EEENS1_21CollectiveEpilogueFwdINS6_IJSA_SB_SA_EEES9_SD_SF_Li384ELb1ELb1ELb1ELb0EEENS1_36VarlenDynamicPersistentTileSchedulerILi192ELi192ELi384ELi128ELb1ELb1ELb1ELb0ELb1ELb1EEEEEEEEEvNT_6ParamsE,@function
        .size           _ZN7cutlass13device_kernelIN5flash11enable_sm90INS1_16FlashAttnFwdSm90INS1_25CollectiveMainloopFwdSm90ILi2EN4cute5tupleIJNS5_1CILi1EEES8_S8_EEENS6_IJNS7_ILi192EEESA_NS7_ILi64EEEEEELi64ENS_10bfloat16_tEfNS_4arch4Sm90ELb0ELb0ELb0ELb1ELb0ELb0ELb0ELb0ELb1ELb1ELb1ELb0EEENS1_21CollectiveEpilogueFwdINS6_IJSA_SB_SA_EEES9_SD_SF_Li384ELb1ELb1ELb1ELb0EEENS1_36VarlenDynamicPersistentTileSchedulerILi192ELi192ELi384ELi128ELb1ELb1ELb1ELb0ELb1ELb1EEEEEEEEEvNT_6ParamsE,(.L_x_82 - _ZN7cutlass13device_kernelIN5flash11enable_sm90INS1_16FlashAttnFwdSm90INS1_25CollectiveMainloopFwdSm90ILi2EN4cute5tupleIJNS5_1CILi1EEES8_S8_EEENS6_IJNS7_ILi192EEESA_NS7_ILi64EEEEEELi64ENS_10bfloat16_tEfNS_4arch4Sm90ELb0ELb0ELb0ELb1ELb0ELb0ELb0ELb0ELb1ELb1ELb1ELb0EEENS1_21CollectiveEpilogueFwdINS6_IJSA_SB_SA_EEES9_SD_SF_Li384ELb1ELb1ELb1ELb0EEENS1_36VarlenDynamicPersistentTileSchedulerILi192ELi192ELi384ELi128ELb1ELb1ELb1ELb0ELb1ELb1EEEEEEEEEvNT_6ParamsE)
        .other          _ZN7cutlass13device_kernelIN5flash11enable_sm90INS1_16FlashAttnFwdSm90INS1_25CollectiveMainloopFwdSm90ILi2EN4cute5tupleIJNS5_1CILi1EEES8_S8_EEENS6_IJNS7_ILi192EEESA_NS7_ILi64EEEEEELi64ENS_10bfloat16_tEfNS_4arch4Sm90ELb0ELb0ELb0ELb1ELb0ELb0ELb0ELb0ELb1ELb1ELb1ELb0EEENS1_21CollectiveEpilogueFwdINS6_IJSA_SB_SA_EEES9_SD_SF_Li384ELb1ELb1ELb1ELb0EEENS1_36VarlenDynamicPersistentTileSchedulerILi192ELi192ELi384ELi128ELb1ELb1ELb1ELb0ELb1ELb1EEEEEEEEEvNT_6ParamsE,@"STO_CUDA_ENTRY STV_DEFAULT"
_ZN7cutlass13device_kernelIN5flash11enable_sm90INS1_16FlashAttnFwdSm90INS1_25CollectiveMainloopFwdSm90ILi2EN4cute5tupleIJNS5_1CILi1EEES8_S8_EEENS6_IJNS7_ILi192EEESA_NS7_ILi64EEEEEELi64ENS_10bfloat16_tEfNS_4arch4Sm90ELb0ELb0ELb0ELb1ELb0ELb0ELb0ELb0ELb1ELb1ELb1ELb0EEENS1_21CollectiveEpilogueFwdINS6_IJSA_SB_SA_EEES9_SD_SF_Li384ELb1ELb1ELb1ELb0EEENS1_36VarlenDynamicPersistentTileSchedulerILi192ELi192ELi384ELi128ELb1ELb1ELb1ELb0ELb1ELb1EEEEEEEEEvNT_6ParamsE:
[----:B------:R-:W-:Y:S01]  /*0000*/  LDC R1, c[0x0][0x37c] ;  /* 0x0000df00ff017b82 */ /* 0x000fe20000000800 */
[----:B------:R-:W-:Y:S05]  /*0010*/  EXIT ;  /* 0x000000000000794d */ /* 0x000fea0003800000 */
.L_x_37:
        /* <DEDUP_REMOVED lines=14> */
.L_x_82:


//--------------------- .text._ZN7cutlass13device_kernelIN5flash11enable_sm90INS1_16FlashAttnFwdSm90INS1_25CollectiveMainloopFwdSm90ILi2EN4cute5tupleIJNS5_1CILi1EEES8_S8_EEENS6_IJNS7_ILi192EEESA_NS7_ILi64EEEEEELi64ENS_10bfloat16_tEfNS_4arch4Sm90ELb0ELb0ELb0ELb1ELb0ELb1ELb0ELb0ELb1ELb1ELb1ELb0EEENS1_21CollectiveEpilogueFwdINS6_IJSA_SB_SA_EEES9_SD_SF_Li384ELb1ELb1ELb1ELb0EEENS1_36VarlenDynamicPersistentTileSchedulerILi192ELi192ELi384ELi128ELb1ELb1ELb1ELb0ELb1ELb1EEEEEEEEEvNT_6ParamsE --------------------------
	.section	.text._ZN7cutlass13device_kernelIN5flash11enable_sm90INS1_16FlashAttnFwdSm90INS1_25CollectiveMainloopFwdSm90ILi2EN4cute5tupleIJNS5_1CILi1EEES8_S8_EEENS6_IJNS7_ILi192EEESA_NS7_ILi64EEEEEELi64ENS_10bfloat16_tEfNS_4arch4Sm90ELb0ELb0ELb0ELb1ELb0ELb1ELb0ELb0ELb1ELb1ELb1ELb0EEENS1_21CollectiveEpilogueFwdINS6_IJSA_SB_SA_EEES9_SD_SF_Li384ELb1ELb1ELb1ELb0EEENS1_36VarlenDynamicPersistentTileSchedulerILi192ELi192ELi384ELi128ELb1ELb1ELb1ELb0ELb1ELb1EEEEEEEEEvNT_6ParamsE,"ax",@progbits
	.align	128
.text._ZN7cutlass13device_kernelIN5flash11enable_sm90INS1_16FlashAttnFwdSm90INS1_25CollectiveMainloopFwdSm90ILi2EN4cute5tupleIJNS5_1CILi1EEES8_S8_EEENS6_IJNS7_ILi192EEESA_NS7_ILi64EEEEEELi64ENS_10bfloat16_tEfNS_4arch4Sm90ELb0ELb0ELb0ELb1ELb0ELb1ELb0ELb0ELb1ELb1ELb1ELb0EEENS1_21CollectiveEpilogueFwdINS6_IJSA_SB_SA_EEES9_SD_SF_Li384ELb1ELb1ELb1ELb0EEENS1_36VarlenDynamicPersistentTileSchedulerILi192ELi192ELi384ELi128ELb1ELb1ELb1ELb0ELb1ELb1EEEEEEEEEvNT_6ParamsE:
        .type           _ZN7cutlass13device_kernelIN5flash11enable_sm90INS1_16FlashAttnFwdSm90INS1_25CollectiveMainloopFwdSm90ILi2EN4cute5tupleIJNS5_1CILi1EEES8_S8_EEENS6_IJNS7_ILi192EEESA_NS7_ILi64EEEEEELi64ENS_10bfloat16_tEfNS_4arch4Sm90ELb0ELb0ELb0ELb1ELb0ELb1ELb0ELb0ELb1ELb1ELb1ELb0EEENS1_21CollectiveEpilogueFwdINS6_IJSA_SB_SA_EEES9_SD_SF_Li384ELb1ELb1ELb1ELb0EEENS1_36VarlenDynamicPersistentTileSchedulerILi192ELi192ELi384ELi128ELb1ELb1ELb1ELb0ELb1ELb1EEEEEEEEEvNT_6ParamsE,@function
        .size           _ZN7cutlass13device_kernelIN5flash11enable_sm90INS1_16FlashAttnFwdSm90INS1_25CollectiveMainloopFwdSm90ILi2EN4cute5tupleIJNS5_1CILi1EEES8_S8_EEENS6_IJNS7_ILi192EEESA_NS7_ILi64EEEEEELi64ENS_10bfloat16_tEfNS_4arch4Sm90ELb0ELb0ELb0ELb1ELb0ELb1ELb0ELb0ELb1ELb1ELb1ELb0EEENS1_21CollectiveEpilogueFwdINS6_IJSA_SB_SA_EEES9_SD_SF_Li384ELb1ELb1ELb1ELb0EEENS1_36VarlenDynamicPersistentTileSchedulerILi192ELi192ELi384ELi128ELb1ELb1ELb1ELb0ELb1ELb1EEEEEEEEEvNT_6ParamsE,(.L_x_83 - _ZN7cutlass13device_kernelIN5flash11enable_sm90INS1_16FlashAttnFwdSm90INS1_25CollectiveMainloopFwdSm90ILi2EN4cute5tupleIJNS5_1CILi1EEES8_S8_EEENS6_IJNS7_ILi192EEESA_NS7_ILi64EEEEEELi64ENS_10bfloat16_tEfNS_4arch4Sm90ELb0ELb0ELb0ELb1ELb0ELb1ELb0ELb0ELb1ELb1ELb1ELb0EEENS1_21CollectiveEpilogueFwdINS6_IJSA_SB_SA_EEES9_SD_SF_Li384ELb1ELb1ELb1ELb0EEENS1_36VarlenDynamicPersistentTileSchedulerILi192ELi192ELi384ELi128ELb1ELb1ELb1ELb0ELb1ELb1EEEEEEEEEvNT_6ParamsE)
        .other          _ZN7cutlass13device_kernelIN5flash11enable_sm90INS1_16FlashAttnFwdSm90INS1_25CollectiveMainloopFwdSm90ILi2EN4cute5tupleIJNS5_1CILi1EEES8_S8_EEENS6_IJNS7_ILi192EEESA_NS7_ILi64EEEEEELi64ENS_10bfloat16_tEfNS_4arch4Sm90ELb0ELb0ELb0ELb1ELb0ELb1ELb0ELb0ELb1ELb1ELb1ELb0EEENS1_21CollectiveEpilogueFwdINS6_IJSA_SB_SA_EEES9_SD_SF_Li384ELb1ELb1ELb1ELb0EEENS1_36VarlenDynamicPersistentTileSchedulerILi192ELi192ELi384ELi128ELb1ELb1ELb1ELb0ELb1ELb1EEEEEEEEEvNT_6ParamsE,@"STO_CUDA_ENTRY STV_DEFAULT"
_ZN7cutlass13device_kernelIN5flash11enable_sm90INS1_16FlashAttnFwdSm90INS1_25CollectiveMainloopFwdSm90ILi2EN4cute5tupleIJNS5_1CILi1EEES8_S8_EEENS6_IJNS7_ILi192EEESA_NS7_ILi64EEEEEELi64ENS_10bfloat16_tEfNS_4arch4Sm90ELb0ELb0ELb0ELb1ELb0ELb1ELb0ELb0ELb1ELb1ELb1ELb0EEENS1_21CollectiveEpilogueFwdINS6_IJSA_SB_SA_EEES9_SD_SF_Li384ELb1ELb1ELb1ELb0EEENS1_36VarlenDynamicPersistentTileSchedulerILi192ELi192ELi384ELi128ELb1ELb1ELb1ELb0ELb1ELb1EEEEEEEEEvNT_6ParamsE:
[----:B------:R-:W-:Y:S01]  /*0000*/  LDC R1, c[0x0][0x37c] ;  /* 0x0000df00ff017b82 */ /* 0x000fe20000000800 */
[----:B------:R-:W-:Y:S05]  /*0010*/  EXIT ;  /* 0x000000000000794d */ /* 0x000fea0003800000 */
.L_x_38:
        /* <DEDUP_REMOVED lines=14> */
.L_x_83:


//--------------------- .text._ZN7cutlass13device_kernelIN5flash11enable_sm90INS1_16FlashAttnFwdSm90INS1_25CollectiveMainloopFwdSm90ILi2EN4cute5tupleIJNS5_1CILi1EEES8_S8_EEENS6_IJNS7_ILi192EEENS7_ILi128EEENS7_ILi64EEEEEELi64ENS_10bfloat16_tEfNS_4arch4Sm90ELb0ELb1ELb0ELb0ELb0ELb0ELb0ELb1ELb1ELb1ELb1ELb0EEENS1_21CollectiveEpilogueFwdINS6_IJSA_SC_SB_EEES9_SE_SG_Li384ELb0ELb1ELb1ELb0EEENS1_19SingleTileSchedulerILb0ELb1ELb1ELi192EEEEEEEEEvNT_6ParamsE --------------------------
	.section	.text._ZN7cutlass13device_kernelIN5flash11enable_sm90INS1_16FlashAttnFwdSm90INS1_25CollectiveMainloopFwdSm90ILi2EN4cute5tupleIJNS5_1CILi1EEES8_S8_EEENS6_IJNS7_ILi192EEENS7_ILi128EEENS7_ILi64EEEEEELi64ENS_10bfloat16_tEfNS_4arch4Sm90ELb0ELb1ELb0ELb0ELb0ELb0ELb0ELb1ELb1ELb1ELb1ELb0EEENS1_21CollectiveEpilogueFwdINS6_IJSA_SC_SB_EEES9_SE_SG_Li384ELb0ELb1ELb1ELb0EEENS1_19SingleTileSchedulerILb0ELb1ELb1ELi192EEEEEEEEEvNT_6ParamsE,"ax",@progbits
	.align	128
.text._ZN7cutlass13device_kernelIN5flash11enable_sm90INS1_16FlashAttnFwdSm90INS1_25CollectiveMainloopFwdSm90ILi2EN4cute5tupleIJNS5_1CILi1EEES8_S8_EEENS6_IJNS7_ILi192EEENS7_ILi128EEENS7_ILi64EEEEEELi64ENS_10bfloat16_tEfNS_4arch4Sm90ELb0ELb1ELb0ELb0ELb0ELb0ELb0ELb1ELb1ELb1ELb1ELb0EEENS1_21CollectiveEpilogueFwdINS6_IJSA_SC_SB_EEES9_SE_SG_Li384ELb0ELb1ELb1ELb0EEENS1_19SingleTileSchedulerILb0ELb1ELb1ELi192EEEEEEEEEvNT_6ParamsE:
        .type           _ZN7cutlass13device_kernelIN5flash11enable_sm90INS1_16FlashAttnFwdSm90INS1_25CollectiveMainloopFwdSm90ILi2EN4cute5tupleIJNS5_1CILi1EEES8_S8_EEENS6_IJNS7_ILi192EEENS7_ILi128EEENS7_ILi64EEEEEELi64ENS_10bfloat16_tEfNS_4arch4Sm90ELb0ELb1ELb0ELb0ELb0ELb0ELb0ELb1ELb1ELb1ELb1ELb0EEENS1_21CollectiveEpilogueFwdINS6_IJSA_SC_SB_EEES9_SE_SG_Li384ELb0ELb1ELb1ELb0EEENS1_19SingleTileSchedulerILb0ELb1ELb1ELi192EEEEEEEEEvNT_6ParamsE,@function
        .size           _ZN7cutlass13device_kernelIN5flash11enable_sm90INS1_16FlashAttnFwdSm90INS1_25CollectiveMainloopFwdSm90ILi2EN4cute5tupleIJNS5_1CILi1EEES8_S8_EEENS6_IJNS7_ILi192EEENS7_ILi128EEENS7_ILi64EEEEEELi64ENS_10bfloat16_tEfNS_4arch4Sm90ELb0ELb1ELb0ELb0ELb0ELb0ELb0ELb1ELb1ELb1ELb1ELb0EEENS1_21CollectiveEpilogueFwdINS6_IJSA_SC_SB_EEES9_SE_SG_Li384ELb0ELb1ELb1ELb0EEENS1_19SingleTileSchedulerILb0ELb1ELb1ELi192EEEEEEEEEvNT_6ParamsE,(.L_x_84 - _ZN7cutlass13device_kernelIN5flash11enable_sm90INS1_16FlashAttnFwdSm90INS1_25CollectiveMainloopFwdSm90ILi2EN4cute5tupleIJNS5_1CILi1EEES8_S8_EEENS6_IJNS7_ILi192EEENS7_ILi128EEENS7_ILi64EEEEEELi64ENS_10bfloat16_tEfNS_4arch4Sm90ELb0ELb1ELb0ELb0ELb0ELb0ELb0ELb1ELb1ELb1ELb1ELb0EEENS1_21CollectiveEpilogueFwdINS6_IJSA_SC_SB_EEES9_SE_SG_Li384ELb0ELb1ELb1ELb0EEENS1_19SingleTileSchedulerILb0ELb1ELb1ELi192EEEEEEEEEvNT_6ParamsE)
        .other          _ZN7cutlass13device_kernelIN5flash11enable_sm90INS1_16FlashAttnFwdSm90INS1_25CollectiveMainloopFwdSm90ILi2EN4cute5tupleIJNS5_1CILi1EEES8_S8_EEENS6_IJNS7_ILi192EEENS7_ILi128EEENS7_ILi64EEEEEELi64ENS_10bfloat16_tEfNS_4arch4Sm90ELb0ELb1ELb0ELb0ELb0ELb0ELb0ELb1ELb1ELb1ELb1ELb0EEENS1_21CollectiveEpilogueFwdINS6_IJSA_SC_SB_EEES9_SE_SG_Li384ELb0ELb1ELb1ELb0EEENS1_19SingleTileSchedulerILb0ELb1ELb1ELi192EEEEEEEEEvNT_6ParamsE,@"STO_CUDA_ENTRY STV_DEFAULT"
_ZN7cutlass13device_kernelIN5flash11enable_sm90INS1_16FlashAttnFwdSm90INS1_25CollectiveMainloopFwdSm90ILi2EN4cute5tupleIJNS5_1CILi1EEES8_S8_EEENS6_IJNS7_ILi192EEENS7_ILi128EEENS7_ILi64EEEEEELi64ENS_10bfloat16_tEfNS_4arch4Sm90ELb0ELb1ELb0ELb0ELb0ELb0ELb0ELb1ELb1ELb1ELb1ELb0EEENS1_21CollectiveEpilogueFwdINS6_IJSA_SC_SB_EEES9_SE_SG_Li384ELb0ELb1ELb1ELb0EEENS1_19SingleTileSchedulerILb0ELb1ELb1ELi192EEEEEEEEEvNT_6ParamsE:
[----:B------:R-:W-:Y:S01]  /*0000*/  LDC R1, c[0x0][0x37c] ;  /* 0x0000df00ff017b82 */ /* 0x000fe20000000800 */
[----:B------:R-:W-:Y:S05]  /*0010*/  EXIT ;  /* 0x000000000000794d */ /* 0x000fea0003800000 */
.L_x_39:
        /* <DEDUP_REMOVED lines=14> */
.L_x_84:


//--------------------- .text._ZN7cutlass13device_kernelIN5flash11enable_sm90INS1_16FlashAttnFwdSm90INS1_25CollectiveMainloopFwdSm90ILi2EN4cute5tupleIJNS5_1CILi1EEES8_S8_EEENS6_IJNS7_ILi192EEENS7_ILi128EEENS7_ILi64EEEEEELi64ENS_10bfloat16_tEfNS_4arch4Sm90ELb0ELb1ELb0ELb1ELb0ELb0ELb0ELb1ELb1ELb1ELb1ELb0EEENS1_21CollectiveEpilogueFwdINS6_IJSA_SC_SB_EEES9_SE_SG_Li384ELb1ELb1ELb1ELb0EEENS1_36VarlenDynamicPersistentTileSchedulerILi192ELi128ELi384ELi128ELb1ELb1ELb1ELb1ELb0ELb1EEEEEEEEEvNT_6ParamsE --------------------------
	.section	.text._ZN7cutlass13device_kernelIN5flash11enable_sm90INS1_16FlashAttnFwdSm90INS1_25CollectiveMainloopFwdSm90ILi2EN4cute5tupleIJNS5_1CILi1EEES8_S8_EEENS6_IJNS7_ILi192EEENS7_ILi128EEENS7_ILi64EEEEEELi64ENS_10bfloat16_tEfNS_4arch4Sm90ELb0ELb1ELb0ELb1ELb0ELb0ELb0ELb1ELb1ELb1ELb1ELb0EEENS1_21CollectiveEpilogueFwdINS6_IJSA_SC_SB_EEES9_SE_SG_Li384ELb1ELb1ELb1ELb0EEENS1_36VarlenDynamicPersistentTileSchedulerILi192ELi128ELi384ELi128ELb1ELb1ELb1ELb1ELb0ELb1EEEEEEEEEvNT_6ParamsE,"ax",@progbits
	.align	128
.text._ZN7cutlass13device_kernelIN5flash11enable_sm90INS1_16FlashAttnFwdSm90INS1_25CollectiveMainloopFwdSm90ILi2EN4cute5tupleIJNS5_1CILi1EEES8_S8_EEENS6_IJNS7_ILi192EEENS7_ILi128EEENS7_ILi64EEEEEELi64ENS_10bfloat16_tEfNS_4arch4Sm90ELb0ELb1ELb0ELb1ELb0ELb0ELb0ELb1ELb1ELb1ELb1ELb0EEENS1_21CollectiveEpilogueFwdINS6_IJSA_SC_SB_EEES9_SE_SG_Li384ELb1ELb1ELb1ELb0EEENS1_36VarlenDynamicPersistentTileSchedulerILi192ELi128ELi384ELi128ELb1ELb1ELb1ELb1ELb0ELb1EEEEEEEEEvNT_6ParamsE:
        .type           _ZN7cutlass13device_kernelIN5flash11enable_sm90INS1_16FlashAttnFwdSm90INS1_25CollectiveMainloopFwdSm90ILi2EN4cute5tupleIJNS5_1CILi1EEES8_S8_EEENS6_IJNS7_ILi192EEENS7_ILi128EEENS7_ILi64EEEEEELi64ENS_10bfloat16_tEfNS_4arch4Sm90ELb0ELb1ELb0ELb1ELb0ELb0ELb0ELb1ELb1ELb1ELb1ELb0EEENS1_21CollectiveEpilogueFwdINS6_IJSA_SC_SB_EEES9_SE_SG_Li384ELb1ELb1ELb1ELb0EEENS1_36VarlenDynamicPersistentTileSchedulerILi192ELi128ELi384ELi128ELb1ELb1ELb1ELb1ELb0ELb1EEEEEEEEEvNT_6ParamsE,@function
        .size           _ZN7cutlass13device_kernelIN5flash11enable_sm90INS1_16FlashAttnFwdSm90INS1_25CollectiveMainloopFwdSm90ILi2EN4cute5tupleIJNS5_1CILi1EEES8_S8_EEENS6_IJNS7_ILi192EEENS7_ILi128EEENS7_ILi64EEEEEELi64ENS_10bfloat16_tEfNS_4arch4Sm90ELb0ELb1ELb0ELb1ELb0ELb0ELb0ELb1ELb1ELb1ELb1ELb0EEENS1_21CollectiveEpilogueFwdINS6_IJSA_SC_SB_EEES9_SE_SG_Li384ELb1ELb1ELb1ELb0EEENS1_36VarlenDynamicPersistentTileSchedulerILi192ELi128ELi384ELi128ELb1ELb1ELb1ELb1ELb0ELb1EEEEEEEEEvNT_6ParamsE,(.L_x_85 - _ZN7cutlass13device_kernelIN5flash11enable_sm90INS1_16FlashAttnFwdSm90INS1_25CollectiveMainloopFwdSm90ILi2EN4cute5tupleIJNS5_1CILi1EEES8_S8_EEENS6_IJNS7_ILi192EEENS7_ILi128EEENS7_ILi64EEEEEELi64ENS_10bfloat16_tEfNS_4arch4Sm90ELb0ELb1ELb0ELb1ELb0ELb0ELb0ELb1ELb1ELb1ELb1ELb0EEENS1_21CollectiveEpilogueFwdINS6_IJSA_SC_SB_EEES9_SE_SG_Li384ELb1ELb1ELb1ELb0EEENS1_36VarlenDynamicPersistentTileSchedulerILi192ELi128ELi384ELi128ELb1ELb1ELb1ELb1ELb0ELb1EEEEEEEEEvNT_6ParamsE)
        .other          _ZN7cutlass13device_kernelIN5flash11enable_sm90INS1_16FlashAttnFwdSm90INS1_25CollectiveMainloopFwdSm90ILi2EN4cute5tupleIJNS5_1CILi1EEES8_S8_EEENS6_IJNS7_ILi192EEENS7_ILi128EEENS7_ILi64EEEEEELi64ENS_10bfloat16_tEfNS_4arch4Sm90ELb0ELb1ELb0ELb1ELb0ELb0ELb0ELb1ELb1ELb1ELb1ELb0EEENS1_21CollectiveEpilogueFwdINS6_IJSA_SC_SB_EEES9_SE_SG_Li384ELb1ELb1ELb1ELb0EEENS1_36VarlenDynamicPersistentTileSchedulerILi192ELi128ELi384ELi128ELb1ELb1ELb1ELb1ELb0ELb1EEEEEEEEEvNT_6ParamsE,@"STO_CUDA_ENTRY STV_DEFAULT"
_ZN7cutlass13device_kernelIN5flash11enable_sm90INS1_16FlashAttnFwdSm90INS1_25CollectiveMainloopFwdSm90ILi2EN4cute5tupleIJNS5_1CILi1EEES8_S8_EEENS6_IJNS7_ILi192EEENS7_ILi128EEENS7_ILi64EEEEEELi64ENS_10bfloat16_tEfNS_4arch4Sm90ELb0ELb1ELb0ELb1ELb0ELb0ELb0ELb1ELb1ELb1ELb1ELb0EEENS1_21CollectiveEpilogueFwdINS6_IJSA_SC_SB_EEES9_SE_SG_Li384ELb1ELb1ELb1ELb0EEENS1_36VarlenDynamicPersistentTileSchedulerILi192ELi128ELi384ELi128ELb1ELb1ELb1ELb1ELb0ELb1EEEEEEEEEvNT_6ParamsE:
[----:B------:R-:W-:Y:S01]  /*0000*/  LDC R1, c[0x0][0x37c] ;  /* 0x0000df00ff017b82 */ /* 0x000fe20000000800 */
[----:B------:R-:W-:Y:S05]  /*0010*/  EXIT ;  /* 0x000000000000794d */ /* 0x000fea0003800000 */
.L_x_40:
        /* <DEDUP_REMOVED lines=14> */
.L_x_85:


//--------------------- .text._ZN7cutlass13device_kernelIN5flash11enable_sm90INS1_16FlashAttnFwdSm90INS1_25CollectiveMainloopFwdSm90ILi2EN4cute5tupleIJNS5_1CILi1EEES8_S8_EEENS6_IJNS7_ILi192EEENS7_ILi128EEENS7_ILi64EEEEEELi64ENS_10bfloat16_tEfNS_4arch4Sm90ELb0ELb1ELb0ELb1ELb0ELb1ELb0ELb1ELb1ELb1ELb1ELb0EEENS1_21CollectiveEpilogueFwdINS6_IJSA_SC_SB_EEES9_SE_SG_Li384ELb1ELb1ELb1ELb0EEENS1_36VarlenDynamicPersistentTileSchedulerILi192ELi128ELi384ELi128ELb1ELb1ELb1ELb1ELb0ELb1EEEEEEEEEvNT_6ParamsE --------------------------
	.section	.text._ZN7cutlass13device_kernelIN5flash11enable_sm90INS1_16FlashAttnFwdSm90INS1_25CollectiveMainloopFwdSm90ILi2EN4cute5tupleIJNS5_1CILi1EEES8_S8_EEENS6_IJNS7_ILi192EEENS7_ILi128EEENS7_ILi64EEEEEELi64ENS_10bfloat16_tEfNS_4arch4Sm90ELb0ELb1ELb0ELb1ELb0ELb1ELb0ELb1ELb1ELb1ELb1ELb0EEENS1_21CollectiveEpilogueFwdINS6_IJSA_SC_SB_EEES9_SE_SG_Li384ELb1ELb1ELb1ELb0EEENS1_36VarlenDynamicPersistentTileSchedulerILi192ELi128ELi384ELi128ELb1ELb1ELb1ELb1ELb0ELb1EEEEEEEEEvNT_6ParamsE,"ax",@progbits
	.align	128
.text._ZN7cutlass13device_kernelIN5flash11enable_sm90INS1_16FlashAttnFwdSm90INS1_25CollectiveMainloopFwdSm90ILi2EN4cute5tupleIJNS5_1CILi1EEES8_S8_EEENS6_IJNS7_ILi192EEENS7_ILi128EEENS7_ILi64EEEEEELi64ENS_10bfloat16_tEfNS_4arch4Sm90ELb0ELb1ELb0ELb1ELb0ELb1ELb0ELb1ELb1ELb1ELb1ELb0EEENS1_21CollectiveEpilogueFwdINS6_IJSA_SC_SB_EEES9_SE_SG_Li384ELb1ELb1ELb1ELb0EEENS1_36VarlenDynamicPersistentTileSchedulerILi192ELi128ELi384ELi128ELb1ELb1ELb1ELb1ELb0ELb1EEEEEEEEEvNT_6ParamsE:
        .type           _ZN7cutlass13device_kernelIN5flash11enable_sm90INS1_16FlashAttnFwdSm90INS1_25CollectiveMainloopFwdSm90ILi2EN4cute5tupleIJNS5_1CILi1EEES8_S8_EEENS6_IJNS7_ILi192EEENS7_ILi128EEENS7_ILi64EEEEEELi64ENS_10bfloat16_tEfNS_4arch4Sm90ELb0ELb1ELb0ELb1ELb0ELb1ELb0ELb1ELb1ELb1ELb1ELb0EEENS1_21CollectiveEpilogueFwdINS6_IJSA_SC_SB_EEES9_SE_SG_Li384ELb1ELb1ELb1ELb0EEENS1_36VarlenDynamicPersistentTileSchedulerILi192ELi128ELi384ELi128ELb1ELb1ELb1ELb1ELb0ELb1EEEEEEEEEvNT_6ParamsE,@function
        .size           _ZN7cutlass13device_kernelIN5flash11enable_sm90INS1_16FlashAttnFwdSm90INS1_25CollectiveMainloopFwdSm90ILi2EN4cute5tupleIJNS5_1CILi1EEES8_S8_EEENS6_IJNS7_ILi192EEENS7_ILi128EEENS7_ILi64EEEEEELi64ENS_10bfloat16_tEfNS_4arch4Sm90ELb0ELb1ELb0ELb1ELb0ELb1ELb0ELb1ELb1ELb1ELb1ELb0EEENS1_21CollectiveEpilogueFwdINS6_IJSA_SC_SB_EEES9_SE_SG_Li384ELb1ELb1ELb1ELb0EEENS1_36VarlenDynamicPersistentTileSchedulerILi192ELi128ELi384ELi128ELb1ELb1ELb1ELb1ELb0ELb1EEEEEEEEEvNT_6ParamsE,(.L_x_86 - _ZN7cutlass13device_kernelIN5flash11enable_sm90INS1_16FlashAttnFwdSm90INS1_25CollectiveMainloopFwdSm90ILi2EN4cute5tupleIJNS5_1CILi1EEES8_S8_EEENS6_IJNS7_ILi192EEENS7_ILi128EEENS7_ILi64EEEEEELi64ENS_10bfloat16_tEfNS_4arch4Sm90ELb0ELb1ELb0ELb1ELb0ELb1ELb0ELb1ELb1ELb1ELb1ELb0EEENS1_21CollectiveEpilogueFwdINS6_IJSA_SC_SB_EEES9_SE_SG_Li384ELb1ELb1ELb1ELb0EEENS1_36VarlenDynamicPersistentTileSchedulerILi192ELi128ELi384ELi128ELb1ELb1ELb1ELb1ELb0ELb1EEEEEEEEEvNT_6ParamsE)
        .other          _ZN7cutlass13device_kernelIN5flash11enable_sm90INS1_16FlashAttnFwdSm90INS1_25CollectiveMainloopFwdSm90ILi2EN4cute5tupleIJNS5_1CILi1EEES8_S8_EEENS6_IJNS7_ILi192EEENS7_ILi128EEENS7_ILi64EEEEEELi64ENS_10bfloat16_tEfNS_4arch4Sm90ELb0ELb1ELb0ELb1ELb0ELb1ELb0ELb1ELb1ELb1ELb1ELb0EEENS1_21CollectiveEpilogueFwdINS6_IJSA_SC_SB_EEES9_SE_SG_Li384ELb1ELb1ELb1ELb0EEENS1_36VarlenDynamicPersistentTileSchedulerILi192ELi128ELi384ELi128ELb1ELb1ELb1ELb1ELb0ELb1EEEEEEEEEvNT_6ParamsE,@"STO_CUDA_ENTRY STV_DEFAULT"
_ZN7cutlass13device_kernelIN5flash11enable_sm90INS1_16FlashAttnFwdSm90INS1_25CollectiveMainloopFwdSm90ILi2EN4cute5tupleIJNS5_1CILi1EEES8_S8_EEENS6_IJNS7_ILi192EEENS7_ILi128EEENS7_ILi64EEEEEELi64ENS_10bfloat16_tEfNS_4arch4Sm90ELb0ELb1ELb0ELb1ELb0ELb1ELb0ELb1ELb1ELb1ELb1ELb0EEENS1_21CollectiveEpilogueFwdINS6_IJSA_SC_SB_EEES9_SE_SG_Li384ELb1ELb1ELb1ELb0EEENS1_36VarlenDynamicPersistentTileSchedulerILi192ELi128ELi384ELi128ELb1ELb1ELb1ELb1ELb0ELb1EEEEEEEEEvNT_6ParamsE:
[----:B------:R-:W-:Y:S01]  /*0000*/  LDC R1, c[0x0][0x37c] ;  /* 0x0000df00ff017b82 */ /* 0x000fe20000000800 */
[----:B------:R-:W-:Y:S05]  /*0010*/  EXIT ;  /* 0x000000000000794d */ /* 0x000fea0003800000 */
.L_x_41:
        /* <DEDUP_REMOVED lines=14> */
.L_x_86:


//--------------------- .text._ZN7cutlass13device_kernelIN5flash11enable_sm90INS1_16FlashAttnFwdSm90INS1_25CollectiveMainloopFwdSm90ILi2EN4cute5tupleIJNS5_1CILi1EEES8_S8_EEENS6_IJNS7_ILi192EEENS7_ILi128EEENS7_ILi64EEEEEELi64ENS_10bfloat16_tEfNS_4arch4Sm90ELb1ELb0ELb0ELb0ELb0ELb0ELb0ELb1ELb1ELb1ELb1ELb0EEENS1_21CollectiveEpilogueFwdINS6_IJSA_SC_SB_EEES9_SE_SG_Li384ELb0ELb1ELb1ELb0EEENS1_19SingleTileSchedulerILb0ELb1ELb1ELi192EEEEEEEEEvNT_6ParamsE --------------------------
	.section	.text._ZN7cutlass13device_kernelIN5flash11enable_sm90INS1_16FlashAttnFwdSm90INS1_25CollectiveMainloopFwdSm90ILi2EN4cute5tupleIJNS5_1CILi1EEES8_S8_EEENS6_IJNS7_ILi192EEENS7_ILi128EEENS7_ILi64EEEEEELi64ENS_10bfloat16_tEfNS_4arch4Sm90ELb1ELb0ELb0ELb0ELb0ELb0ELb0ELb1ELb1ELb1ELb1ELb0EEENS1_21CollectiveEpilogueFwdINS6_IJSA_SC_SB_EEES9_SE_SG_Li384ELb0ELb1ELb1ELb0EEENS1_19SingleTileSchedulerILb0ELb1ELb1ELi192EEEEEEEEEvNT_6ParamsE,"ax",@progbits
	.align	128
.text._ZN7cutlass13device_kernelIN5flash11enable_sm90INS1_16FlashAttnFwdSm90INS1_25CollectiveMainloopFwdSm90ILi2EN4cute5tupleIJNS5_1CILi1EEES8_S8_EEENS6_IJNS7_ILi192EEENS7_ILi128EEENS7_ILi64EEEEEELi64ENS_10bfloat16_tEfNS_4arch4Sm90ELb1ELb0ELb0ELb0ELb0ELb0ELb0ELb1ELb1ELb1ELb1ELb0EEENS1_21CollectiveEpilogueFwdINS6_IJSA_SC_SB_EEES9_SE_SG_Li384ELb0ELb1ELb1ELb0EEENS1_19SingleTileSchedulerILb0ELb1ELb1ELi192EEEEEEEEEvNT_6ParamsE:
        .type           _ZN7cutlass13device_kernelIN5flash11enable_sm90INS1_16FlashAttnFwdSm90INS1_25CollectiveMainloopFwdSm90ILi2EN4cute5tupleIJNS5_1CILi1EEES8_S8_EEENS6_IJNS7_ILi192EEENS7_ILi128EEENS7_ILi64EEEEEELi64ENS_10bfloat16_tEfNS_4arch4Sm90ELb1ELb0ELb0ELb0ELb0ELb0ELb0ELb1ELb1ELb1ELb1ELb0EEENS1_21CollectiveEpilogueFwdINS6_IJSA_SC_SB_EEES9_SE_SG_Li384ELb0ELb1ELb1ELb0EEENS1_19SingleTileSchedulerILb0ELb1ELb1ELi192EEEEEEEEEvNT_6ParamsE,@function
        .size           _ZN7cutlass13device_kernelIN5flash11enable_sm90INS1_16FlashAttnFwdSm90INS1_25CollectiveMainloopFwdSm90ILi2EN4cute5tupleIJNS5_1CILi1EEES8_S8_EEENS6_IJNS7_ILi192EEENS7_ILi128EEENS7_ILi64EEEEEELi64ENS_10bfloat16_tEfNS_4arch4Sm90ELb1ELb0ELb0ELb0ELb0ELb0ELb0ELb1ELb1ELb1ELb1ELb0EEENS1_21CollectiveEpilogueFwdINS6_IJSA_SC_SB_EEES9_SE_SG_Li384ELb0ELb1ELb1ELb0EEENS1_19SingleTileSchedulerILb0ELb1ELb1ELi192EEEEEEEEEvNT_6ParamsE,(.L_x_87 - _ZN7cutlass13device_kernelIN5flash11enable_sm90INS1_16FlashAttnFwdSm90INS1_25CollectiveMainloopFwdSm90ILi2EN4cute5tupleIJNS5_1CILi1EEES8_S8_EEENS6_IJNS7_ILi192EEENS7_ILi128EEENS7_ILi64EEEEEELi64ENS_10bfloat16_tEfNS_4arch4Sm90ELb1ELb0ELb0ELb0ELb0ELb0ELb0ELb1ELb1ELb1ELb1ELb0EEENS1_21CollectiveEpilogueFwdINS6_IJSA_SC_SB_EEES9_SE_SG_Li384ELb0ELb1ELb1ELb0EEENS1_19SingleTileSchedulerILb0ELb1ELb1ELi192EEEEEEEEEvNT_6ParamsE)
        .other          _ZN7cutlass13device_kernelIN5flash11enable_sm90INS1_16FlashAttnFwdSm90INS1_25CollectiveMainloopFwdSm90ILi2EN4cute5tupleIJNS5_1CILi1EEES8_S8_EEENS6_IJNS7_ILi192EEENS7_ILi128EEENS7_ILi64EEEEEELi64ENS_10bfloat16_tEfNS_4arch4Sm90ELb1ELb0ELb0ELb0ELb0ELb0ELb0ELb1ELb1ELb1ELb1ELb0EEENS1_21CollectiveEpilogueFwdINS6_IJSA_SC_SB_EEES9_SE_SG_Li384ELb0ELb1ELb1ELb0EEENS1_19SingleTileSchedulerILb0ELb1ELb1ELi192EEEEEEEEEvNT_6ParamsE,@"STO_CUDA_ENTRY STV_DEFAULT"
_ZN7cutlass13device_kernelIN5flash11enable_sm90INS1_16FlashAttnFwdSm90INS1_25CollectiveMainloopFwdSm90ILi2EN4cute5tupleIJNS5_1CILi1EEES8_S8_EEENS6_IJNS7_ILi192EEENS7_ILi128EEENS7_ILi64EEEEEELi64ENS_10bfloat16_tEfNS_4arch4Sm90ELb1ELb0ELb0ELb0ELb0ELb0ELb0ELb1ELb1ELb1ELb1ELb0EEENS1_21CollectiveEpilogueFwdINS6_IJSA_SC_SB_EEES9_SE_SG_Li384ELb0ELb1ELb1ELb0EEENS1_19SingleTileSchedulerILb0ELb1ELb1ELi192EEEEEEEEEvNT_6ParamsE:
[----:B------:R-:W-:Y:S01]  /*0000*/  LDC R1, c[0x0][0x37c] ;  /* 0x0000df00ff017b82 */ /* 0x000fe20000000800 */
[----:B------:R-:W-:Y:S05]  /*0010*/  EXIT ;  /* 0x000000000000794d */ /* 0x000fea0003800000 */
.L_x_42:
        /* <DEDUP_REMOVED lines=14> */
.L_x_87:


//--------------------- .text._ZN7cutlass13device_kernelIN5flash11enable_sm90INS1_16FlashAttnFwdSm90INS1_25CollectiveMainloopFwdSm90ILi2EN4cute5tupleIJNS5_1CILi1EEES8_S8_EEENS6_IJNS7_ILi192EEENS7_ILi128EEENS7_ILi64EEEEEELi64ENS_10bfloat16_tEfNS_4arch4Sm90ELb1ELb0ELb0ELb1ELb0ELb0ELb0ELb1ELb1ELb1ELb1ELb0EEENS1_21CollectiveEpilogueFwdINS6_IJSA_SC_SB_EEES9_SE_SG_Li384ELb1ELb1ELb1ELb0EEENS1_36VarlenDynamicPersistentTileSchedulerILi192ELi128ELi384ELi128ELb1ELb1ELb1ELb1ELb1ELb1EEEEEEEEEvNT_6ParamsE --------------------------
	.section	.text._ZN7cutlass13device_kernelIN5flash11enable_sm90INS1_16FlashAttnFwdSm90INS1_25CollectiveMainloopFwdSm90ILi2EN4cute5tupleIJNS5_1CILi1EEES8_S8_EEENS6_IJNS7_ILi192EEENS7_ILi128EEENS7_ILi64EEEEEELi64ENS_10bfloat16_tEfNS_4arch4Sm90ELb1ELb0ELb0ELb1ELb0ELb0ELb0ELb1ELb1ELb1ELb1ELb0EEENS1_21CollectiveEpilogueFwdINS6_IJSA_SC_SB_EEES9_SE_SG_Li384ELb1ELb1ELb1ELb0EEENS1_36VarlenDynamicPersistentTileSchedulerILi192ELi128ELi384ELi128ELb1ELb1ELb1ELb1ELb1ELb1EEEEEEEEEvNT_6ParamsE,"ax",@progbits
	.align	128
.text._ZN7cutlass13device_kernelIN5flash11enable_sm90INS1_16FlashAttnFwdSm90INS1_25CollectiveMainloopFwdSm90ILi2EN4cute5tupleIJNS5_1CILi1EEES8_S8_EEENS6_IJNS7_ILi192EEENS7_ILi128EEENS7_ILi64EEEEEELi64ENS_10bfloat16_tEfNS_4arch4Sm90ELb1ELb0ELb0ELb1ELb0ELb0ELb0ELb1ELb1ELb1ELb1ELb0EEENS1_21CollectiveEpilogueFwdINS6_IJSA_SC_SB_EEES9_SE_SG_Li384ELb1ELb1ELb1ELb0EEENS1_36VarlenDynamicPersistentTileSchedulerILi192ELi128ELi384ELi128ELb1ELb1ELb1ELb1ELb1ELb1EEEEEEEEEvNT_6ParamsE:
        .type           _ZN7cutlass13device_kernelIN5flash11enable_sm90INS1_16FlashAttnFwdSm90INS1_25CollectiveMainloopFwdSm90ILi2EN4cute5tupleIJNS5_1CILi1EEES8_S8_EEENS6_IJNS7_ILi192EEENS7_ILi128EEENS7_ILi64EEEEEELi64ENS_10bfloat16_tEfNS_4arch4Sm90ELb1ELb0ELb0ELb1ELb0ELb0ELb0ELb1ELb1ELb1ELb1ELb0EEENS1_21CollectiveEpilogueFwdINS6_IJSA_SC_SB_EEES9_SE_SG_Li384ELb1ELb1ELb1ELb0EEENS1_36VarlenDynamicPersistentTileSchedulerILi192ELi128ELi384ELi128ELb1ELb1ELb1ELb1ELb1ELb1EEEEEEEEEvNT_6ParamsE,@function
        .size           _ZN7cutlass13device_kernelIN5flash11enable_sm90INS1_16FlashAttnFwdSm90INS1_25CollectiveMainloopFwdSm90ILi2EN4cute5tupleIJNS5_1CILi1EEES8_S8_EEENS6_IJNS7_ILi192EEENS7_ILi128EEENS7_ILi64EEEEEELi64ENS_10bfloat16_tEfNS_4arch4Sm90ELb1ELb0ELb0ELb1ELb0ELb0ELb0ELb1ELb1ELb1ELb1ELb0EEENS1_21CollectiveEpilogueFwdINS6_IJSA_SC_SB_EEES9_SE_SG_Li384ELb1ELb1ELb1ELb0EEENS1_36VarlenDynamicPersistentTileSchedulerILi192ELi128ELi384ELi128ELb1ELb1ELb1ELb1ELb1ELb1EEEEEEEEEvNT_6ParamsE,(.L_x_88 - _ZN7cutlass13device_kernelIN5flash11enable_sm90INS1_16FlashAttnFwdSm90INS1_25CollectiveMainloopFwdSm90ILi2EN4cute5tupleIJNS5_1CILi1EEES8_S8_EEENS6_IJNS7_ILi192EEENS7_ILi128EEENS7_ILi64EEEEEELi64ENS_10bfloat16_tEfNS_4arch4Sm90ELb1ELb0ELb0ELb1ELb0ELb0ELb0ELb1ELb1ELb1ELb1ELb0EEENS1_21CollectiveEpilogueFwdINS6_IJSA_SC_SB_EEES9_SE_SG_Li384ELb1ELb1ELb1ELb0EEENS1_36VarlenDynamicPersistentTileSchedulerILi192ELi128ELi384ELi128ELb1ELb1ELb1ELb1ELb1ELb1EEEEEEEEEvNT_6ParamsE)
        .other          _ZN7cutlass13device_kernelIN5flash11enable_sm90INS1_16FlashAttnFwdSm90INS1_25CollectiveMainloopFwdSm90ILi2EN4cute5tupleIJNS5_1CILi1EEES8_S8_EEENS6_IJNS7_ILi192EEENS7_ILi128EEENS7_ILi64EEEEEELi64ENS_10bfloat16_tEfNS_4arch4Sm90ELb1ELb0ELb0ELb1ELb0ELb0ELb0ELb1ELb1ELb1ELb1ELb0EEENS1_21CollectiveEpilogueFwdINS6_IJSA_SC_SB_EEES9_SE_SG_Li384ELb1ELb1ELb1ELb0EEENS1_36VarlenDynamicPersistentTileSchedulerILi192ELi128ELi384ELi128ELb1ELb1ELb1ELb1ELb1ELb1EEEEEEEEEvNT_6ParamsE,@"STO_CUDA_ENTRY STV_DEFAULT"
_ZN7cutlass13device_kernelIN5flash11enable_sm90INS1_16FlashAttnFwdSm90INS1_25CollectiveMainloopFwdSm90ILi2EN4cute5tupleIJNS5_1CILi1EEES8_S8_EEENS6_IJNS7_ILi192EEENS7_ILi128EEENS7_ILi64EEEEEELi64ENS_10bfloat16_tEfNS_4arch4Sm90ELb1ELb0ELb0ELb1ELb0ELb0ELb0ELb1ELb1ELb1ELb1ELb0EEENS1_21CollectiveEpilogueFwdINS6_IJSA_SC_SB_EEES9_SE_SG_Li384ELb1ELb1ELb1ELb0EEENS1_36VarlenDynamicPersistentTileSchedulerILi192ELi128ELi384ELi128ELb1ELb1ELb1ELb1ELb1ELb1EEEEEEEEEvNT_6ParamsE:
[----:B------:R-:W-:Y:S01]  /*0000*/  LDC R1, c[0x0][0x37c] ;  /* 0x0000df00ff017b82 */ /* 0x000fe20000000800 */
[----:B------:R-:W-:Y:S05]  /*0010*/  EXIT ;  /* 0x000000000000794d */ /* 0x000fea0003800000 */
.L_x_43:
        /* <DEDUP_REMOVED lines=14> */
.L_x_88:


//--------------------- .text._ZN7cutlass13device_kernelIN5flash11enable_sm90INS1_16FlashAttnFwdSm90INS1_25CollectiveMainloopFwdSm90ILi2EN4cute5tupleIJNS5_1CILi1EEES8_S8_EEENS6_IJNS7_ILi192EEENS7_ILi128EEENS7_ILi64EEEEEELi64ENS_10bfloat16_tEfNS_4arch4Sm90ELb1ELb0ELb0ELb1ELb0ELb1ELb0ELb1ELb1ELb1ELb1ELb0EEENS1_21CollectiveEpilogueFwdINS6_IJSA_SC_SB_EEES9_SE_SG_Li384ELb1ELb1ELb1ELb0EEENS1_36VarlenDynamicPersistentTileSchedulerILi192ELi128ELi384ELi128ELb1ELb1ELb1ELb1ELb1ELb1EEEEEEEEEvNT_6ParamsE --------------------------
	.section	.text._ZN7cutlass13device_kernelIN5flash11enable_sm90INS1_16FlashAttnFwdSm90INS1_25CollectiveMainloopFwdSm90ILi2EN4cute5tupleIJNS5_1CILi1EEES8_S8_EEENS6_IJNS7_ILi192EEENS7_ILi128EEENS7_ILi64EEEEEELi64ENS_10bfloat16_tEfNS_4arch4Sm90ELb1ELb0ELb0ELb1ELb0ELb1ELb0ELb1ELb1ELb1ELb1ELb0EEENS1_21CollectiveEpilogueFwdINS6_IJSA_SC_SB_EEES9_SE_SG_Li384ELb1ELb1ELb1ELb0EEENS1_36VarlenDynamicPersistentTileSchedulerILi192ELi128ELi384ELi128ELb1ELb1ELb1ELb1ELb1ELb1EEEEEEEEEvNT_6ParamsE,"ax",@progbits
	.align	128
.text._ZN7cutlass13device_kernelIN5flash11enable_sm90INS1_16FlashAttnFwdSm90INS1_25CollectiveMainloopFwdSm90ILi2EN4cute5tupleIJNS5_1CILi1EEES8_S8_EEENS6_IJNS7_ILi192EEENS7_ILi128EEENS7_ILi64EEEEEELi64ENS_10bfloat16_tEfNS_4arch4Sm90ELb1ELb0ELb0ELb1ELb0ELb1ELb0ELb1ELb1ELb1ELb1ELb0EEENS1_21CollectiveEpilogueFwdINS6_IJSA_SC_SB_EEES9_SE_SG_Li384ELb1ELb1ELb1ELb0EEENS1_36VarlenDynamicPersistentTileSchedulerILi192ELi128ELi384ELi128ELb1ELb1ELb1ELb1ELb1ELb1EEEEEEEEEvNT_6ParamsE:
        .type           _ZN7cutlass13device_kernelIN5flash11enable_sm90INS1_16FlashAttnFwdSm90INS1_25CollectiveMainloopFwdSm90ILi2EN4cute5tupleIJNS5_1CILi1EEES8_S8_EEENS6_IJNS7_ILi192EEENS7_ILi128EEENS7_ILi64EEEEEELi64ENS_10bfloat16_tEfNS_4arch4Sm90ELb1ELb0ELb0ELb1ELb0ELb1ELb0ELb1ELb1ELb1ELb1ELb0EEENS1_21CollectiveEpilogueFwdINS6_IJSA_SC_SB_EEES9_SE_SG_Li384ELb1ELb1ELb1ELb0EEENS1_36VarlenDynamicPersistentTileSchedulerILi192ELi128ELi384ELi128ELb1ELb1ELb1ELb1ELb1ELb1EEEEEEEEEvNT_6ParamsE,@function
        .size           _ZN7cutlass13device_kernelIN5flash11enable_sm90INS1_16FlashAttnFwdSm90INS1_25CollectiveMainloopFwdSm90ILi2EN4cute5tupleIJNS5_1CILi1EEES8_S8_EEENS6_IJNS7_ILi192EEENS7_ILi128EEENS7_ILi64EEEEEELi64ENS_10bfloat16_tEfNS_4arch4Sm90ELb1ELb0ELb0ELb1ELb0ELb1ELb0ELb1ELb1ELb1ELb1ELb0EEENS1_21CollectiveEpilogueFwdINS6_IJSA_SC_SB_EEES9_SE_SG_Li384ELb1ELb1ELb1ELb0EEENS1_36VarlenDynamicPersistentTileSchedulerILi192ELi128ELi384ELi128ELb1ELb1ELb1ELb1ELb1ELb1EEEEEEEEEvNT_6ParamsE,(.L_x_89 - _ZN7cutlass13device_kernelIN5flash11enable_sm90INS1_16FlashAttnFwdSm90INS1_25CollectiveMainloopFwdSm90ILi2EN4cute5tupleIJNS5_1CILi1EEES8_S8_EEENS6_IJNS7_ILi192EEENS7_ILi128EEENS7_ILi64EEEEEELi64ENS_10bfloat16_tEfNS_4arch4Sm90ELb1ELb0ELb0ELb1ELb0ELb1ELb0ELb1ELb1ELb1ELb1ELb0EEENS1_21CollectiveEpilogueFwdINS6_IJSA_SC_SB_EEES9_SE_SG_Li384ELb1ELb1ELb1ELb0EEENS1_36VarlenDynamicPersistentTileSchedulerILi192ELi128ELi384ELi128ELb1ELb1ELb1ELb1ELb1ELb1EEEEEEEEEvNT_6ParamsE)
        .other          _ZN7cutlass13device_kernelIN5flash11enable_sm90INS1_16FlashAttnFwdSm90INS1_25CollectiveMainloopFwdSm90ILi2EN4cute5tupleIJNS5_1CILi1EEES8_S8_EEENS6_IJNS7_ILi192EEENS7_ILi128EEENS7_ILi64EEEEEELi64ENS_10bfloat16_tEfNS_4arch4Sm90ELb1ELb0ELb0ELb1ELb0ELb1ELb0ELb1ELb1ELb1ELb1ELb0EEENS1_21CollectiveEpilogueFwdINS6_IJSA_SC_SB_EEES9_SE_SG_Li384ELb1ELb1ELb1ELb0EEENS1_36VarlenDynamicPersistentTileSchedulerILi192ELi128ELi384ELi128ELb1ELb1ELb1ELb1ELb1ELb1EEEEEEEEEvNT_6ParamsE,@"STO_CUDA_ENTRY STV_DEFAULT"
_ZN7cutlass13device_kernelIN5flash11enable_sm90INS1_16FlashAttnFwdSm90INS1_25CollectiveMainloopFwdSm90ILi2EN4cute5tupleIJNS5_1CILi1EEES8_S8_EEENS6_IJNS7_ILi192EEENS7_ILi128EEENS7_ILi64EEEEEELi64ENS_10bfloat16_tEfNS_4arch4Sm90ELb1ELb0ELb0ELb1ELb0ELb1ELb0ELb1ELb1ELb1ELb1ELb0EEENS1_21CollectiveEpilogueFwdINS6_IJSA_SC_SB_EEES9_SE_SG_Li384ELb1ELb1ELb1ELb0EEENS1_36VarlenDynamicPersistentTileSchedulerILi192ELi128ELi384ELi128ELb1ELb1ELb1ELb1ELb1ELb1EEEEEEEEEvNT_6ParamsE:
[----:B------:R-:W-:Y:S01]  /*0000*/  LDC R1, c[0x0][0x37c] ;  /* 0x0000df00ff017b82 */ /* 0x000fe20000000800 */
[----:B------:R-:W-:Y:S05]  /*0010*/  EXIT ;  /* 0x000000000000794d */ /* 0x000fea0003800000 */
.L_x_44:
        /* <DEDUP_REMOVED lines=14> */
.L_x_89:


//--------------------- .nv.shared.reserved.0     --------------------------
	.section	.nv.shared.reserved.0,"aw",@nobits
	.weak		__nv_reservedSMEM_offset_0_alias
	.size		__nv_reservedSMEM_offset_0_alias, 0, 64
	.other		__nv_reservedSMEM_offset_0_alias,@"STO_CUDA_RESERVED_SHARED STV_DEFAULT"
__nv_reservedSMEM_offset_0_alias:
	.zero		0
	.zero		64


//--------------------- .nv.global                --------------------------
	.section	.nv.global,"aw",@nobits
.nv.global:
	.type		_ZN72_INTERNAL_a5edcc1a_36_flash_fwd_hdimall_bf16_split_sm90_cu_60c5005d_35374cute1_E,@object
	.size		_ZN72_INTERNAL_a5edcc1a_36_flash_fwd_hdimall_bf16_split_sm90_cu_60c5005d_35374cute1_E,(_ZN72_INTERNAL_a5edcc1a_36_flash_fwd_hdimall_bf16_split_sm90_cu_60c5005d_35374cuda3std3__45__cpo6cbeginE - _ZN72_INTERNAL_a5edcc1a_36_flash_fwd_hdimall_bf16_split_sm90_cu_60c5005d_35374cute1_E)
_ZN72_INTERNAL_a5edcc1a_36_flash_fwd_hdimall_bf16_split_sm90_cu_60c5005d_35374cute1_E:
	.zero		1
	.type		_ZN72_INTERNAL_a5edcc1a_36_flash_fwd_hdimall_bf16_split_sm90_cu_60c5005d_35374cuda3std3__45__cpo6cbeginE,@object
	.size		_ZN72_INTERNAL_a5edcc1a_36_flash_fwd_hdimall_bf16_split_sm90_cu_60c5005d_35374cuda3std3__45__cpo6cbeginE,(_ZN72_INTERNAL_a5edcc1a_36_flash_fwd_hdimall_bf16_split_sm90_cu_60c5005d_35374cuda3std3__48in_placeE - _ZN72_INTERNAL_a5edcc1a_36_flash_fwd_hdimall_bf16_split_sm90_cu_60c5005d_35374cuda3std3__45__cpo6cbeginE)
_ZN72_INTERNAL_a5edcc1a_36_flash_fwd_hdimall_bf16_split_sm90_cu_60c5005d_35374cuda3std3__45__cpo6cbeginE:
	.zero		1
	.type		_ZN72_INTERNAL_a5edcc1a_36_flash_fwd_hdimall_bf16_split_sm90_cu_60c5005d_35374cuda3std3__48in_placeE,@object
	.size		_ZN72_INTERNAL_a5edcc1a_36_flash_fwd_hdimall_bf16_split_sm90_cu_60c5005d_35374cuda3std3__48in_placeE,(_ZN72_INTERNAL_a5edcc1a_36_flash_fwd_hdimall_bf16_split_sm90_cu_60c5005d_35374cuda3std6ranges3__45__cpo9iter_moveE - _ZN72_INTERNAL_a5edcc1a_36_flash_fwd_hdimall_bf16_split_sm90_cu_60c5005d_35374cuda3std3__48in_placeE)
_ZN72_INTERNAL_a5edcc1a_36_flash_fwd_hdimall_bf16_split_sm90_cu_60c5005d_35374cuda3std3__48in_placeE:
	.zero		1
	.type		_ZN72_INTERNAL_a5edcc1a_36_flash_fwd_hdimall_bf16_split_sm90_cu_60c5005d_35374cuda3std6ranges3__45__cpo9iter_moveE,@object
	.size		_ZN72_INTERNAL_a5edcc1a_36_flash_fwd_hdimall_bf16_split_sm90_cu_60c5005d_35374cuda3std6ranges3__45__cpo9iter_moveE,(_ZN72_INTERNAL_a5edcc1a_36_flash_fwd_hdimall_bf16_split_sm90_cu_60c5005d_35374cuda3std3__45__cpo5beginE - _ZN72_INTERNAL_a5edcc1a_36_flash_fwd_hdimall_bf16_split_sm90_cu_60c5005d_35374cuda3std6ranges3__45__cpo9iter_moveE)
_ZN72_INTERNAL_a5edcc1a_36_flash_fwd_hdimall_bf16_split_sm90_cu_60c5005d_35374cuda3std6ranges3__45__cpo9iter_moveE:
	.zero		1
	.type		_ZN72_INTERNAL_a5edcc1a_36_flash_fwd_hdimall_bf16_split_sm90_cu_60c5005d_35374cuda3std3__45__cpo5beginE,@object
	.size		_ZN72_INTERNAL_a5edcc1a_36_flash_fwd_hdimall_bf16_split_sm90_cu_60c5005d_35374cuda3std3__45__cpo5beginE,(_ZN72_INTERNAL_a5edcc1a_36_flash_fwd_hdimall_bf16_split_sm90_cu_60c5005d_35374cuda3std3__474_GLOBAL__N__a5edcc1a_36_flash_fwd_hdimall_bf16_split_sm90_cu_60c5005d_35376ignoreE - _ZN72_INTERNAL_a5edcc1a_36_flash_fwd_hdimall_bf16_split_sm90_cu_60c5005d_35374cuda3std3__45__cpo5beginE)
_ZN72_INTERNAL_a5edcc1a_36_flash_fwd_hdimall_bf16_split_sm90_cu_60c5005d_35374cuda3std3__45__cpo5beginE:
	.zero		1
	.type		_ZN72_INTERNAL_a5edcc1a_36_flash_fwd_hdimall_bf16_split_sm90_cu_60c5005d_35374cuda3std3__474_GLOBAL__N__a5edcc1a_36_flash_fwd_hdimall_bf16_split_sm90_cu_60c5005d_35376ignoreE,@object
	.size		_ZN72_INTERNAL_a5edcc1a_36_flash_fwd_hdimall_bf16_split_sm90_cu_60c5005d_35374cuda3std3__474_GLOBAL__N__a5edcc1a_36_flash_fwd_hdimall_bf16_split_sm90_cu_60c5005d_35376ignoreE,(_ZN72_INTERNAL_a5edcc1a_36_flash_fwd_hdimall_bf16_split_sm90_cu_60c5005d_35374cute7productE - _ZN72_INTERNAL_a5edcc1a_36_flash_fwd_hdimall_bf16_split_sm90_cu_60c5005d_35374cuda3std3__474_GLOBAL__N__a5edcc1a_36_flash_fwd_hdimall_bf16_split_sm90_cu_60c5005d_35376ignoreE)
_ZN72_INTERNAL_a5edcc1a_36_flash_fwd_hdimall_bf16_split_sm90_cu_60c5005d_35374cuda3std3__474_GLOBAL__N__a5edcc1a_36_flash_fwd_hdimall_bf16_split_sm90_cu_60c5005d_35376ignoreE:
	.zero		1
	.type		_ZN72_INTERNAL_a5edcc1a_36_flash_fwd_hdimall_bf16_split_sm90_cu_60c5005d_35374cute7productE,@object
	.size		_ZN72_INTERNAL_a5edcc1a_36_flash_fwd_hdimall_bf16_split_sm90_cu_60c5005d_35374cute7productE,(_ZN72_INTERNAL_a5edcc1a_36_flash_fwd_hdimall_bf16_split_sm90_cu_60c5005d_35374cuda3std3__45__cpo3endE - _ZN72_INTERNAL_a5edcc1a_36_flash_fwd_hdimall_bf16_split_sm90_cu_60c5005d_35374cute7productE)
_ZN72_INTERNAL_a5edcc1a_36_flash_fwd_hdimall_bf16_split_sm90_cu_60c5005d_35374cute7productE:
	.zero		1
	.type		_ZN72_INTERNAL_a5edcc1a_36_flash_fwd_hdimall_bf16_split_sm90_cu_60c5005d_35374cuda3std3__45__cpo3endE,@object
	.size		_ZN72_INTERNAL_a5edcc1a_36_flash_fwd_hdimall_bf16_split_sm90_cu_60c5005d_35374cuda3std3__45__cpo3endE,(_ZN72_INTERNAL_a5edcc1a_36_flash_fwd_hdimall_bf16_split_sm90_cu_60c5005d_35374cuda3std3__419piecewise_constructE - _ZN72_INTERNAL_a5edcc1a_36_flash_fwd_hdimall_bf16_split_sm90_cu_60c5005d_35374cuda3std3__45__cpo3endE)
_ZN72_INTERNAL_a5edcc1a_36_flash_fwd_hdimall_bf16_split_sm90_cu_60c5005d_35374cuda3std3__45__cpo3endE:
	.zero		1
	.type		_ZN72_INTERNAL_a5edcc1a_36_flash_fwd_hdimall_bf16_split_sm90_cu_60c5005d_35374cuda3std3__419piecewise_constructE,@object
	.size		_ZN72_INTERNAL_a5edcc1a_36_flash_fwd_hdimall_bf16_split_sm90_cu_60c5005d_35374cuda3std3__419piecewise_constructE,(_ZN72_INTERNAL_a5edcc1a_36_flash_fwd_hdimall_bf16_split_sm90_cu_60c5005d_35374cuda3std3__45__cpo4cendE - _ZN72_INTERNAL_a5edcc1a_36_flash_fwd_hdimall_bf16_split_sm90_cu_60c5005d_35374cuda3std3__419piecewise_constructE)
_ZN72_INTERNAL_a5edcc1a_36_flash_fwd_hdimall_bf16_split_sm90_cu_60c5005d_35374cuda3std3__419piecewise_constructE:
	.zero		1
	.type		_ZN72_INTERNAL_a5edcc1a_36_flash_fwd_hdimall_bf16_split_sm90_cu_60c5005d_35374cuda3std3__45__cpo4cendE,@object
	.size		_ZN72_INTERNAL_a5edcc1a_36_flash_fwd_hdimall_bf16_split_sm90_cu_60c5005d_35374cuda3std3__45__cpo4cendE,(_ZN72_INTERNAL_a5edcc1a_36_flash_fwd_hdimall_bf16_split_sm90_cu_60c5005d_35374cuda3std6ranges3__45__cpo4swapE - _ZN72_INTERNAL_a5edcc1a_36_flash_fwd_hdimall_bf16_split_sm90_cu_60c5005d_35374cuda3std3__45__cpo4cendE)
_ZN72_INTERNAL_a5edcc1a_36_flash_fwd_hdimall_bf16_split_sm90_cu_60c5005d_35374cuda3std3__45__cpo4cendE:
	.zero		1
	.type		_ZN72_INTERNAL_a5edcc1a_36_flash_fwd_hdimall_bf16_split_sm90_cu_60c5005d_35374cuda3std6ranges3__45__cpo4swapE,@object
	.size		_ZN72_INTERNAL_a5edcc1a_36_flash_fwd_hdimall_bf16_split_sm90_cu_60c5005d_35374cuda3std6ranges3__45__cpo4swapE,(.L_7 - _ZN72_INTERNAL_a5edcc1a_36_flash_fwd_hdimall_bf16_split_sm90_cu_60c5005d_35374cuda3std6ranges3__45__cpo4swapE)
_ZN72_INTERNAL_a5edcc1a_36_flash_fwd_hdimall_bf16_split_sm90_cu_60c5005d_35374cuda3std6ranges3__45__cpo4swapE:
	.zero		1
.L_7:


//--------------------- .nv.constant0._ZN7cutlass13device_kernelIN5flash11enable_sm90INS1_16FlashAttnFwdSm90INS1_25CollectiveMainloopFwdSm90ILi2EN4cute5tupleIJNS5_1CILi1EEES8_S8_EEENS6_IJNS7_ILi128EEENS7_ILi80EEENS7_ILi256EEEEEELi256ENS_10bfloat16_tEfNS_4arch4Sm90ELb0ELb0ELb0ELb0ELb0ELb0ELb0ELb1ELb1ELb1ELb1ELb0EEENS1_21CollectiveEpilogueFwdINS6_IJSA_SC_SB_EEES9_SE_SG_Li256ELb0ELb1ELb1ELb0EEENS1_19SingleTileSchedulerILb0ELb1ELb1ELi128EEEEEEEEEvNT_6ParamsE --------------------------
	.section	.nv.constant0._ZN7cutlass13device_kernelIN5flash11enable_sm90INS1_16FlashAttnFwdSm90INS1_25CollectiveMainloopFwdSm90ILi2EN4cute5tupleIJNS5_1CILi1EEES8_S8_EEENS6_IJNS7_ILi128EEENS7_ILi80EEENS7_ILi256EEEEEELi256ENS_10bfloat16_tEfNS_4arch4Sm90ELb0ELb0ELb0ELb0ELb0ELb0ELb0ELb1ELb1ELb1ELb1ELb0EEENS1_21CollectiveEpilogueFwdINS6_IJSA_SC_SB_EEES9_SE_SG_Li256ELb0ELb1ELb1ELb0EEENS1_19SingleTileSchedulerILb0ELb1ELb1ELi128EEEEEEEEEvNT_6ParamsE,"a",@progbits
	.sectionflags	@""
	.align	4
.nv.constant0._ZN7cutlass13device_kernelIN5flash11enable_sm90INS1_16FlashAttnFwdSm90INS1_25CollectiveMainloopFwdSm90ILi2EN4cute5tupleIJNS5_1CILi1EEES8_S8_EEENS6_IJNS7_ILi128EEENS7_ILi80EEENS7_ILi256EEEEEELi256ENS_10bfloat16_tEfNS_4arch4Sm90ELb0ELb0ELb0ELb0ELb0ELb0ELb0ELb1ELb1ELb1ELb1ELb0EEENS1_21CollectiveEpilogueFwdINS6_IJSA_SC_SB_EEES9_SE_SG_Li256ELb0ELb1ELb1ELb0EEENS1_19SingleTileSchedulerILb0ELb1ELb1ELi128EEEEEEEEEvNT_6ParamsE:
	.zero		3456


//--------------------- .nv.constant0._ZN7cutlass13device_kernelIN5flash11enable_sm90INS1_16FlashAttnFwdSm90INS1_25CollectiveMainloopFwdSm90ILi2EN4cute5tupleIJNS5_1CILi1EEES8_S8_EEENS6_IJNS7_ILi128EEENS7_ILi80EEENS7_ILi256EEEEEELi256ENS_10bfloat16_tEfNS_4arch4Sm90ELb0ELb0ELb0ELb1ELb0ELb0ELb0ELb1ELb1ELb1ELb1ELb0EEENS1_21CollectiveEpilogueFwdINS6_IJSA_SC_SB_EEES9_SE_SG_Li256ELb1ELb1ELb1ELb0EEENS1_36VarlenDynamicPersistentTileSchedulerILi128ELi80ELi256ELi128ELb1ELb1ELb1ELb0ELb1ELb1EEEEEEEEEvNT_6ParamsE --------------------------
	.section	.nv.constant0._ZN7cutlass13device_kernelIN5flash11enable_sm90INS1_16FlashAttnFwdSm90INS1_25CollectiveMainloopFwdSm90ILi2EN4cute5tupleIJNS5_1CILi1EEES8_S8_EEENS6_IJNS7_ILi128EEENS7_ILi80EEENS7_ILi256EEEEEELi256ENS_10bfloat16_tEfNS_4arch4Sm90ELb0ELb0ELb0ELb1ELb0ELb0ELb0ELb1ELb1ELb1ELb1ELb0EEENS1_21CollectiveEpilogueFwdINS6_IJSA_SC_SB_EEES9_SE_SG_Li256ELb1ELb1ELb1ELb0EEENS1_36VarlenDynamicPersistentTileSchedulerILi128ELi80ELi256ELi128ELb1ELb1ELb1ELb0ELb1ELb1EEEEEEEEEvNT_6ParamsE,"a",@progbits
	.sectionflags	@""
	.align	4
.nv.constant0._ZN7cutlass13device_kernelIN5flash11enable_sm90INS1_16FlashAttnFwdSm90INS1_25CollectiveMainloopFwdSm90ILi2EN4cute5tupleIJNS5_1CILi1EEES8_S8_EEENS6_IJNS7_ILi128EEENS7_ILi80EEENS7_ILi256EEEEEELi256ENS_10bfloat16_tEfNS_4arch4Sm90ELb0ELb0ELb0ELb1ELb0ELb0ELb0ELb1ELb1ELb1ELb1ELb0EEENS1_21CollectiveEpilogueFwdINS6_IJSA_SC_SB_EEES9_SE_SG_Li256ELb1ELb1ELb1ELb0EEENS1_36VarlenDynamicPersistentTileSchedulerILi128ELi80ELi256ELi128ELb1ELb1ELb1ELb0ELb1ELb1EEEEEEEEEvNT_6ParamsE:
	.zero		3584


//--------------------- .nv.constant0._ZN7cutlass13device_kernelIN5flash11enable_sm90INS1_16FlashAttnFwdSm90INS1_25CollectiveMainloopFwdSm90ILi2EN4cute5tupleIJNS5_1CILi1EEES8_S8_EEENS6_IJNS7_ILi128EEENS7_ILi80EEENS7_ILi256EEEEEELi256ENS_10bfloat16_tEfNS_4arch4Sm90ELb0ELb0ELb0ELb1ELb0ELb1ELb0ELb1ELb1ELb1ELb1ELb0EEENS1_21CollectiveEpilogueFwdINS6_IJSA_SC_SB_EEES9_SE_SG_Li256ELb1ELb1ELb1ELb0EEENS1_36VarlenDynamicPersistentTileSchedulerILi128ELi80ELi256ELi128ELb1ELb1ELb1ELb0ELb1ELb1EEEEEEEEEvNT_6ParamsE --------------------------
	.section	.nv.constant0._ZN7cutlass13device_kernelIN5flash11enable_sm90INS1_16FlashAttnFwdSm90INS1_25CollectiveMainloopFwdSm90ILi2EN4cute5tupleIJNS5_1CILi1EEES8_S8_EEENS6_IJNS7_ILi128EEENS7_ILi80EEENS7_ILi256EEEEEELi256ENS_10bfloat16_tEfNS_4arch4Sm90ELb0ELb0ELb0ELb1ELb0ELb1ELb0ELb1ELb1ELb1ELb1ELb0EEENS1_21CollectiveEpilogueFwdINS6_IJSA_SC_SB_EEES9_SE_SG_Li256ELb1ELb1ELb1ELb0EEENS1_36VarlenDynamicPersistentTileSchedulerILi128ELi80ELi256ELi128ELb1ELb1ELb1ELb0ELb1ELb1EEEEEEEEEvNT_6ParamsE,"a",@progbits
	.sectionflags	@""
	.align	4
.nv.constant0._ZN7cutlass13device_kernelIN5flash11enable_sm90INS1_16FlashAttnFwdSm90INS1_25CollectiveMainloopFwdSm90ILi2EN4cute5tupleIJNS5_1CILi1EEES8_S8_EEENS6_IJNS7_ILi128EEENS7_ILi80EEENS7_ILi256EEEEEELi256ENS_10bfloat16_tEfNS_4arch4Sm90ELb0ELb0ELb0ELb1ELb0ELb1ELb0ELb1ELb1ELb1ELb1ELb0EEENS1_21CollectiveEpilogueFwdINS6_IJSA_SC_SB_EEES9_SE_SG_Li256ELb1ELb1ELb1ELb0EEENS1_36VarlenDynamicPersistentTileSchedulerILi128ELi80ELi256ELi128ELb1ELb1ELb1ELb0ELb1ELb1EEEEEEEEEvNT_6ParamsE:
	.zero		3584


//--------------------- .nv.constant0._ZN7cutlass13device_kernelIN5flash11enable_sm90INS1_16FlashAttnFwdSm90INS1_25CollectiveMainloopFwdSm90ILi2EN4cute5tupleIJNS5_1CILi1EEES8_S8_EEENS6_IJNS7_ILi128EEENS7_ILi64EEENS7_ILi256EEEEEELi256ENS_10bfloat16_tEfNS_4arch4Sm90ELb0ELb1ELb0ELb0ELb0ELb0ELb0ELb1ELb1ELb1ELb1ELb0EEENS1_21CollectiveEpilogueFwdINS6_IJSA_SC_SB_EEES9_SE_SG_Li256ELb0ELb1ELb1ELb0EEENS1_19SingleTileSchedulerILb0ELb1ELb1ELi128EEEEEEEEEvNT_6ParamsE --------------------------
	.section	.nv.constant0._ZN7cutlass13device_kernelIN5flash11enable_sm90INS1_16FlashAttnFwdSm90INS1_25CollectiveMainloopFwdSm90ILi2EN4cute5tupleIJNS5_1CILi1EEES8_S8_EEENS6_IJNS7_ILi128EEENS7_ILi64EEENS7_ILi256EEEEEELi256ENS_10bfloat16_tEfNS_4arch4Sm90ELb0ELb1ELb0ELb0ELb0ELb0ELb0ELb1ELb1ELb1ELb1ELb0EEENS1_21CollectiveEpilogueFwdINS6_IJSA_SC_SB_EEES9_SE_SG_Li256ELb0ELb1ELb1ELb0EEENS1_19SingleTileSchedulerILb0ELb1ELb1ELi128EEEEEEEEEvNT_6ParamsE,"a",@progbits
	.sectionflags	@""
	.align	4
.nv.constant0._ZN7cutlass13device_kernelIN5flash11enable_sm90INS1_16FlashAttnFwdSm90INS1_25CollectiveMainloopFwdSm90ILi2EN4cute5tupleIJNS5_1CILi1EEES8_S8_EEENS6_IJNS7_ILi128EEENS7_ILi64EEENS7_ILi256EEEEEELi256ENS_10bfloat16_tEfNS_4arch4Sm90ELb0ELb1ELb0ELb0ELb0ELb0ELb0ELb1ELb1ELb1ELb1ELb0EEENS1_21CollectiveEpilogueFwdINS6_IJSA_SC_SB_EEES9_SE_SG_Li256ELb0ELb1ELb1ELb0EEENS1_19SingleTileSchedulerILb0ELb1ELb1ELi128EEEEEEEEEvNT_6ParamsE:
	.zero		3456


//--------------------- .nv.constant0._ZN7cutlass13device_kernelIN5flash11enable_sm90INS1_16FlashAttnFwdSm90INS1_25CollectiveMainloopFwdSm90ILi2EN4cute5tupleIJNS5_1CILi1EEES8_S8_EEENS6_IJNS7_ILi128EEENS7_ILi64EEENS7_ILi256EEEEEELi256ENS_10bfloat16_tEfNS_4arch4Sm90ELb0ELb1ELb0ELb1ELb0ELb0ELb0ELb1ELb1ELb1ELb1ELb0EEENS1_21CollectiveEpilogueFwdINS6_IJSA_SC_SB_EEES9_SE_SG_Li256ELb1ELb1ELb1ELb0EEENS1_36VarlenDynamicPersistentTileSchedulerILi128ELi64ELi256ELi128ELb1ELb1ELb1ELb1ELb0ELb1EEEEEEEEEvNT_6ParamsE --------------------------
	.section	.nv.constant0._ZN7cutlass13device_kernelIN5flash11enable_sm90INS1_16FlashAttnFwdSm90INS1_25CollectiveMainloopFwdSm90ILi2EN4cute5tupleIJNS5_1CILi1EEES8_S8_EEENS6_IJNS7_ILi128EEENS7_ILi64EEENS7_ILi256EEEEEELi256ENS_10bfloat16_tEfNS_4arch4Sm90ELb0ELb1ELb0ELb1ELb0ELb0ELb0ELb1ELb1ELb1ELb1ELb0EEENS1_21CollectiveEpilogueFwdINS6_IJSA_SC_SB_EEES9_SE_SG_Li256ELb1ELb1ELb1ELb0EEENS1_36VarlenDynamicPersistentTileSchedulerILi128ELi64ELi256ELi128ELb1ELb1ELb1ELb1ELb0ELb1EEEEEEEEEvNT_6ParamsE,"a",@progbits
	.sectionflags	@""
	.align	4
.nv.constant0._ZN7cutlass13device_kernelIN5flash11enable_sm90INS1_16FlashAttnFwdSm90INS1_25CollectiveMainloopFwdSm90ILi2EN4cute5tupleIJNS5_1CILi1EEES8_S8_EEENS6_IJNS7_ILi128EEENS7_ILi64EEENS7_ILi256EEEEEELi256ENS_10bfloat16_tEfNS_4arch4Sm90ELb0ELb1ELb0ELb1ELb0ELb0ELb0ELb1ELb1ELb1ELb1ELb0EEENS1_21CollectiveEpilogueFwdINS6_IJSA_SC_SB_EEES9_SE_SG_Li256ELb1ELb1ELb1ELb0EEENS1_36VarlenDynamicPersistentTileSchedulerILi128ELi64ELi256ELi128ELb1ELb1ELb1ELb1ELb0ELb1EEEEEEEEEvNT_6ParamsE:
	.zero		3584


//--------------------- .nv.constant0._ZN7cutlass13device_kernelIN5flash11enable_sm90INS1_16FlashAttnFwdSm90INS1_25CollectiveMainloopFwdSm90ILi2EN4cute5tupleIJNS5_1CILi1EEES8_S8_EEENS6_IJNS7_ILi128EEENS7_ILi64EEENS7_ILi256EEEEEELi256ENS_10bfloat16_tEfNS_4arch4Sm90ELb0ELb1ELb0ELb1ELb0ELb1ELb0ELb1ELb1ELb1ELb1ELb0EEENS1_21CollectiveEpilogueFwdINS6_IJSA_SC_SB_EEES9_SE_SG_Li256ELb1ELb1ELb1ELb0EEENS1_36VarlenDynamicPersistentTileSchedulerILi128ELi64ELi256ELi128ELb1ELb1ELb1ELb1ELb0ELb1EEEEEEEEEvNT_6ParamsE --------------------------
	.section	.nv.constant0._ZN7cutlass13device_kernelIN5flash11enable_sm90INS1_16FlashAttnFwdSm90INS1_25CollectiveMainloopFwdSm90ILi2EN4cute5tupleIJNS5_1CILi1EEES8_S8_EEENS6_IJNS7_ILi128EEENS7_ILi64EEENS7_ILi256EEEEEELi256ENS_10bfloat16_tEfNS_4arch4Sm90ELb0ELb1ELb0ELb1ELb0ELb1ELb0ELb1ELb1ELb1ELb1ELb0EEENS1_21CollectiveEpilogueFwdINS6_IJSA_SC_SB_EEES9_SE_SG_Li256ELb1ELb1ELb1ELb0EEENS1_36VarlenDynamicPersistentTileSchedulerILi128ELi64ELi256ELi128ELb1ELb1ELb1ELb1ELb0ELb1EEEEEEEEEvNT_6ParamsE,"a",@progbits
	.sectionflags	@""
	.align	4
.nv.constant0._ZN7cutlass13device_kernelIN5flash11enable_sm90INS1_16FlashAttnFwdSm90INS1_25CollectiveMainloopFwdSm90ILi2EN4cute5tupleIJNS5_1CILi1EEES8_S8_EEENS6_IJNS7_ILi128EEENS7_ILi64EEENS7_ILi256EEEEEELi256ENS_10bfloat16_tEfNS_4arch4Sm90ELb0ELb1ELb0ELb1ELb0ELb1ELb0ELb1ELb1ELb1ELb1ELb0EEENS1_21CollectiveEpilogueFwdINS6_IJSA_SC_SB_EEES9_SE_SG_Li256ELb1ELb1ELb1ELb0EEENS1_36VarlenDynamicPersistentTileSchedulerILi128ELi64ELi256ELi128ELb1ELb1ELb1ELb1ELb0ELb1EEEEEEEEEvNT_6ParamsE:
	.zero		3584


//--------------------- .nv.constant0._ZN7cutlass13device_kernelIN5flash11enable_sm90INS1_16FlashAttnFwdSm90INS1_25CollectiveMainloopFwdSm90ILi2EN4cute5tupleIJNS5_1CILi1EEES8_S8_EEENS6_IJNS7_ILi128EEENS7_ILi80EEENS7_ILi256EEEEEELi256ENS_10bfloat16_tEfNS_4arch4Sm90ELb1ELb0ELb0ELb0ELb0ELb0ELb0ELb1ELb1ELb1ELb1ELb0EEENS1_21CollectiveEpilogueFwdINS6_IJSA_SC_SB_EEES9_SE_SG_Li256ELb0ELb1ELb1ELb0EEENS1_19SingleTileSchedulerILb0ELb1ELb1ELi128EEEEEEEEEvNT_6ParamsE --------------------------
	.section	.nv.constant0._ZN7cutlass13device_kernelIN5flash11enable_sm90INS1_16FlashAttnFwdSm90INS1_25CollectiveMainloopFwdSm90ILi2EN4cute5tupleIJNS5_1CILi1EEES8_S8_EEENS6_IJNS7_ILi128EEENS7_ILi80EEENS7_ILi256EEEEEELi256ENS_10bfloat16_tEfNS_4arch4Sm90ELb1ELb0ELb0ELb0ELb0ELb0ELb0ELb1ELb1ELb1ELb1ELb0EEENS1_21CollectiveEpilogueFwdINS6_IJSA_SC_SB_EEES9_SE_SG_Li256ELb0ELb1ELb1ELb0EEENS1_19SingleTileSchedulerILb0ELb1ELb1ELi128EEEEEEEEEvNT_6ParamsE,"a",@progbits
	.sectionflags	@""
	.align	4
.nv.constant0._ZN7cutlass13device_kernelIN5flash11enable_sm90INS1_16FlashAttnFwdSm90INS1_25CollectiveMainloopFwdSm90ILi2EN4cute5tupleIJNS5_1CILi1EEES8_S8_EEENS6_IJNS7_ILi128EEENS7_ILi80EEENS7_ILi256EEEEEELi256ENS_10bfloat16_tEfNS_4arch4Sm90ELb1ELb0ELb0ELb0ELb0ELb0ELb0ELb1ELb1ELb1ELb1ELb0EEENS1_21CollectiveEpilogueFwdINS6_IJSA_SC_SB_EEES9_SE_SG_Li256ELb0ELb1ELb1ELb0EEENS1_19SingleTileSchedulerILb0ELb1ELb1ELi128EEEEEEEEEvNT_6ParamsE:
	.zero		3456


//--------------------- .nv.constant0._ZN7cutlass13device_kernelIN5flash11enable_sm90INS1_16FlashAttnFwdSm90INS1_25CollectiveMainloopFwdSm90ILi2EN4cute5tupleIJNS5_1CILi1EEES8_S8_EEENS6_IJNS7_ILi128EEENS7_ILi80EEENS7_ILi256EEEEEELi256ENS_10bfloat16_tEfNS_4arch4Sm90ELb1ELb0ELb0ELb1ELb0ELb0ELb0ELb1ELb1ELb1ELb1ELb0EEENS1_21CollectiveEpilogueFwdINS6_IJSA_SC_SB_EEES9_SE_SG_Li256ELb1ELb1ELb1ELb0EEENS1_36VarlenDynamicPersistentTileSchedulerILi128ELi80ELi256ELi128ELb1ELb1ELb1ELb1ELb1ELb1EEEEEEEEEvNT_6ParamsE --------------------------
	.section	.nv.constant0._ZN7cutlass13device_kernelIN5flash11enable_sm90INS1_16FlashAttnFwdSm90INS1_25CollectiveMainloopFwdSm90ILi2EN4cute5tupleIJNS5_1CILi1EEES8_S8_EEENS6_IJNS7_ILi128EEENS7_ILi80EEENS7_ILi256EEEEEELi256ENS_10bfloat16_tEfNS_4arch4Sm90ELb1ELb0ELb0ELb1ELb0ELb0ELb0ELb1ELb1ELb1ELb1ELb0EEENS1_21CollectiveEpilogueFwdINS6_IJSA_SC_SB_EEES9_SE_SG_Li256ELb1ELb1ELb1ELb0EEENS1_36VarlenDynamicPersistentTileSchedulerILi128ELi80ELi256ELi128ELb1ELb1ELb1ELb1ELb1ELb1EEEEEEEEEvNT_6ParamsE,"a",@progbits
	.sectionflags	@""
	.align	4
.nv.constant0._ZN7cutlass13device_kernelIN5flash11enable_sm90INS1_16FlashAttnFwdSm90INS1_25CollectiveMainloopFwdSm90ILi2EN4cute5tupleIJNS5_1CILi1EEES8_S8_EEENS6_IJNS7_ILi128EEENS7_ILi80EEENS7_ILi256EEEEEELi256ENS_10bfloat16_tEfNS_4arch4Sm90ELb1ELb0ELb0ELb1ELb0ELb0ELb0ELb1ELb1ELb1ELb1ELb0EEENS1_21CollectiveEpilogueFwdINS6_IJSA_SC_SB_EEES9_SE_SG_Li256ELb1ELb1ELb1ELb0EEENS1_36VarlenDynamicPersistentTileSchedulerILi128ELi80ELi256ELi128ELb1ELb1ELb1ELb1ELb1ELb1EEEEEEEEEvNT_6ParamsE:
	.zero		3584


//--------------------- .nv.constant0._ZN7cutlass13device_kernelIN5flash11enable_sm90INS1_16FlashAttnFwdSm90INS1_25CollectiveMainloopFwdSm90ILi2EN4cute5tupleIJNS5_1CILi1EEES8_S8_EEENS6_IJNS7_ILi128EEENS7_ILi80EEENS7_ILi256EEEEEELi256ENS_10bfloat16_tEfNS_4arch4Sm90ELb1ELb0ELb0ELb1ELb0ELb1ELb0ELb1ELb1ELb1ELb1ELb0EEENS1_21CollectiveEpilogueFwdINS6_IJSA_SC_SB_EEES9_SE_SG_Li256ELb1ELb1ELb1ELb0EEENS1_36VarlenDynamicPersistentTileSchedulerILi128ELi80ELi256ELi128ELb1ELb1ELb1ELb1ELb1ELb1EEEEEEEEEvNT_6ParamsE --------------------------
	.section	.nv.constant0._ZN7cutlass13device_kernelIN5flash11enable_sm90INS1_16FlashAttnFwdSm90INS1_25CollectiveMainloopFwdSm90ILi2EN4cute5tupleIJNS5_1CILi1EEES8_S8_EEENS6_IJNS7_ILi128EEENS7_ILi80EEENS7_ILi256EEEEEELi256ENS_10bfloat16_tEfNS_4arch4Sm90ELb1ELb0ELb0ELb1ELb0ELb1ELb0ELb1ELb1ELb1ELb1ELb0EEENS1_21CollectiveEpilogueFwdINS6_IJSA_SC_SB_EEES9_SE_SG_Li256ELb1ELb1ELb1ELb0EEENS1_36VarlenDynamicPersistentTileSchedulerILi128ELi80ELi256ELi128ELb1ELb1ELb1ELb1ELb1ELb1EEEEEEEEEvNT_6ParamsE,"a",@progbits
	.sectionflags	@""
	.align	4
.nv.constant0._ZN7cutlass13device_kernelIN5flash11enable_sm90INS1_16FlashAttnFwdSm90INS1_25CollectiveMainloopFwdSm90ILi2EN4cute5tupleIJNS5_1CILi1EEES8_S8_EEENS6_IJNS7_ILi128EEENS7_ILi80EEENS7_ILi256EEEEEELi256ENS_10bfloat16_tEfNS_4arch4Sm90ELb1ELb0ELb0ELb1ELb0ELb1ELb0ELb1ELb1ELb1ELb1ELb0EEENS1_21CollectiveEpilogueFwdINS6_IJSA_SC_SB_EEES9_SE_SG_Li256ELb1ELb1ELb1ELb0EEENS1_36VarlenDynamicPersistentTileSchedulerILi128ELi80ELi256ELi128ELb1ELb1ELb1ELb1ELb1ELb1EEEEEEEEEvNT_6ParamsE:
	.zero		3584


//--------------------- .nv.constant0._ZN7cutlass13device_kernelIN5flash11enable_sm90INS1_16FlashAttnFwdSm90INS1_25CollectiveMainloopFwdSm90ILi2EN4cute5tupleIJNS5_1CILi1EEES8_S8_EEENS6_IJNS7_ILi128EEENS7_ILi112EEENS7_ILi192EEEEEELi192ENS_10bfloat16_tEfNS_4arch4Sm90ELb0ELb0ELb0ELb0ELb0ELb0ELb0ELb1ELb1ELb1ELb1ELb0EEENS1_21CollectiveEpilogueFwdINS6_IJSA_SC_SB_EEES9_SE_SG_Li256ELb0ELb1ELb1ELb0EEENS1_19SingleTileSchedulerILb0ELb1ELb1ELi128EEEEEEEEEvNT_6ParamsE --------------------------
	.section	.nv.constant0._ZN7cutlass13device_kernelIN5flash11enable_sm90INS1_16FlashAttnFwdSm90INS1_25CollectiveMainloopFwdSm90ILi2EN4cute5tupleIJNS5_1CILi1EEES8_S8_EEENS6_IJNS7_ILi128EEENS7_ILi112EEENS7_ILi192EEEEEELi192ENS_10bfloat16_tEfNS_4arch4Sm90ELb0ELb0ELb0ELb0ELb0ELb0ELb0ELb1ELb1ELb1ELb1ELb0EEENS1_21CollectiveEpilogueFwdINS6_IJSA_SC_SB_EEES9_SE_SG_Li256ELb0ELb1ELb1ELb0EEENS1_19SingleTileSchedulerILb0ELb1ELb1ELi128EEEEEEEEEvNT_6ParamsE,"a",@progbits
	.sectionflags	@""
	.align	4
.nv.constant0._ZN7cutlass13device_kernelIN5flash11enable_sm90INS1_16FlashAttnFwdSm90INS1_25CollectiveMainloopFwdSm90ILi2EN4cute5tupleIJNS5_1CILi1EEES8_S8_EEENS6_IJNS7_ILi128EEENS7_ILi112EEENS7_ILi192EEEEEELi192ENS_10bfloat16_tEfNS_4arch4Sm90ELb0ELb0ELb0ELb0ELb0ELb0ELb0ELb1ELb1ELb1ELb1ELb0EEENS1_21CollectiveEpilogueFwdINS6_IJSA_SC_SB_EEES9_SE_SG_Li256ELb0ELb1ELb1ELb0EEENS1_19SingleTileSchedulerILb0ELb1ELb1ELi128EEEEEEEEEvNT_6ParamsE:
	.zero		3456


//--------------------- .nv.constant0._ZN7cutlass13device_kernelIN5flash11enable_sm90INS1_16FlashAttnFwdSm90INS1_25CollectiveMainloopFwdSm90ILi2EN4cute5tupleIJNS5_1CILi1EEES8_S8_EEENS6_IJNS7_ILi128EEENS7_ILi112EEENS7_ILi192EEEEEELi192ENS_10bfloat16_tEfNS_4arch4Sm90ELb0ELb0ELb0ELb1ELb0ELb0ELb0ELb1ELb1ELb1ELb1ELb0EEENS1_21CollectiveEpilogueFwdINS6_IJSA_SC_SB_EEES9_SE_SG_Li256ELb1ELb1ELb1ELb0EEENS1_36VarlenDynamicPersistentTileSchedulerILi128ELi112ELi256ELi128ELb1ELb1ELb1ELb0ELb1ELb1EEEEEEEEEvNT_6ParamsE --------------------------
	.section	.nv.constant0._ZN7cutlass13device_kernelIN5flash11enable_sm90INS1_16FlashAttnFwdSm90INS1_25CollectiveMainloopFwdSm90ILi2EN4cute5tupleIJNS5_1CILi1EEES8_S8_EEENS6_IJNS7_ILi128EEENS7_ILi112EEENS7_ILi192EEEEEELi192ENS_10bfloat16_tEfNS_4arch4Sm90ELb0ELb0ELb0ELb1ELb0ELb0ELb0ELb1ELb1ELb1ELb1ELb0EEENS1_21CollectiveEpilogueFwdINS6_IJSA_SC_SB_EEES9_SE_SG_Li256ELb1ELb1ELb1ELb0EEENS1_36VarlenDynamicPersistentTileSchedulerILi128ELi112ELi256ELi128ELb1ELb1ELb1ELb0ELb1ELb1EEEEEEEEEvNT_6ParamsE,"a",@progbits
	.sectionflags	@""
	.align	4
.nv.constant0._ZN7cutlass13device_kernelIN5flash11enable_sm90INS1_16FlashAttnFwdSm90INS1_25CollectiveMainloopFwdSm90ILi2EN4cute5tupleIJNS5_1CILi1EEES8_S8_EEENS6_IJNS7_ILi128EEENS7_ILi112EEENS7_ILi192EEEEEELi192ENS_10bfloat16_tEfNS_4arch4Sm90ELb0ELb0ELb0ELb1ELb0ELb0ELb0ELb1ELb1ELb1ELb1ELb0EEENS1_21CollectiveEpilogueFwdINS6_IJSA_SC_SB_EEES9_SE_SG_Li256ELb1ELb1ELb1ELb0EEENS1_36VarlenDynamicPersistentTileSchedulerILi128ELi112ELi256ELi128ELb1ELb1ELb1ELb0ELb1ELb1EEEEEEEEEvNT_6ParamsE:
	.zero		3584


//--------------------- .nv.constant0._ZN7cutlass13device_kernelIN5flash11enable_sm90INS1_16FlashAttnFwdSm90INS1_25CollectiveMainloopFwdSm90ILi2EN4cute5tupleIJNS5_1CILi1EEES8_S8_EEENS6_IJNS7_ILi128EEENS7_ILi112EEENS7_ILi192EEEEEELi192ENS_10bfloat16_tEfNS_4arch4Sm90ELb0ELb0ELb0ELb1ELb0ELb1ELb0ELb1ELb1ELb1ELb1ELb0EEENS1_21CollectiveEpilogueFwdINS6_IJSA_SC_SB_EEES9_SE_SG_Li256ELb1ELb1ELb1ELb0EEENS1_36VarlenDynamicPersistentTileSchedulerILi128ELi112ELi256ELi128ELb1ELb1ELb1ELb0ELb1ELb1EEEEEEEEEvNT_6ParamsE --------------------------
	.section	.nv.constant0._ZN7cutlass13device_kernelIN5flash11enable_sm90INS1_16FlashAttnFwdSm90INS1_25CollectiveMainloopFwdSm90ILi2EN4cute5tupleIJNS5_1CILi1EEES8_S8_EEENS6_IJNS7_ILi128EEENS7_ILi112EEENS7_ILi192EEEEEELi192ENS_10bfloat16_tEfNS_4arch4Sm90ELb0ELb0ELb0ELb1ELb0ELb1ELb0ELb1ELb1ELb1ELb1ELb0EEENS1_21CollectiveEpilogueFwdINS6_IJSA_SC_SB_EEES9_SE_SG_Li256ELb1ELb1ELb1ELb0EEENS1_36VarlenDynamicPersistentTileSchedulerILi128ELi112ELi256ELi128ELb1ELb1ELb1ELb0ELb1ELb1EEEEEEEEEvNT_6ParamsE,"a",@progbits
	.sectionflags	@""
	.align	4
.nv.constant0._ZN7cutlass13device_kernelIN5flash11enable_sm90INS1_16FlashAttnFwdSm90INS1_25CollectiveMainloopFwdSm90ILi2EN4cute5tupleIJNS5_1CILi1EEES8_S8_EEENS6_IJNS7_ILi128EEENS7_ILi112EEENS7_ILi192EEEEEELi192ENS_10bfloat16_tEfNS_4arch4Sm90ELb0ELb0ELb0ELb1ELb0ELb1ELb0ELb1ELb1ELb1ELb1ELb0EEENS1_21CollectiveEpilogueFwdINS6_IJSA_SC_SB_EEES9_SE_SG_Li256ELb1ELb1ELb1ELb0EEENS1_36VarlenDynamicPersistentTileSchedulerILi128ELi112ELi256ELi128ELb1ELb1ELb1ELb0ELb1ELb1EEEEEEEEEvNT_6ParamsE:
	.zero		3584


//--------------------- .nv.constant0._ZN7cutlass13device_kernelIN5flash11enable_sm90INS1_16FlashAttnFwdSm90INS1_25CollectiveMainloopFwdSm90ILi2EN4cute5tupleIJNS5_1CILi1EEES8_S8_EEENS6_IJNS7_ILi128EEENS7_ILi96EEENS7_ILi192EEEEEELi192ENS_10bfloat16_tEfNS_4arch4Sm90ELb0ELb1ELb0ELb0ELb0ELb0ELb0ELb1ELb1ELb1ELb1ELb0EEENS1_21CollectiveEpilogueFwdINS6_IJSA_SC_SB_EEES9_SE_SG_Li256ELb0ELb1ELb1ELb0EEENS1_19SingleTileSchedulerILb0ELb1ELb1ELi128EEEEEEEEEvNT_6ParamsE --------------------------
	.section	.nv.constant0._ZN7cutlass13device_kernelIN5flash11enable_sm90INS1_16FlashAttnFwdSm90INS1_25CollectiveMainloopFwdSm90ILi2EN4cute5tupleIJNS5_1CILi1EEES8_S8_EEENS6_IJNS7_ILi128EEENS7_ILi96EEENS7_ILi192EEEEEELi192ENS_10bfloat16_tEfNS_4arch4Sm90ELb0ELb1ELb0ELb0ELb0ELb0ELb0ELb1ELb1ELb1ELb1ELb0EEENS1_21CollectiveEpilogueFwdINS6_IJSA_SC_SB_EEES9_SE_SG_Li256ELb0ELb1ELb1ELb0EEENS1_19SingleTileSchedulerILb0ELb1ELb1ELi128EEEEEEEEEvNT_6ParamsE,"a",@progbits
	.sectionflags	@""
	.align	4
.nv.constant0._ZN7cutlass13device_kernelIN5flash11enable_sm90INS1_16FlashAttnFwdSm90INS1_25CollectiveMainloopFwdSm90ILi2EN4cute5tupleIJNS5_1CILi1EEES8_S8_EEENS6_IJNS7_ILi128EEENS7_ILi96EEENS7_ILi192EEEEEELi192ENS_10bfloat16_tEfNS_4arch4Sm90ELb0ELb1ELb0ELb0ELb0ELb0ELb0ELb1ELb1ELb1ELb1ELb0EEENS1_21CollectiveEpilogueFwdINS6_IJSA_SC_SB_EEES9_SE_SG_Li256ELb0ELb1ELb1ELb0EEENS1_19SingleTileSchedulerILb0ELb1ELb1ELi128EEEEEEEEEvNT_6ParamsE:
	.zero		3456


//--------------------- .nv.constant0._ZN7cutlass13device_kernelIN5flash11enable_sm90INS1_16FlashAttnFwdSm90INS1_25CollectiveMainloopFwdSm90ILi2EN4cute5tupleIJNS5_1CILi1EEES8_S8_EEENS6_IJNS7_ILi128EEENS7_ILi96EEENS7_ILi192EEEEEELi192ENS_10bfloat16_tEfNS_4arch4Sm90ELb0ELb1ELb0ELb1ELb0ELb0ELb0ELb1ELb1ELb1ELb1ELb0EEENS1_21CollectiveEpilogueFwdINS6_IJSA_SC_SB_EEES9_SE_SG_Li256ELb1ELb1ELb1ELb0EEENS1_36VarlenDynamicPersistentTileSchedulerILi128ELi96ELi256ELi128ELb1ELb1ELb1ELb1ELb0ELb1EEEEEEEEEvNT_6ParamsE --------------------------
	.section	.nv.constant0._ZN7cutlass13device_kernelIN5flash11enable_sm90INS1_16FlashAttnFwdSm90INS1_25CollectiveMainloopFwdSm90ILi2EN4cute5tupleIJNS5_1CILi1EEES8_S8_EEENS6_IJNS7_ILi128EEENS7_ILi96EEENS7_ILi192EEEEEELi192ENS_10bfloat16_tEfNS_4arch4Sm90ELb0ELb1ELb0ELb1ELb0ELb0ELb0ELb1ELb1ELb1ELb1ELb0EEENS1_21CollectiveEpilogueFwdINS6_IJSA_SC_SB_EEES9_SE_SG_Li256ELb1ELb1ELb1ELb0EEENS1_36VarlenDynamicPersistentTileSchedulerILi128ELi96ELi256ELi128ELb1ELb1ELb1ELb1ELb0ELb1EEEEEEEEEvNT_6ParamsE,"a",@progbits
	.sectionflags	@""
	.align	4
.nv.constant0._ZN7cutlass13device_kernelIN5flash11enable_sm90INS1_16FlashAttnFwdSm90INS1_25CollectiveMainloopFwdSm90ILi2EN4cute5tupleIJNS5_1CILi1EEES8_S8_EEENS6_IJNS7_ILi128EEENS7_ILi96EEENS7_ILi192EEEEEELi192ENS_10bfloat16_tEfNS_4arch4Sm90ELb0ELb1ELb0ELb1ELb0ELb0ELb0ELb1ELb1ELb1ELb1ELb0EEENS1_21CollectiveEpilogueFwdINS6_IJSA_SC_SB_EEES9_SE_SG_Li256ELb1ELb1ELb1ELb0EEENS1_36VarlenDynamicPersistentTileSchedulerILi128ELi96ELi256ELi128ELb1ELb1ELb1ELb1ELb0ELb1EEEEEEEEEvNT_6ParamsE:
	.zero		3584


//--------------------- .nv.constant0._ZN7cutlass13device_kernelIN5flash11enable_sm90INS1_16FlashAttnFwdSm90INS1_25CollectiveMainloopFwdSm90ILi2EN4cute5tupleIJNS5_1CILi1EEES8_S8_EEENS6_IJNS7_ILi128EEENS7_ILi96EEENS7_ILi192EEEEEELi192ENS_10bfloat16_tEfNS_4arch4Sm90ELb0ELb1ELb0ELb1ELb0ELb1ELb0ELb1ELb1ELb1ELb1ELb0EEENS1_21CollectiveEpilogueFwdINS6_IJSA_SC_SB_EEES9_SE_SG_Li256ELb1ELb1ELb1ELb0EEENS1_36VarlenDynamicPersistentTileSchedulerILi128ELi96ELi256ELi128ELb1ELb1ELb1ELb1ELb0ELb1EEEEEEEEEvNT_6ParamsE --------------------------
	.section	.nv.constant0._ZN7cutlass13device_kernelIN5flash11enable_sm90INS1_16FlashAttnFwdSm90INS1_25CollectiveMainloopFwdSm90ILi2EN4cute5tupleIJNS5_1CILi1EEES8_S8_EEENS6_IJNS7_ILi128EEENS7_ILi96EEENS7_ILi192EEEEEELi192ENS_10bfloat16_tEfNS_4arch4Sm90ELb0ELb1ELb0ELb1ELb0ELb1ELb0ELb1ELb1ELb1ELb1ELb0EEENS1_21CollectiveEpilogueFwdINS6_IJSA_SC_SB_EEES9_SE_SG_Li256ELb1ELb1ELb1ELb0EEENS1_36VarlenDynamicPersistentTileSchedulerILi128ELi96ELi256ELi128ELb1ELb1ELb1ELb1ELb0ELb1EEEEEEEEEvNT_6ParamsE,"a",@progbits
	.sectionflags	@""
	.align	4
.nv.constant0._ZN7cutlass13device_kernelIN5flash11enable_sm90INS1_16FlashAttnFwdSm90INS1_25CollectiveMainloopFwdSm90ILi2EN4cute5tupleIJNS5_1CILi1EEES8_S8_EEENS6_IJNS7_ILi128EEENS7_ILi96EEENS7_ILi192EEEEEELi192ENS_10bfloat16_tEfNS_4arch4Sm90ELb0ELb1ELb0ELb1ELb0ELb1ELb0ELb1ELb1ELb1ELb1ELb0EEENS1_21CollectiveEpilogueFwdINS6_IJSA_SC_SB_EEES9_SE_SG_Li256ELb1ELb1ELb1ELb0EEENS1_36VarlenDynamicPersistentTileSchedulerILi128ELi96ELi256ELi128ELb1ELb1ELb1ELb1ELb0ELb1EEEEEEEEEvNT_6ParamsE:
	.zero		3584


//--------------------- .nv.constant0._ZN7cutlass13device_kernelIN5flash11enable_sm90INS1_16FlashAttnFwdSm90INS1_25CollectiveMainloopFwdSm90ILi2EN4cute5tupleIJNS5_1CILi1EEES8_S8_EEENS6_IJNS7_ILi128EEENS7_ILi112EEENS7_ILi192EEEEEELi192ENS_10bfloat16_tEfNS_4arch4Sm90ELb1ELb0ELb0ELb0ELb0ELb0ELb0ELb1ELb1ELb1ELb1ELb0EEENS1_21CollectiveEpilogueFwdINS6_IJSA_SC_SB_EEES9_SE_SG_Li256ELb0ELb1ELb1ELb0EEENS1_19SingleTileSchedulerILb0ELb1ELb1ELi128EEEEEEEEEvNT_6ParamsE --------------------------
	.section	.nv.constant0._ZN7cutlass13device_kernelIN5flash11enable_sm90INS1_16FlashAttnFwdSm90INS1_25CollectiveMainloopFwdSm90ILi2EN4cute5tupleIJNS5_1CILi1EEES8_S8_EEENS6_IJNS7_ILi128EEENS7_ILi112EEENS7_ILi192EEEEEELi192ENS_10bfloat16_tEfNS_4arch4Sm90ELb1ELb0ELb0ELb0ELb0ELb0ELb0ELb1ELb1ELb1ELb1ELb0EEENS1_21CollectiveEpilogueFwdINS6_IJSA_SC_SB_EEES9_SE_SG_Li256ELb0ELb1ELb1ELb0EEENS1_19SingleTileSchedulerILb0ELb1ELb1ELi128EEEEEEEEEvNT_6ParamsE,"a",@progbits
	.sectionflags	@""
	.align	4
.nv.constant0._ZN7cutlass13device_kernelIN5flash11enable_sm90INS1_16FlashAttnFwdSm90INS1_25CollectiveMainloopFwdSm90ILi2EN4cute5tupleIJNS5_1CILi1EEES8_S8_EEENS6_IJNS7_ILi128EEENS7_ILi112EEENS7_ILi192EEEEEELi192ENS_10bfloat16_tEfNS_4arch4Sm90ELb1ELb0ELb0ELb0ELb0ELb0ELb0ELb1ELb1ELb1ELb1ELb0EEENS1_21CollectiveEpilogueFwdINS6_IJSA_SC_SB_EEES9_SE_SG_Li256ELb0ELb1ELb1ELb0EEENS1_19SingleTileSchedulerILb0ELb1ELb1ELi128EEEEEEEEEvNT_6ParamsE:
	.zero		3456


//--------------------- .nv.constant0._ZN7cutlass13device_kernelIN5flash11enable_sm90INS1_16FlashAttnFwdSm90INS1_25CollectiveMainloopFwdSm90ILi2EN4cute5tupleIJNS5_1CILi1EEES8_S8_EEENS6_IJNS7_ILi128EEENS7_ILi112EEENS7_ILi192EEEEEELi192ENS_10bfloat16_tEfNS_4arch4Sm90ELb1ELb0ELb0ELb1ELb0ELb0ELb0ELb1ELb1ELb1ELb1ELb0EEENS1_21CollectiveEpilogueFwdINS6_IJSA_SC_SB_EEES9_SE_SG_Li256ELb1ELb1ELb1ELb0EEENS1_36VarlenDynamicPersistentTileSchedulerILi128ELi112ELi256ELi128ELb1ELb1ELb1ELb1ELb1ELb1EEEEEEEEEvNT_6ParamsE --------------------------
	.section	.nv.constant0._ZN7cutlass13device_kernelIN5flash11enable_sm90INS1_16FlashAttnFwdSm90INS1_25CollectiveMainloopFwdSm90ILi2EN4cute5tupleIJNS5_1CILi1EEES8_S8_EEENS6_IJNS7_ILi128EEENS7_ILi112EEENS7_ILi192EEEEEELi192ENS_10bfloat16_tEfNS_4arch4Sm90ELb1ELb0ELb0ELb1ELb0ELb0ELb0ELb1ELb1ELb1ELb1ELb0EEENS1_21CollectiveEpilogueFwdINS6_IJSA_SC_SB_EEES9_SE_SG_Li256ELb1ELb1ELb1ELb0EEENS1_36VarlenDynamicPersistentTileSchedulerILi128ELi112ELi256ELi128ELb1ELb1ELb1ELb1ELb1ELb1EEEEEEEEEvNT_6ParamsE,"a",@progbits
	.sectionflags	@""
	.align	4
.nv.constant0._ZN7cutlass13device_kernelIN5flash11enable_sm90INS1_16FlashAttnFwdSm90INS1_25CollectiveMainloopFwdSm90ILi2EN4cute5tupleIJNS5_1CILi1EEES8_S8_EEENS6_IJNS7_ILi128EEENS7_ILi112EEENS7_ILi192EEEEEELi192ENS_10bfloat16_tEfNS_4arch4Sm90ELb1ELb0ELb0ELb1ELb0ELb0ELb0ELb1ELb1ELb1ELb1ELb0EEENS1_21CollectiveEpilogueFwdINS6_IJSA_SC_SB_EEES9_SE_SG_Li256ELb1ELb1ELb1ELb0EEENS1_36VarlenDynamicPersistentTileSchedulerILi128ELi112ELi256ELi128ELb1ELb1ELb1ELb1ELb1ELb1EEEEEEEEEvNT_6ParamsE:
	.zero		3584


//--------------------- .nv.constant0._ZN7cutlass13device_kernelIN5flash11enable_sm90INS1_16FlashAttnFwdSm90INS1_25CollectiveMainloopFwdSm90ILi2EN4cute5tupleIJNS5_1CILi1EEES8_S8_EEENS6_IJNS7_ILi128EEENS7_ILi112EEENS7_ILi192EEEEEELi192ENS_10bfloat16_tEfNS_4arch4Sm90ELb1ELb0ELb0ELb1ELb0ELb1ELb0ELb1ELb1ELb1ELb1ELb0EEENS1_21CollectiveEpilogueFwdINS6_IJSA_SC_SB_EEES9_SE_SG_Li256ELb1ELb1ELb1ELb0EEENS1_36VarlenDynamicPersistentTileSchedulerILi128ELi112ELi256ELi128ELb1ELb1ELb1ELb1ELb1ELb1EEEEEEEEEvNT_6ParamsE --------------------------
	.section	.nv.constant0._ZN7cutlass13device_kernelIN5flash11enable_sm90INS1_16FlashAttnFwdSm90INS1_25CollectiveMainloopFwdSm90ILi2EN4cute5tupleIJNS5_1CILi1EEES8_S8_EEENS6_IJNS7_ILi128EEENS7_ILi112EEENS7_ILi192EEEEEELi192ENS_10bfloat16_tEfNS_4arch4Sm90ELb1ELb0ELb0ELb1ELb0ELb1ELb0ELb1ELb1ELb1ELb1ELb0EEENS1_21CollectiveEpilogueFwdINS6_IJSA_SC_SB_EEES9_SE_SG_Li256ELb1ELb1ELb1ELb0EEENS1_36VarlenDynamicPersistentTileSchedulerILi128ELi112ELi256ELi128ELb1ELb1ELb1ELb1ELb1ELb1EEEEEEEEEvNT_6ParamsE,"a",@progbits
	.sectionflags	@""
	.align	4
.nv.constant0._ZN7cutlass13device_kernelIN5flash11enable_sm90INS1_16FlashAttnFwdSm90INS1_25CollectiveMainloopFwdSm90ILi2EN4cute5tupleIJNS5_1CILi1EEES8_S8_EEENS6_IJNS7_ILi128EEENS7_ILi112EEENS7_ILi192EEEEEELi192ENS_10bfloat16_tEfNS_4arch4Sm90ELb1ELb0ELb0ELb1ELb0ELb1ELb0ELb1ELb1ELb1ELb1ELb0EEENS1_21CollectiveEpilogueFwdINS6_IJSA_SC_SB_EEES9_SE_SG_Li256ELb1ELb1ELb1ELb0EEENS1_36VarlenDynamicPersistentTileSchedulerILi128ELi112ELi256ELi128ELb1ELb1ELb1ELb1ELb1ELb1EEEEEEEEEvNT_6ParamsE:
	.zero		3584


//--------------------- .nv.constant0._ZN7cutlass13device_kernelIN5flash11enable_sm90INS1_16FlashAttnFwdSm90INS1_25CollectiveMainloopFwdSm90ILi2EN4cute5tupleIJNS5_1CILi1EEES8_S8_EEENS6_IJNS7_ILi128EEENS7_ILi176EEESA_EEELi128ENS_10bfloat16_tEfNS_4arch4Sm90ELb0ELb0ELb0ELb0ELb0ELb0ELb0ELb1ELb1ELb1ELb1ELb0EEENS1_21CollectiveEpilogueFwdINS6_IJSA_SA_SB_EEES9_SD_SF_Li256ELb0ELb1ELb1ELb0EEENS1_19SingleTileSchedulerILb0ELb1ELb1ELi128EEEEEEEEEvNT_6ParamsE --------------------------
	.section	.nv.constant0._ZN7cutlass13device_kernelIN5flash11enable_sm90INS1_16FlashAttnFwdSm90INS1_25CollectiveMainloopFwdSm90ILi2EN4cute5tupleIJNS5_1CILi1EEES8_S8_EEENS6_IJNS7_ILi128EEENS7_ILi176EEESA_EEELi128ENS_10bfloat16_tEfNS_4arch4Sm90ELb0ELb0ELb0ELb0ELb0ELb0ELb0ELb1ELb1ELb1ELb1ELb0EEENS1_21CollectiveEpilogueFwdINS6_IJSA_SA_SB_EEES9_SD_SF_Li256ELb0ELb1ELb1ELb0EEENS1_19SingleTileSchedulerILb0ELb1ELb1ELi128EEEEEEEEEvNT_6ParamsE,"a",@progbits
	.sectionflags	@""
	.align	4
.nv.constant0._ZN7cutlass13device_kernelIN5flash11enable_sm90INS1_16FlashAttnFwdSm90INS1_25CollectiveMainloopFwdSm90ILi2EN4cute5tupleIJNS5_1CILi1EEES8_S8_EEENS6_IJNS7_ILi128EEENS7_ILi176EEESA_EEELi128ENS_10bfloat16_tEfNS_4arch4Sm90ELb0ELb0ELb0ELb0ELb0ELb0ELb0ELb1ELb1ELb1ELb1ELb0EEENS1_21CollectiveEpilogueFwdINS6_IJSA_SA_SB_EEES9_SD_SF_Li256ELb0ELb1ELb1ELb0EEENS1_19SingleTileSchedulerILb0ELb1ELb1ELi128EEEEEEEEEvNT_6ParamsE:
	.zero		3456


//--------------------- .nv.constant0._ZN7cutlass13device_kernelIN5flash11enable_sm90INS1_16FlashAttnFwdSm90INS1_25CollectiveMainloopFwdSm90ILi2EN4cute5tupleIJNS5_1CILi1EEES8_S8_EEENS6_IJNS7_ILi128EEENS7_ILi176EEESA_EEELi128ENS_10bfloat16_tEfNS_4arch4Sm90ELb0ELb0ELb0ELb1ELb0ELb0ELb0ELb1ELb1ELb1ELb1ELb0EEENS1_21CollectiveEpilogueFwdINS6_IJSA_SA_SB_EEES9_SD_SF_Li256ELb1ELb1ELb1ELb0EEENS1_36VarlenDynamicPersistentTileSchedulerILi128ELi176ELi256ELi128ELb1ELb1ELb1ELb0ELb1ELb1EEEEEEEEEvNT_6ParamsE --------------------------
	.section	.nv.constant0._ZN7cutlass13device_kernelIN5flash11enable_sm90INS1_16FlashAttnFwdSm90INS1_25CollectiveMainloopFwdSm90ILi2EN4cute5tupleIJNS5_1CILi1EEES8_S8_EEENS6_IJNS7_ILi128EEENS7_ILi176EEESA_EEELi128ENS_10bfloat16_tEfNS_4arch4Sm90ELb0ELb0ELb0ELb1ELb0ELb0ELb0ELb1ELb1ELb1ELb1ELb0EEENS1_21CollectiveEpilogueFwdINS6_IJSA_SA_SB_EEES9_SD_SF_Li256ELb1ELb1ELb1ELb0EEENS1_36VarlenDynamicPersistentTileSchedulerILi128ELi176ELi256ELi128ELb1ELb1ELb1ELb0ELb1ELb1EEEEEEEEEvNT_6ParamsE,"a",@progbits
	.sectionflags	@""
	.align	4
.nv.constant0._ZN7cutlass13device_kernelIN5flash11enable_sm90INS1_16FlashAttnFwdSm90INS1_25CollectiveMainloopFwdSm90ILi2EN4cute5tupleIJNS5_1CILi1EEES8_S8_EEENS6_IJNS7_ILi128EEENS7_ILi176EEESA_EEELi128ENS_10bfloat16_tEfNS_4arch4Sm90ELb0ELb0ELb0ELb1ELb0ELb0ELb0ELb1ELb1ELb1ELb1ELb0EEENS1_21CollectiveEpilogueFwdINS6_IJSA_SA_SB_EEES9_SD_SF_Li256ELb1ELb1ELb1ELb0EEENS1_36VarlenDynamicPersistentTileSchedulerILi128ELi176ELi256ELi128ELb1ELb1ELb1ELb0ELb1ELb1EEEEEEEEEvNT_6ParamsE:
	.zero		3584


//--------------------- .nv.constant0._ZN7cutlass13device_kernelIN5flash11enable_sm90INS1_16FlashAttnFwdSm90INS1_25CollectiveMainloopFwdSm90ILi2EN4cute5tupleIJNS5_1CILi1EEES8_S8_EEENS6_IJNS7_ILi128EEENS7_ILi176EEESA_EEELi128ENS_10bfloat16_tEfNS_4arch4Sm90ELb0ELb0ELb0ELb1ELb0ELb1ELb0ELb1ELb1ELb1ELb1ELb0EEENS1_21CollectiveEpilogueFwdINS6_IJSA_SA_SB_EEES9_SD_SF_Li256ELb1ELb1ELb1ELb0EEENS1_36VarlenDynamicPersistentTileSchedulerILi128ELi176ELi256ELi128ELb1ELb1ELb1ELb0ELb1ELb1EEEEEEEEEvNT_6ParamsE --------------------------
	.section	.nv.constant0._ZN7cutlass13device_kernelIN5flash11enable_sm90INS1_16FlashAttnFwdSm90INS1_25CollectiveMainloopFwdSm90ILi2EN4cute5tupleIJNS5_1CILi1EEES8_S8_EEENS6_IJNS7_ILi128EEENS7_ILi176EEESA_EEELi128ENS_10bfloat16_tEfNS_4arch4Sm90ELb0ELb0ELb0ELb1ELb0ELb1ELb0ELb1ELb1ELb1ELb1ELb0EEENS1_21CollectiveEpilogueFwdINS6_IJSA_SA_SB_EEES9_SD_SF_Li256ELb1ELb1ELb1ELb0EEENS1_36VarlenDynamicPersistentTileSchedulerILi128ELi176ELi256ELi128ELb1ELb1ELb1ELb0ELb1ELb1EEEEEEEEEvNT_6ParamsE,"a",@progbits
	.sectionflags	@""
	.align	4
.nv.constant0._ZN7cutlass13device_kernelIN5flash11enable_sm90INS1_16FlashAttnFwdSm90INS1_25CollectiveMainloopFwdSm90ILi2EN4cute5tupleIJNS5_1CILi1EEES8_S8_EEENS6_IJNS7_ILi128EEENS7_ILi176EEESA_EEELi128ENS_10bfloat16_tEfNS_4arch4Sm90ELb0ELb0ELb0ELb1ELb0ELb1ELb0ELb1ELb1ELb1ELb1ELb0EEENS1_21CollectiveEpilogueFwdINS6_IJSA_SA_SB_EEES9_SD_SF_Li256ELb1ELb1ELb1ELb0EEENS1_36VarlenDynamicPersistentTileSchedulerILi128ELi176ELi256ELi128ELb1ELb1ELb1ELb0ELb1ELb1EEEEEEEEEvNT_6ParamsE:
	.zero		3584


//--------------------- .nv.constant0._ZN7cutlass13device_kernelIN5flash11enable_sm90INS1_16FlashAttnFwdSm90INS1_25CollectiveMainloopFwdSm90ILi2EN4cute5tupleIJNS5_1CILi1EEES8_S8_EEENS6_IJNS7_ILi128EEESA_SA_EEELi128ENS_10bfloat16_tEfNS_4arch4Sm90ELb0ELb1ELb0ELb0ELb0ELb0ELb0ELb1ELb1ELb1ELb1ELb0EEENS1_21CollectiveEpilogueFwdISB_S9_SC_SE_Li256ELb0ELb1ELb1ELb0EEENS1_19SingleTileSchedulerILb0ELb1ELb1ELi128EEEEEEEEEvNT_6ParamsE --------------------------
	.section	.nv.constant0._ZN7cutlass13device_kernelIN5flash11enable_sm90INS1_16FlashAttnFwdSm90INS1_25CollectiveMainloopFwdSm90ILi2EN4cute5tupleIJNS5_1CILi1EEES8_S8_EEENS6_IJNS7_ILi128EEESA_SA_EEELi128ENS_10bfloat16_tEfNS_4arch4Sm90ELb0ELb1ELb0ELb0ELb0ELb0ELb0ELb1ELb1ELb1ELb1ELb0EEENS1_21CollectiveEpilogueFwdISB_S9_SC_SE_Li256ELb0ELb1ELb1ELb0EEENS1_19SingleTileSchedulerILb0ELb1ELb1ELi128EEEEEEEEEvNT_6ParamsE,"a",@progbits
	.sectionflags	@""
	.align	4
.nv.constant0._ZN7cutlass13device_kernelIN5flash11enable_sm90INS1_16FlashAttnFwdSm90INS1_25CollectiveMainloopFwdSm90ILi2EN4cute5tupleIJNS5_1CILi1EEES8_S8_EEENS6_IJNS7_ILi128EEESA_SA_EEELi128ENS_10bfloat16_tEfNS_4arch4Sm90ELb0ELb1ELb0ELb0ELb0ELb0ELb0ELb1ELb1ELb1ELb1ELb0EEENS1_21CollectiveEpilogueFwdISB_S9_SC_SE_Li256ELb0ELb1ELb1ELb0EEENS1_19SingleTileSchedulerILb0ELb1ELb1ELi128EEEEEEEEEvNT_6ParamsE:
	.zero		3456


//--------------------- .nv.constant0._ZN7cutlass13device_kernelIN5flash11enable_sm90INS1_16FlashAttnFwdSm90INS1_25CollectiveMainloopFwdSm90ILi2EN4cute5tupleIJNS5_1CILi1EEES8_S8_EEENS6_IJNS7_ILi128EEESA_SA_EEELi128ENS_10bfloat16_tEfNS_4arch4Sm90ELb0ELb1ELb0ELb1ELb0ELb0ELb0ELb1ELb1ELb1ELb1ELb0EEENS1_21CollectiveEpilogueFwdISB_S9_SC_SE_Li256ELb1ELb1ELb1ELb0EEENS1_36VarlenDynamicPersistentTileSchedulerILi128ELi128ELi256ELi128ELb1ELb1ELb1ELb1ELb0ELb1EEEEEEEEEvNT_6ParamsE --------------------------
	.section	.nv.constant0._ZN7cutlass13device_kernelIN5flash11enable_sm90INS1_16FlashAttnFwdSm90INS1_25CollectiveMainloopFwdSm90ILi2EN4cute5tupleIJNS5_1CILi1EEES8_S8_EEENS6_IJNS7_ILi128EEESA_SA_EEELi128ENS_10bfloat16_tEfNS_4arch4Sm90ELb0ELb1ELb0ELb1ELb0ELb0ELb0ELb1ELb1ELb1ELb1ELb0EEENS1_21CollectiveEpilogueFwdISB_S9_SC_SE_Li256ELb1ELb1ELb1ELb0EEENS1_36VarlenDynamicPersistentTileSchedulerILi128ELi128ELi256ELi128ELb1ELb1ELb1ELb1ELb0ELb1EEEEEEEEEvNT_6ParamsE,"a",@progbits
	.sectionflags	@""
	.align	4
.nv.constant0._ZN7cutlass13device_kernelIN5flash11enable_sm90INS1_16FlashAttnFwdSm90INS1_25CollectiveMainloopFwdSm90ILi2EN4cute5tupleIJNS5_1CILi1EEES8_S8_EEENS6_IJNS7_ILi128EEESA_SA_EEELi128ENS_10bfloat16_tEfNS_4arch4Sm90ELb0ELb1ELb0ELb1ELb0ELb0ELb0ELb1ELb1ELb1ELb1ELb0EEENS1_21CollectiveEpilogueFwdISB_S9_SC_SE_Li256ELb1ELb1ELb1ELb0EEENS1_36VarlenDynamicPersistentTileSchedulerILi128ELi128ELi256ELi128ELb1ELb1ELb1ELb1ELb0ELb1EEEEEEEEEvNT_6ParamsE:
	.zero		3584


//--------------------- .nv.constant0._ZN7cutlass13device_kernelIN5flash11enable_sm90INS1_16FlashAttnFwdSm90INS1_25CollectiveMainloopFwdSm90ILi2EN4cute5tupleIJNS5_1CILi1EEES8_S8_EEENS6_IJNS7_ILi128EEESA_SA_EEELi128ENS_10bfloat16_tEfNS_4arch4Sm90ELb0ELb1ELb0ELb1ELb0ELb1ELb0ELb1ELb1ELb1ELb1ELb0EEENS1_21CollectiveEpilogueFwdISB_S9_SC_SE_Li256ELb1ELb1ELb1ELb0EEENS1_36VarlenDynamicPersistentTileSchedulerILi128ELi128ELi256ELi128ELb1ELb1ELb1ELb1ELb0ELb1EEEEEEEEEvNT_6ParamsE --------------------------
	.section	.nv.constant0._ZN7cutlass13device_kernelIN5flash11enable_sm90INS1_16FlashAttnFwdSm90INS1_25CollectiveMainloopFwdSm90ILi2EN4cute5tupleIJNS5_1CILi1EEES8_S8_EEENS6_IJNS7_ILi128EEESA_SA_EEELi128ENS_10bfloat16_tEfNS_4arch4Sm90ELb0ELb1ELb0ELb1ELb0ELb1ELb0ELb1ELb1ELb1ELb1ELb0EEENS1_21CollectiveEpilogueFwdISB_S9_SC_SE_Li256ELb1ELb1ELb1ELb0EEENS1_36VarlenDynamicPersistentTileSchedulerILi128ELi128ELi256ELi128ELb1ELb1ELb1ELb1ELb0ELb1EEEEEEEEEvNT_6ParamsE,"a",@progbits
	.sectionflags	@""
	.align	4
.nv.constant0._ZN7cutlass13device_kernelIN5flash11enable_sm90INS1_16FlashAttnFwdSm90INS1_25CollectiveMainloopFwdSm90ILi2EN4cute5tupleIJNS5_1CILi1EEES8_S8_EEENS6_IJNS7_ILi128EEESA_SA_EEELi128ENS_10bfloat16_tEfNS_4arch4Sm90ELb0ELb1ELb0ELb1ELb0ELb1ELb0ELb1ELb1ELb1ELb1ELb0EEENS1_21CollectiveEpilogueFwdISB_S9_SC_SE_Li256ELb1ELb1ELb1ELb0EEENS1_36VarlenDynamicPersistentTileSchedulerILi128ELi128ELi256ELi128ELb1ELb1ELb1ELb1ELb0ELb1EEEEEEEEEvNT_6ParamsE:
	.zero		3584


//--------------------- .nv.constant0._ZN7cutlass13device_kernelIN5flash11enable_sm90INS1_16FlashAttnFwdSm90INS1_25CollectiveMainloopFwdSm90ILi2EN4cute5tupleIJNS5_1CILi1EEES8_S8_EEENS6_IJNS7_ILi128EEESA_SA_EEELi128ENS_10bfloat16_tEfNS_4arch4Sm90ELb1ELb0ELb0ELb0ELb0ELb0ELb0ELb1ELb1ELb1ELb1ELb0EEENS1_21CollectiveEpilogueFwdISB_S9_SC_SE_Li256ELb0ELb1ELb1ELb0EEENS1_19SingleTileSchedulerILb0ELb1ELb1ELi128EEEEEEEEEvNT_6ParamsE --------------------------
	.section	.nv.constant0._ZN7cutlass13device_kernelIN5flash11enable_sm90INS1_16FlashAttnFwdSm90INS1_25CollectiveMainloopFwdSm90ILi2EN4cute5tupleIJNS5_1CILi1EEES8_S8_EEENS6_IJNS7_ILi128EEESA_SA_EEELi128ENS_10bfloat16_tEfNS_4arch4Sm90ELb1ELb0ELb0ELb0ELb0ELb0ELb0ELb1ELb1ELb1ELb1ELb0EEENS1_21CollectiveEpilogueFwdISB_S9_SC_SE_Li256ELb0ELb1ELb1ELb0EEENS1_19SingleTileSchedulerILb0ELb1ELb1ELi128EEEEEEEEEvNT_6ParamsE,"a",@progbits
	.sectionflags	@""
	.align	4
.nv.constant0._ZN7cutlass13device_kernelIN5flash11enable_sm90INS1_16FlashAttnFwdSm90INS1_25CollectiveMainloopFwdSm90ILi2EN4cute5tupleIJNS5_1CILi1EEES8_S8_EEENS6_IJNS7_ILi128EEESA_SA_EEELi128ENS_10bfloat16_tEfNS_4arch4Sm90ELb1ELb0ELb0ELb0ELb0ELb0ELb0ELb1ELb1ELb1ELb1ELb0EEENS1_21CollectiveEpilogueFwdISB_S9_SC_SE_Li256ELb0ELb1ELb1ELb0EEENS1_19SingleTileSchedulerILb0ELb1ELb1ELi128EEEEEEEEEvNT_6ParamsE:
	.zero		3456


//--------------------- .nv.constant0._ZN7cutlass13device_kernelIN5flash11enable_sm90INS1_16FlashAttnFwdSm90INS1_25CollectiveMainloopFwdSm90ILi2EN4cute5tupleIJNS5_1CILi1EEES8_S8_EEENS6_IJNS7_ILi128EEESA_SA_EEELi128ENS_10bfloat16_tEfNS_4arch4Sm90ELb1ELb0ELb0ELb1ELb0ELb0ELb0ELb1ELb1ELb1ELb1ELb0EEENS1_21CollectiveEpilogueFwdISB_S9_SC_SE_Li256ELb1ELb1ELb1ELb0EEENS1_36VarlenDynamicPersistentTileSchedulerILi128ELi128ELi256ELi128ELb1ELb1ELb1ELb1ELb1ELb1EEEEEEEEEvNT_6ParamsE --------------------------
	.section	.nv.constant0._ZN7cutlass13device_kernelIN5flash11enable_sm90INS1_16FlashAttnFwdSm90INS1_25CollectiveMainloopFwdSm90ILi2EN4cute5tupleIJNS5_1CILi1EEES8_S8_EEENS6_IJNS7_ILi128EEESA_SA_EEELi128ENS_10bfloat16_tEfNS_4arch4Sm90ELb1ELb0ELb0ELb1ELb0ELb0ELb0ELb1ELb1ELb1ELb1ELb0EEENS1_21CollectiveEpilogueFwdISB_S9_SC_SE_Li256ELb1ELb1ELb1ELb0EEENS1_36VarlenDynamicPersistentTileSchedulerILi128ELi128ELi256ELi128ELb1ELb1ELb1ELb1ELb1ELb1EEEEEEEEEvNT_6ParamsE,"a",@progbits
	.sectionflags	@""
	.align	4
.nv.constant0._ZN7cutlass13device_kernelIN5flash11enable_sm90INS1_16FlashAttnFwdSm90INS1_25CollectiveMainloopFwdSm90ILi2EN4cute5tupleIJNS5_1CILi1EEES8_S8_EEENS6_IJNS7_ILi128EEESA_SA_EEELi128ENS_10bfloat16_tEfNS_4arch4Sm90ELb1ELb0ELb0ELb1ELb0ELb0ELb0ELb1ELb1ELb1ELb1ELb0EEENS1_21CollectiveEpilogueFwdISB_S9_SC_SE_Li256ELb1ELb1ELb1ELb0EEENS1_36VarlenDynamicPersistentTileSchedulerILi128ELi128ELi256ELi128ELb1ELb1ELb1ELb1ELb1ELb1EEEEEEEEEvNT_6ParamsE:
	.zero		3584


//--------------------- .nv.constant0._ZN7cutlass13device_kernelIN5flash11enable_sm90INS1_16FlashAttnFwdSm90INS1_25CollectiveMainloopFwdSm90ILi2EN4cute5tupleIJNS5_1CILi1EEES8_S8_EEENS6_IJNS7_ILi128EEESA_SA_EEELi128ENS_10bfloat16_tEfNS_4arch4Sm90ELb1ELb0ELb0ELb1ELb0ELb1ELb0ELb1ELb1ELb1ELb1ELb0EEENS1_21CollectiveEpilogueFwdISB_S9_SC_SE_Li256ELb1ELb1ELb1ELb0EEENS1_36VarlenDynamicPersistentTileSchedulerILi128ELi128ELi256ELi128ELb1ELb1ELb1ELb1ELb1ELb1EEEEEEEEEvNT_6ParamsE --------------------------
	.section	.nv.constant0._ZN7cutlass13device_kernelIN5flash11enable_sm90INS1_16FlashAttnFwdSm90INS1_25CollectiveMainloopFwdSm90ILi2EN4cute5tupleIJNS5_1CILi1EEES8_S8_EEENS6_IJNS7_ILi128EEESA_SA_EEELi128ENS_10bfloat16_tEfNS_4arch4Sm90ELb1ELb0ELb0ELb1ELb0ELb1ELb0ELb1ELb1ELb1ELb1ELb0EEENS1_21CollectiveEpilogueFwdISB_S9_SC_SE_Li256ELb1ELb1ELb1ELb0EEENS1_36VarlenDynamicPersistentTileSchedulerILi128ELi128ELi256ELi128ELb1ELb1ELb1ELb1ELb1ELb1EEEEEEEEEvNT_6ParamsE,"a",@progbits
	.sectionflags	@""
	.align	4
.nv.constant0._ZN7cutlass13device_kernelIN5flash11enable_sm90INS1_16FlashAttnFwdSm90INS1_25CollectiveMainloopFwdSm90ILi2EN4cute5tupleIJNS5_1CILi1EEES8_S8_EEENS6_IJNS7_ILi128EEESA_SA_EEELi128ENS_10bfloat16_tEfNS_4arch4Sm90ELb1ELb0ELb0ELb1ELb0ELb1ELb0ELb1ELb1ELb1ELb1ELb0EEENS1_21CollectiveEpilogueFwdISB_S9_SC_SE_Li256ELb1ELb1ELb1ELb0EEENS1_36VarlenDynamicPersistentTileSchedulerILi128ELi128ELi256ELi128ELb1ELb1ELb1ELb1ELb1ELb1EEEEEEEEEvNT_6ParamsE:
	.zero		3584


//--------------------- .nv.constant0._ZN7cutlass13device_kernelIN5flash11enable_sm90INS1_16FlashAttnFwdSm90INS1_25CollectiveMainloopFwdSm90ILi2EN4cute5tupleIJNS5_1CILi1EEES8_S8_EEENS6_IJNS7_ILi192EEENS7_ILi144EEENS7_ILi96EEEEEELi96ENS_10bfloat16_tEfNS_4arch4Sm90ELb0ELb0ELb0ELb0ELb0ELb0ELb0ELb0ELb1ELb1ELb1ELb0EEENS1_21CollectiveEpilogueFwdINS6_IJSA_SC_SB_EEES9_SE_SG_Li384ELb0ELb1ELb1ELb0EEENS1_19SingleTileSchedulerILb0ELb1ELb1ELi192EEEEEEEEEvNT_6ParamsE --------------------------
	.section	.nv.constant0._ZN7cutlass13device_kernelIN5flash11enable_sm90INS1_16FlashAttnFwdSm90INS1_25CollectiveMainloopFwdSm90ILi2EN4cute5tupleIJNS5_1CILi1EEES8_S8_EEENS6_IJNS7_ILi192EEENS7_ILi144EEENS7_ILi96EEEEEELi96ENS_10bfloat16_tEfNS_4arch4Sm90ELb0ELb0ELb0ELb0ELb0ELb0ELb0ELb0ELb1ELb1ELb1ELb0EEENS1_21CollectiveEpilogueFwdINS6_IJSA_SC_SB_EEES9_SE_SG_Li384ELb0ELb1ELb1ELb0EEENS1_19SingleTileSchedulerILb0ELb1ELb1ELi192EEEEEEEEEvNT_6ParamsE,"a",@progbits
	.sectionflags	@""
	.align	4
.nv.constant0._ZN7cutlass13device_kernelIN5flash11enable_sm90INS1_16FlashAttnFwdSm90INS1_25CollectiveMainloopFwdSm90ILi2EN4cute5tupleIJNS5_1CILi1EEES8_S8_EEENS6_IJNS7_ILi192EEENS7_ILi144EEENS7_ILi96EEEEEELi96ENS_10bfloat16_tEfNS_4arch4Sm90ELb0ELb0ELb0ELb0ELb0ELb0ELb0ELb0ELb1ELb1ELb1ELb0EEENS1_21CollectiveEpilogueFwdINS6_IJSA_SC_SB_EEES9_SE_SG_Li384ELb0ELb1ELb1ELb0EEENS1_19SingleTileSchedulerILb0ELb1ELb1ELi192EEEEEEEEEvNT_6ParamsE:
	.zero		3456


//--------------------- .nv.constant0._ZN7cutlass13device_kernelIN5flash11enable_sm90INS1_16FlashAttnFwdSm90INS1_25CollectiveMainloopFwdSm90ILi2EN4cute5tupleIJNS5_1CILi1EEES8_S8_EEENS6_IJNS7_ILi192EEENS7_ILi144EEENS7_ILi96EEEEEELi96ENS_10bfloat16_tEfNS_4arch4Sm90ELb0ELb0ELb0ELb1ELb0ELb0ELb0ELb0ELb1ELb1ELb1ELb0EEENS1_21CollectiveEpilogueFwdINS6_IJSA_SC_SB_EEES9_SE_SG_Li384ELb1ELb1ELb1ELb0EEENS1_36VarlenDynamicPersistentTileSchedulerILi192ELi144ELi384ELi128ELb1ELb1ELb1ELb0ELb1ELb1EEEEEEEEEvNT_6ParamsE --------------------------
	.section	.nv.constant0._ZN7cutlass13device_kernelIN5flash11enable_sm90INS1_16FlashAttnFwdSm90INS1_25CollectiveMainloopFwdSm90ILi2EN4cute5tupleIJNS5_1CILi1EEES8_S8_EEENS6_IJNS7_ILi192EEENS7_ILi144EEENS7_ILi96EEEEEELi96ENS_10bfloat16_tEfNS_4arch4Sm90ELb0ELb0ELb0ELb1ELb0ELb0ELb0ELb0ELb1ELb1ELb1ELb0EEENS1_21CollectiveEpilogueFwdINS6_IJSA_SC_SB_EEES9_SE_SG_Li384ELb1ELb1ELb1ELb0EEENS1_36VarlenDynamicPersistentTileSchedulerILi192ELi144ELi384ELi128ELb1ELb1ELb1ELb0ELb1ELb1EEEEEEEEEvNT_6ParamsE,"a",@progbits
	.sectionflags	@""
	.align	4
.nv.constant0._ZN7cutlass13device_kernelIN5flash11enable_sm90INS1_16FlashAttnFwdSm90INS1_25CollectiveMainloopFwdSm90ILi2EN4cute5tupleIJNS5_1CILi1EEES8_S8_EEENS6_IJNS7_ILi192EEENS7_ILi144EEENS7_ILi96EEEEEELi96ENS_10bfloat16_tEfNS_4arch4Sm90ELb0ELb0ELb0ELb1ELb0ELb0ELb0ELb0ELb1ELb1ELb1ELb0EEENS1_21CollectiveEpilogueFwdINS6_IJSA_SC_SB_EEES9_SE_SG_Li384ELb1ELb1ELb1ELb0EEENS1_36VarlenDynamicPersistentTileSchedulerILi192ELi144ELi384ELi128ELb1ELb1ELb1ELb0ELb1ELb1EEEEEEEEEvNT_6ParamsE:
	.zero		3584


//--------------------- .nv.constant0._ZN7cutlass13device_kernelIN5flash11enable_sm90INS1_16FlashAttnFwdSm90INS1_25CollectiveMainloopFwdSm90ILi2EN4cute5tupleIJNS5_1CILi1EEES8_S8_EEENS6_IJNS7_ILi192EEENS7_ILi144EEENS7_ILi96EEEEEELi96ENS_10bfloat16_tEfNS_4arch4Sm90ELb0ELb0ELb0ELb1ELb0ELb1ELb0ELb0ELb1ELb1ELb1ELb0EEENS1_21CollectiveEpilogueFwdINS6_IJSA_SC_SB_EEES9_SE_SG_Li384ELb1ELb1ELb1ELb0EEENS1_36VarlenDynamicPersistentTileSchedulerILi192ELi144ELi384ELi128ELb1ELb1ELb1ELb0ELb1ELb1EEEEEEEEEvNT_6ParamsE --------------------------
	.section	.nv.constant0._ZN7cutlass13device_kernelIN5flash11enable_sm90INS1_16FlashAttnFwdSm90INS1_25CollectiveMainloopFwdSm90ILi2EN4cute5tupleIJNS5_1CILi1EEES8_S8_EEENS6_IJNS7_ILi192EEENS7_ILi144EEENS7_ILi96EEEEEELi96ENS_10bfloat16_tEfNS_4arch4Sm90ELb0ELb0ELb0ELb1ELb0ELb1ELb0ELb0ELb1ELb1ELb1ELb0EEENS1_21CollectiveEpilogueFwdINS6_IJSA_SC_SB_EEES9_SE_SG_Li384ELb1ELb1ELb1ELb0EEENS1_36VarlenDynamicPersistentTileSchedulerILi192ELi144ELi384ELi128ELb1ELb1ELb1ELb0ELb1ELb1EEEEEEEEEvNT_6ParamsE,"a",@progbits
	.sectionflags	@""
	.align	4
.nv.constant0._ZN7cutlass13device_kernelIN5flash11enable_sm90INS1_16FlashAttnFwdSm90INS1_25CollectiveMainloopFwdSm90ILi2EN4cute5tupleIJNS5_1CILi1EEES8_S8_EEENS6_IJNS7_ILi192EEENS7_ILi144EEENS7_ILi96EEEEEELi96ENS_10bfloat16_tEfNS_4arch4Sm90ELb0ELb0ELb0ELb1ELb0ELb1ELb0ELb0ELb1ELb1ELb1ELb0EEENS1_21CollectiveEpilogueFwdINS6_IJSA_SC_SB_EEES9_SE_SG_Li384ELb1ELb1ELb1ELb0EEENS1_36VarlenDynamicPersistentTileSchedulerILi192ELi144ELi384ELi128ELb1ELb1ELb1ELb0ELb1ELb1EEEEEEEEEvNT_6ParamsE:
	.zero		3584


//--------------------- .nv.constant0._ZN7cutlass13device_kernelIN5flash11enable_sm90INS1_16FlashAttnFwdSm90INS1_25CollectiveMainloopFwdSm90ILi2EN4cute5tupleIJNS5_1CILi1EEES8_S8_EEENS6_IJNS7_ILi192EEENS7_ILi128EEENS7_ILi96EEEEEELi96ENS_10bfloat16_tEfNS_4arch4Sm90ELb0ELb1ELb0ELb0ELb0ELb0ELb0ELb0ELb1ELb1ELb1ELb0EEENS1_21CollectiveEpilogueFwdINS6_IJSA_SC_SB_EEES9_SE_SG_Li384ELb0ELb1ELb1ELb0EEENS1_19SingleTileSchedulerILb0ELb1ELb1ELi192EEEEEEEEEvNT_6ParamsE --------------------------
	.section	.nv.constant0._ZN7cutlass13device_kernelIN5flash11enable_sm90INS1_16FlashAttnFwdSm90INS1_25CollectiveMainloopFwdSm90ILi2EN4cute5tupleIJNS5_1CILi1EEES8_S8_EEENS6_IJNS7_ILi192EEENS7_ILi128EEENS7_ILi96EEEEEELi96ENS_10bfloat16_tEfNS_4arch4Sm90ELb0ELb1ELb0ELb0ELb0ELb0ELb0ELb0ELb1ELb1ELb1ELb0EEENS1_21CollectiveEpilogueFwdINS6_IJSA_SC_SB_EEES9_SE_SG_Li384ELb0ELb1ELb1ELb0EEENS1_19SingleTileSchedulerILb0ELb1ELb1ELi192EEEEEEEEEvNT_6ParamsE,"a",@progbits
	.sectionflags	@""
	.align	4
.nv.constant0._ZN7cutlass13device_kernelIN5flash11enable_sm90INS1_16FlashAttnFwdSm90INS1_25CollectiveMainloopFwdSm90ILi2EN4cute5tupleIJNS5_1CILi1EEES8_S8_EEENS6_IJNS7_ILi192EEENS7_ILi128EEENS7_ILi96EEEEEELi96ENS_10bfloat16_tEfNS_4arch4Sm90ELb0ELb1ELb0ELb0ELb0ELb0ELb0ELb0ELb1ELb1ELb1ELb0EEENS1_21CollectiveEpilogueFwdINS6_IJSA_SC_SB_EEES9_SE_SG_Li384ELb0ELb1ELb1ELb0EEENS1_19SingleTileSchedulerILb0ELb1ELb1ELi192EEEEEEEEEvNT_6ParamsE:
	.zero		3456


//--------------------- .nv.constant0._ZN7cutlass13device_kernelIN5flash11enable_sm90INS1_16FlashAttnFwdSm90INS1_25CollectiveMainloopFwdSm90ILi2EN4cute5tupleIJNS5_1CILi1EEES8_S8_EEENS6_IJNS7_ILi192EEENS7_ILi128EEENS7_ILi96EEEEEELi96ENS_10bfloat16_tEfNS_4arch4Sm90ELb0ELb1ELb0ELb1ELb0ELb0ELb0ELb0ELb1ELb1ELb1ELb0EEENS1_21CollectiveEpilogueFwdINS6_IJSA_SC_SB_EEES9_SE_SG_Li384ELb1ELb1ELb1ELb0EEENS1_36VarlenDynamicPersistentTileSchedulerILi192ELi128ELi384ELi128ELb1ELb1ELb1ELb1ELb0ELb1EEEEEEEEEvNT_6ParamsE --------------------------
	.section	.nv.constant0._ZN7cutlass13device_kernelIN5flash11enable_sm90INS1_16FlashAttnFwdSm90INS1_25CollectiveMainloopFwdSm90ILi2EN4cute5tupleIJNS5_1CILi1EEES8_S8_EEENS6_IJNS7_ILi192EEENS7_ILi128EEENS7_ILi96EEEEEELi96ENS_10bfloat16_tEfNS_4arch4Sm90ELb0ELb1ELb0ELb1ELb0ELb0ELb0ELb0ELb1ELb1ELb1ELb0EEENS1_21CollectiveEpilogueFwdINS6_IJSA_SC_SB_EEES9_SE_SG_Li384ELb1ELb1ELb1ELb0EEENS1_36VarlenDynamicPersistentTileSchedulerILi192ELi128ELi384ELi128ELb1ELb1ELb1ELb1ELb0ELb1EEEEEEEEEvNT_6ParamsE,"a",@progbits
	.sectionflags	@""
	.align	4
.nv.constant0._ZN7cutlass13device_kernelIN5flash11enable_sm90INS1_16FlashAttnFwdSm90INS1_25CollectiveMainloopFwdSm90ILi2EN4cute5tupleIJNS5_1CILi1EEES8_S8_EEENS6_IJNS7_ILi192EEENS7_ILi128EEENS7_ILi96EEEEEELi96ENS_10bfloat16_tEfNS_4arch4Sm90ELb0ELb1ELb0ELb1ELb0ELb0ELb0ELb0ELb1ELb1ELb1ELb0EEENS1_21CollectiveEpilogueFwdINS6_IJSA_SC_SB_EEES9_SE_SG_Li384ELb1ELb1ELb1ELb0EEENS1_36VarlenDynamicPersistentTileSchedulerILi192ELi128ELi384ELi128ELb1ELb1ELb1ELb1ELb0ELb1EEEEEEEEEvNT_6ParamsE:
	.zero		3584


//--------------------- .nv.constant0._ZN7cutlass13device_kernelIN5flash11enable_sm90INS1_16FlashAttnFwdSm90INS1_25CollectiveMainloopFwdSm90ILi2EN4cute5tupleIJNS5_1CILi1EEES8_S8_EEENS6_IJNS7_ILi192EEENS7_ILi128EEENS7_ILi96EEEEEELi96ENS_10bfloat16_tEfNS_4arch4Sm90ELb0ELb1ELb0ELb1ELb0ELb1ELb0ELb0ELb1ELb1ELb1ELb0EEENS1_21CollectiveEpilogueFwdINS6_IJSA_SC_SB_EEES9_SE_SG_Li384ELb1ELb1ELb1ELb0EEENS1_36VarlenDynamicPersistentTileSchedulerILi192ELi128ELi384ELi128ELb1ELb1ELb1ELb1ELb0ELb1EEEEEEEEEvNT_6ParamsE --------------------------
	.section	.nv.constant0._ZN7cutlass13device_kernelIN5flash11enable_sm90INS1_16FlashAttnFwdSm90INS1_25CollectiveMainloopFwdSm90ILi2EN4cute5tupleIJNS5_1CILi1EEES8_S8_EEENS6_IJNS7_ILi192EEENS7_ILi128EEENS7_ILi96EEEEEELi96ENS_10bfloat16_tEfNS_4arch4Sm90ELb0ELb1ELb0ELb1ELb0ELb1ELb0ELb0ELb1ELb1ELb1ELb0EEENS1_21CollectiveEpilogueFwdINS6_IJSA_SC_SB_EEES9_SE_SG_Li384ELb1ELb1ELb1ELb0EEENS1_36VarlenDynamicPersistentTileSchedulerILi192ELi128ELi384ELi128ELb1ELb1ELb1ELb1ELb0ELb1EEEEEEEEEvNT_6ParamsE,"a",@progbits
	.sectionflags	@""
	.align	4
.nv.constant0._ZN7cutlass13device_kernelIN5flash11enable_sm90INS1_16FlashAttnFwdSm90INS1_25CollectiveMainloopFwdSm90ILi2EN4cute5tupleIJNS5_1CILi1EEES8_S8_EEENS6_IJNS7_ILi192EEENS7_ILi128EEENS7_ILi96EEEEEELi96ENS_10bfloat16_tEfNS_4arch4Sm90ELb0ELb1ELb0ELb1ELb0ELb1ELb0ELb0ELb1ELb1ELb1ELb0EEENS1_21CollectiveEpilogueFwdINS6_IJSA_SC_SB_EEES9_SE_SG_Li384ELb1ELb1ELb1ELb0EEENS1_36VarlenDynamicPersistentTileSchedulerILi192ELi128ELi384ELi128ELb1ELb1ELb1ELb1ELb0ELb1EEEEEEEEEvNT_6ParamsE:
	.zero		3584


//--------------------- .nv.constant0._ZN7cutlass13device_kernelIN5flash11enable_sm90INS1_16FlashAttnFwdSm90INS1_25CollectiveMainloopFwdSm90ILi2EN4cute5tupleIJNS5_1CILi1EEES8_S8_EEENS6_IJNS7_ILi192EEENS7_ILi144EEENS7_ILi96EEEEEELi96ENS_10bfloat16_tEfNS_4arch4Sm90ELb1ELb0ELb0ELb0ELb0ELb0ELb0ELb0ELb1ELb1ELb1ELb0EEENS1_21CollectiveEpilogueFwdINS6_IJSA_SC_SB_EEES9_SE_SG_Li384ELb0ELb1ELb1ELb0EEENS1_19SingleTileSchedulerILb0ELb1ELb1ELi192EEEEEEEEEvNT_6ParamsE --------------------------
	.section	.nv.constant0._ZN7cutlass13device_kernelIN5flash11enable_sm90INS1_16FlashAttnFwdSm90INS1_25CollectiveMainloopFwdSm90ILi2EN4cute5tupleIJNS5_1CILi1EEES8_S8_EEENS6_IJNS7_ILi192EEENS7_ILi144EEENS7_ILi96EEEEEELi96ENS_10bfloat16_tEfNS_4arch4Sm90ELb1ELb0ELb0ELb0ELb0ELb0ELb0ELb0ELb1ELb1ELb1ELb0EEENS1_21CollectiveEpilogueFwdINS6_IJSA_SC_SB_EEES9_SE_SG_Li384ELb0ELb1ELb1ELb0EEENS1_19SingleTileSchedulerILb0ELb1ELb1ELi192EEEEEEEEEvNT_6ParamsE,"a",@progbits
	.sectionflags	@""
	.align	4
.nv.constant0._ZN7cutlass13device_kernelIN5flash11enable_sm90INS1_16FlashAttnFwdSm90INS1_25CollectiveMainloopFwdSm90ILi2EN4cute5tupleIJNS5_1CILi1EEES8_S8_EEENS6_IJNS7_ILi192EEENS7_ILi144EEENS7_ILi96EEEEEELi96ENS_10bfloat16_tEfNS_4arch4Sm90ELb1ELb0ELb0ELb0ELb0ELb0ELb0ELb0ELb1ELb1ELb1ELb0EEENS1_21CollectiveEpilogueFwdINS6_IJSA_SC_SB_EEES9_SE_SG_Li384ELb0ELb1ELb1ELb0EEENS1_19SingleTileSchedulerILb0ELb1ELb1ELi192EEEEEEEEEvNT_6ParamsE:
	.zero		3456


//--------------------- .nv.constant0._ZN7cutlass13device_kernelIN5flash11enable_sm90INS1_16FlashAttnFwdSm90INS1_25CollectiveMainloopFwdSm90ILi2EN4cute5tupleIJNS5_1CILi1EEES8_S8_EEENS6_IJNS7_ILi192EEENS7_ILi144EEENS7_ILi96EEEEEELi96ENS_10bfloat16_tEfNS_4arch4Sm90ELb1ELb0ELb0ELb1ELb0ELb0ELb0ELb0ELb1ELb1ELb1ELb0EEENS1_21CollectiveEpilogueFwdINS6_IJSA_SC_SB_EEES9_SE_SG_Li384ELb1ELb1ELb1ELb0EEENS1_36VarlenDynamicPersistentTileSchedulerILi192ELi144ELi384ELi128ELb1ELb1ELb1ELb1ELb1ELb1EEEEEEEEEvNT_6ParamsE --------------------------
	.section	.nv.constant0._ZN7cutlass13device_kernelIN5flash11enable_sm90INS1_16FlashAttnFwdSm90INS1_25CollectiveMainloopFwdSm90ILi2EN4cute5tupleIJNS5_1CILi1EEES8_S8_EEENS6_IJNS7_ILi192EEENS7_ILi144EEENS7_ILi96EEEEEELi96ENS_10bfloat16_tEfNS_4arch4Sm90ELb1ELb0ELb0ELb1ELb0ELb0ELb0ELb0ELb1ELb1ELb1ELb0EEENS1_21CollectiveEpilogueFwdINS6_IJSA_SC_SB_EEES9_SE_SG_Li384ELb1ELb1ELb1ELb0EEENS1_36VarlenDynamicPersistentTileSchedulerILi192ELi144ELi384ELi128ELb1ELb1ELb1ELb1ELb1ELb1EEEEEEEEEvNT_6ParamsE,"a",@progbits
	.sectionflags	@""
	.align	4
.nv.constant0._ZN7cutlass13device_kernelIN5flash11enable_sm90INS1_16FlashAttnFwdSm90INS1_25CollectiveMainloopFwdSm90ILi2EN4cute5tupleIJNS5_1CILi1EEES8_S8_EEENS6_IJNS7_ILi192EEENS7_ILi144EEENS7_ILi96EEEEEELi96ENS_10bfloat16_tEfNS_4arch4Sm90ELb1ELb0ELb0ELb1ELb0ELb0ELb0ELb0ELb1ELb1ELb1ELb0EEENS1_21CollectiveEpilogueFwdINS6_IJSA_SC_SB_EEES9_SE_SG_Li384ELb1ELb1ELb1ELb0EEENS1_36VarlenDynamicPersistentTileSchedulerILi192ELi144ELi384ELi128ELb1ELb1ELb1ELb1ELb1ELb1EEEEEEEEEvNT_6ParamsE:
	.zero		3584


//--------------------- .nv.constant0._ZN7cutlass13device_kernelIN5flash11enable_sm90INS1_16FlashAttnFwdSm90INS1_25CollectiveMainloopFwdSm90ILi2EN4cute5tupleIJNS5_1CILi1EEES8_S8_EEENS6_IJNS7_ILi192EEENS7_ILi144EEENS7_ILi96EEEEEELi96ENS_10bfloat16_tEfNS_4arch4Sm90ELb1ELb0ELb0ELb1ELb0ELb1ELb0ELb0ELb1ELb1ELb1ELb0EEENS1_21CollectiveEpilogueFwdINS6_IJSA_SC_SB_EEES9_SE_SG_Li384ELb1ELb1ELb1ELb0EEENS1_36VarlenDynamicPersistentTileSchedulerILi192ELi144ELi384ELi128ELb1ELb1ELb1ELb1ELb1ELb1EEEEEEEEEvNT_6ParamsE --------------------------
	.section	.nv.constant0._ZN7cutlass13device_kernelIN5flash11enable_sm90INS1_16FlashAttnFwdSm90INS1_25CollectiveMainloopFwdSm90ILi2EN4cute5tupleIJNS5_1CILi1EEES8_S8_EEENS6_IJNS7_ILi192EEENS7_ILi144EEENS7_ILi96EEEEEELi96ENS_10bfloat16_tEfNS_4arch4Sm90ELb1ELb0ELb0ELb1ELb0ELb1ELb0ELb0ELb1ELb1ELb1ELb0EEENS1_21CollectiveEpilogueFwdINS6_IJSA_SC_SB_EEES9_SE_SG_Li384ELb1ELb1ELb1ELb0EEENS1_36VarlenDynamicPersistentTileSchedulerILi192ELi144ELi384ELi128ELb1ELb1ELb1ELb1ELb1ELb1EEEEEEEEEvNT_6ParamsE,"a",@progbits
	.sectionflags	@""
	.align	4
.nv.constant0._ZN7cutlass13device_kernelIN5flash11enable_sm90INS1_16FlashAttnFwdSm90INS1_25CollectiveMainloopFwdSm90ILi2EN4cute5tupleIJNS5_1CILi1EEES8_S8_EEENS6_IJNS7_ILi192EEENS7_ILi144EEENS7_ILi96EEEEEELi96ENS_10bfloat16_tEfNS_4arch4Sm90ELb1ELb0ELb0ELb1ELb0ELb1ELb0ELb0ELb1ELb1ELb1ELb0EEENS1_21CollectiveEpilogueFwdINS6_IJSA_SC_SB_EEES9_SE_SG_Li384ELb1ELb1ELb1ELb0EEENS1_36VarlenDynamicPersistentTileSchedulerILi192ELi144ELi384ELi128ELb1ELb1ELb1ELb1ELb1ELb1EEEEEEEEEvNT_6ParamsE:
	.zero		3584


//--------------------- .nv.constant0._ZN7cutlass13device_kernelIN5flash11enable_sm90INS1_16FlashAttnFwdSm90INS1_25CollectiveMainloopFwdSm90ILi2EN4cute5tupleIJNS5_1CILi1EEES8_S8_EEENS6_IJNS7_ILi192EEESA_NS7_ILi64EEEEEELi64ENS_10bfloat16_tEfNS_4arch4Sm90ELb0ELb0ELb0ELb0ELb0ELb0ELb0ELb0ELb1ELb1ELb1ELb0EEENS1_21CollectiveEpilogueFwdINS6_IJSA_SB_SA_EEES9_SD_SF_Li384ELb0ELb1ELb1ELb0EEENS1_19SingleTileSchedulerILb0ELb1ELb1ELi192EEEEEEEEEvNT_6ParamsE --------------------------
	.section	.nv.constant0._ZN7cutlass13device_kernelIN5flash11enable_sm90INS1_16FlashAttnFwdSm90INS1_25CollectiveMainloopFwdSm90ILi2EN4cute5tupleIJNS5_1CILi1EEES8_S8_EEENS6_IJNS7_ILi192EEESA_NS7_ILi64EEEEEELi64ENS_10bfloat16_tEfNS_4arch4Sm90ELb0ELb0ELb0ELb0ELb0ELb0ELb0ELb0ELb1ELb1ELb1ELb0EEENS1_21CollectiveEpilogueFwdINS6_IJSA_SB_SA_EEES9_SD_SF_Li384ELb0ELb1ELb1ELb0EEENS1_19SingleTileSchedulerILb0ELb1ELb1ELi192EEEEEEEEEvNT_6ParamsE,"a",@progbits
	.sectionflags	@""
	.align	4
.nv.constant0._ZN7cutlass13device_kernelIN5flash11enable_sm90INS1_16FlashAttnFwdSm90INS1_25CollectiveMainloopFwdSm90ILi2EN4cute5tupleIJNS5_1CILi1EEES8_S8_EEENS6_IJNS7_ILi192EEESA_NS7_ILi64EEEEEELi64ENS_10bfloat16_tEfNS_4arch4Sm90ELb0ELb0ELb0ELb0ELb0ELb0ELb0ELb0ELb1ELb1ELb1ELb0EEENS1_21CollectiveEpilogueFwdINS6_IJSA_SB_SA_EEES9_SD_SF_Li384ELb0ELb1ELb1ELb0EEENS1_19SingleTileSchedulerILb0ELb1ELb1ELi192EEEEEEEEEvNT_6ParamsE:
	.zero		3456


//--------------------- .nv.constant0._ZN7cutlass13device_kernelIN5flash11enable_sm90INS1_16FlashAttnFwdSm90INS1_25CollectiveMainloopFwdSm90ILi2EN4cute5tupleIJNS5_1CILi1EEES8_S8_EEENS6_IJNS7_ILi192EEESA_NS7_ILi64EEEEEELi64ENS_10bfloat16_tEfNS_4arch4Sm90ELb0ELb0ELb0ELb1ELb0ELb0ELb0ELb0ELb1ELb1ELb1ELb0EEENS1_21CollectiveEpilogueFwdINS6_IJSA_SB_SA_EEES9_SD_SF_Li384ELb1ELb1ELb1ELb0EEENS1_36VarlenDynamicPersistentTileSchedulerILi192ELi192ELi384ELi128ELb1ELb1ELb1ELb0ELb1ELb1EEEEEEEEEvNT_6ParamsE --------------------------
	.section	.nv.constant0._ZN7cutlass13device_kernelIN5flash11enable_sm90INS1_16FlashAttnFwdSm90INS1_25CollectiveMainloopFwdSm90ILi2EN4cute5tupleIJNS5_1CILi1EEES8_S8_EEENS6_IJNS7_ILi192EEESA_NS7_ILi64EEEEEELi64ENS_10bfloat16_tEfNS_4arch4Sm90ELb0ELb0ELb0ELb1ELb0ELb0ELb0ELb0ELb1ELb1ELb1ELb0EEENS1_21CollectiveEpilogueFwdINS6_IJSA_SB_SA_EEES9_SD_SF_Li384ELb1ELb1ELb1ELb0EEENS1_36VarlenDynamicPersistentTileSchedulerILi192ELi192ELi384ELi128ELb1ELb1ELb1ELb0ELb1ELb1EEEEEEEEEvNT_6ParamsE,"a",@progbits
	.sectionflags	@""
	.align	4
.nv.constant0._ZN7cutlass13device_kernelIN5flash11enable_sm90INS1_16FlashAttnFwdSm90INS1_25CollectiveMainloopFwdSm90ILi2EN4cute5tupleIJNS5_1CILi1EEES8_S8_EEENS6_IJNS7_ILi192EEESA_NS7_ILi64EEEEEELi64ENS_10bfloat16_tEfNS_4arch4Sm90ELb0ELb0ELb0ELb1ELb0ELb0ELb0ELb0ELb1ELb1ELb1ELb0EEENS1_21CollectiveEpilogueFwdINS6_IJSA_SB_SA_EEES9_SD_SF_Li384ELb1ELb1ELb1ELb0EEENS1_36VarlenDynamicPersistentTileSchedulerILi192ELi192ELi384ELi128ELb1ELb1ELb1ELb0ELb1ELb1EEEEEEEEEvNT_6ParamsE:
	.zero		3584


//--------------------- .nv.constant0._ZN7cutlass13device_kernelIN5flash11enable_sm90INS1_16FlashAttnFwdSm90INS1_25CollectiveMainloopFwdSm90ILi2EN4cute5tupleIJNS5_1CILi1EEES8_S8_EEENS6_IJNS7_ILi192EEESA_NS7_ILi64EEEEEELi64ENS_10bfloat16_tEfNS_4arch4Sm90ELb0ELb0ELb0ELb1ELb0ELb1ELb0ELb0ELb1ELb1ELb1ELb0EEENS1_21CollectiveEpilogueFwdINS6_IJSA_SB_SA_EEES9_SD_SF_Li384ELb1ELb1ELb1ELb0EEENS1_36VarlenDynamicPersistentTileSchedulerILi192ELi192ELi384ELi128ELb1ELb1ELb1ELb0ELb1ELb1EEEEEEEEEvNT_6ParamsE --------------------------
	.section	.nv.constant0._ZN7cutlass13device_kernelIN5flash11enable_sm90INS1_16FlashAttnFwdSm90INS1_25CollectiveMainloopFwdSm90ILi2EN4cute5tupleIJNS5_1CILi1EEES8_S8_EEENS6_IJNS7_ILi192EEESA_NS7_ILi64EEEEEELi64ENS_10bfloat16_tEfNS_4arch4Sm90ELb0ELb0ELb0ELb1ELb0ELb1ELb0ELb0ELb1ELb1ELb1ELb0EEENS1_21CollectiveEpilogueFwdINS6_IJSA_SB_SA_EEES9_SD_SF_Li384ELb1ELb1ELb1ELb0EEENS1_36VarlenDynamicPersistentTileSchedulerILi192ELi192ELi384ELi128ELb1ELb1ELb1ELb0ELb1ELb1EEEEEEEEEvNT_6ParamsE,"a",@progbits
	.sectionflags	@""
	.align	4
.nv.constant0._ZN7cutlass13device_kernelIN5flash11enable_sm90INS1_16FlashAttnFwdSm90INS1_25CollectiveMainloopFwdSm90ILi2EN4cute5tupleIJNS5_1CILi1EEES8_S8_EEENS6_IJNS7_ILi192EEESA_NS7_ILi64EEEEEELi64ENS_10bfloat16_tEfNS_4arch4Sm90ELb0ELb0ELb0ELb1ELb0ELb1ELb0ELb0ELb1ELb1ELb1ELb0EEENS1_21CollectiveEpilogueFwdINS6_IJSA_SB_SA_EEES9_SD_SF_Li384ELb1ELb1ELb1ELb0EEENS1_36VarlenDynamicPersistentTileSchedulerILi192ELi192ELi384ELi128ELb1ELb1ELb1ELb0ELb1ELb1EEEEEEEEEvNT_6ParamsE:
	.zero		3584


//--------------------- .nv.constant0._ZN7cutlass13device_kernelIN5flash11enable_sm90INS1_16FlashAttnFwdSm90INS1_25CollectiveMainloopFwdSm90ILi2EN4cute5tupleIJNS5_1CILi1EEES8_S8_EEENS6_IJNS7_ILi192EEENS7_ILi128EEENS7_ILi64EEEEEELi64ENS_10bfloat16_tEfNS_4arch4Sm90ELb0ELb1ELb0ELb0ELb0ELb0ELb0ELb1ELb1ELb1ELb1ELb0EEENS1_21CollectiveEpilogueFwdINS6_IJSA_SC_SB_EEES9_SE_SG_Li384ELb0ELb1ELb1ELb0EEENS1_19SingleTileSchedulerILb0ELb1ELb1ELi192EEEEEEEEEvNT_6ParamsE --------------------------
	.section	.nv.constant0._ZN7cutlass13device_kernelIN5flash11enable_sm90INS1_16FlashAttnFwdSm90INS1_25CollectiveMainloopFwdSm90ILi2EN4cute5tupleIJNS5_1CILi1EEES8_S8_EEENS6_IJNS7_ILi192EEENS7_ILi128EEENS7_ILi64EEEEEELi64ENS_10bfloat16_tEfNS_4arch4Sm90ELb0ELb1ELb0ELb0ELb0ELb0ELb0ELb1ELb1ELb1ELb1ELb0EEENS1_21CollectiveEpilogueFwdINS6_IJSA_SC_SB_EEES9_SE_SG_Li384ELb0ELb1ELb1ELb0EEENS1_19SingleTileSchedulerILb0ELb1ELb1ELi192EEEEEEEEEvNT_6ParamsE,"a",@progbits
	.sectionflags	@""
	.align	4
.nv.constant0._ZN7cutlass13device_kernelIN5flash11enable_sm90INS1_16FlashAttnFwdSm90INS1_25CollectiveMainloopFwdSm90ILi2EN4cute5tupleIJNS5_1CILi1EEES8_S8_EEENS6_IJNS7_ILi192EEENS7_ILi128EEENS7_ILi64EEEEEELi64ENS_10bfloat16_tEfNS_4arch4Sm90ELb0ELb1ELb0ELb0ELb0ELb0ELb0ELb1ELb1ELb1ELb1ELb0EEENS1_21CollectiveEpilogueFwdINS6_IJSA_SC_SB_EEES9_SE_SG_Li384ELb0ELb1ELb1ELb0EEENS1_19SingleTileSchedulerILb0ELb1ELb1ELi192EEEEEEEEEvNT_6ParamsE:
	.zero		3456


//--------------------- .nv.constant0._ZN7cutlass13device_kernelIN5flash11enable_sm90INS1_16FlashAttnFwdSm90INS1_25CollectiveMainloopFwdSm90ILi2EN4cute5tupleIJNS5_1CILi1EEES8_S8_EEENS6_IJNS7_ILi192EEENS7_ILi128EEENS7_ILi64EEEEEELi64ENS_10bfloat16_tEfNS_4arch4Sm90ELb0ELb1ELb0ELb1ELb0ELb0ELb0ELb1ELb1ELb1ELb1ELb0EEENS1_21CollectiveEpilogueFwdINS6_IJSA_SC_SB_EEES9_SE_SG_Li384ELb1ELb1ELb1ELb0EEENS1_36VarlenDynamicPersistentTileSchedulerILi192ELi128ELi384ELi128ELb1ELb1ELb1ELb1ELb0ELb1EEEEEEEEEvNT_6ParamsE --------------------------
	.section	.nv.constant0._ZN7cutlass13device_kernelIN5flash11enable_sm90INS1_16FlashAttnFwdSm90INS1_25CollectiveMainloopFwdSm90ILi2EN4cute5tupleIJNS5_1CILi1EEES8_S8_EEENS6_IJNS7_ILi192EEENS7_ILi128EEENS7_ILi64EEEEEELi64ENS_10bfloat16_tEfNS_4arch4Sm90ELb0ELb1ELb0ELb1ELb0ELb0ELb0ELb1ELb1ELb1ELb1ELb0EEENS1_21CollectiveEpilogueFwdINS6_IJSA_SC_SB_EEES9_SE_SG_Li384ELb1ELb1ELb1ELb0EEENS1_36VarlenDynamicPersistentTileSchedulerILi192ELi128ELi384ELi128ELb1ELb1ELb1ELb1ELb0ELb1EEEEEEEEEvNT_6ParamsE,"a",@progbits
	.sectionflags	@""
	.align	4
.nv.constant0._ZN7cutlass13device_kernelIN5flash11enable_sm90INS1_16FlashAttnFwdSm90INS1_25CollectiveMainloopFwdSm90ILi2EN4cute5tupleIJNS5_1CILi1EEES8_S8_EEENS6_IJNS7_ILi192EEENS7_ILi128EEENS7_ILi64EEEEEELi64ENS_10bfloat16_tEfNS_4arch4Sm90ELb0ELb1ELb0ELb1ELb0ELb0ELb0ELb1ELb1ELb1ELb1ELb0EEENS1_21CollectiveEpilogueFwdINS6_IJSA_SC_SB_EEES9_SE_SG_Li384ELb1ELb1ELb1ELb0EEENS1_36VarlenDynamicPersistentTileSchedulerILi192ELi128ELi384ELi128ELb1ELb1ELb1ELb1ELb0ELb1EEEEEEEEEvNT_6ParamsE:
	.zero		3584


//--------------------- .nv.constant0._ZN7cutlass13device_kernelIN5flash11enable_sm90INS1_16FlashAttnFwdSm90INS1_25CollectiveMainloopFwdSm90ILi2EN4cute5tupleIJNS5_1CILi1EEES8_S8_EEENS6_IJNS7_ILi192EEENS7_ILi128EEENS7_ILi64EEEEEELi64ENS_10bfloat16_tEfNS_4arch4Sm90ELb0ELb1ELb0ELb1ELb0ELb1ELb0ELb1ELb1ELb1ELb1ELb0EEENS1_21CollectiveEpilogueFwdINS6_IJSA_SC_SB_EEES9_SE_SG_Li384ELb1ELb1ELb1ELb0EEENS1_36VarlenDynamicPersistentTileSchedulerILi192ELi128ELi384ELi128ELb1ELb1ELb1ELb1ELb0ELb1EEEEEEEEEvNT_6ParamsE --------------------------
	.section	.nv.constant0._ZN7cutlass13device_kernelIN5flash11enable_sm90INS1_16FlashAttnFwdSm90INS1_25CollectiveMainloopFwdSm90ILi2EN4cute5tupleIJNS5_1CILi1EEES8_S8_EEENS6_IJNS7_ILi192EEENS7_ILi128EEENS7_ILi64EEEEEELi64ENS_10bfloat16_tEfNS_4arch4Sm90ELb0ELb1ELb0ELb1ELb0ELb1ELb0ELb1ELb1ELb1ELb1ELb0EEENS1_21CollectiveEpilogueFwdINS6_IJSA_SC_SB_EEES9_SE_SG_Li384ELb1ELb1ELb1ELb0EEENS1_36VarlenDynamicPersistentTileSchedulerILi192ELi128ELi384ELi128ELb1ELb1ELb1ELb1ELb0ELb1EEEEEEEEEvNT_6ParamsE,"a",@progbits
	.sectionflags	@""
	.align	4
.nv.constant0._ZN7cutlass13device_kernelIN5flash11enable_sm90INS1_16FlashAttnFwdSm90INS1_25CollectiveMainloopFwdSm90ILi2EN4cute5tupleIJNS5_1CILi1EEES8_S8_EEENS6_IJNS7_ILi192EEENS7_ILi128EEENS7_ILi64EEEEEELi64ENS_10bfloat16_tEfNS_4arch4Sm90ELb0ELb1ELb0ELb1ELb0ELb1ELb0ELb1ELb1ELb1ELb1ELb0EEENS1_21CollectiveEpilogueFwdINS6_IJSA_SC_SB_EEES9_SE_SG_Li384ELb1ELb1ELb1ELb0EEENS1_36VarlenDynamicPersistentTileSchedulerILi192ELi128ELi384ELi128ELb1ELb1ELb1ELb1ELb0ELb1EEEEEEEEEvNT_6ParamsE:
	.zero		3584


//--------------------- .nv.constant0._ZN7cutlass13device_kernelIN5flash11enable_sm90INS1_16FlashAttnFwdSm90INS1_25CollectiveMainloopFwdSm90ILi2EN4cute5tupleIJNS5_1CILi1EEES8_S8_EEENS6_IJNS7_ILi192EEENS7_ILi128EEENS7_ILi64EEEEEELi64ENS_10bfloat16_tEfNS_4arch4Sm90ELb1ELb0ELb0ELb0ELb0ELb0ELb0ELb1ELb1ELb1ELb1ELb0EEENS1_21CollectiveEpilogueFwdINS6_IJSA_SC_SB_EEES9_SE_SG_Li384ELb0ELb1ELb1ELb0EEENS1_19SingleTileSchedulerILb0ELb1ELb1ELi192EEEEEEEEEvNT_6ParamsE --------------------------
	.section	.nv.constant0._ZN7cutlass13device_kernelIN5flash11enable_sm90INS1_16FlashAttnFwdSm90INS1_25CollectiveMainloopFwdSm90ILi2EN4cute5tupleIJNS5_1CILi1EEES8_S8_EEENS6_IJNS7_ILi192EEENS7_ILi128EEENS7_ILi64EEEEEELi64ENS_10bfloat16_tEfNS_4arch4Sm90ELb1ELb0ELb0ELb0ELb0ELb0ELb0ELb1ELb1ELb1ELb1ELb0EEENS1_21CollectiveEpilogueFwdINS6_IJSA_SC_SB_EEES9_SE_SG_Li384ELb0ELb1ELb1ELb0EEENS1_19SingleTileSchedulerILb0ELb1ELb1ELi192EEEEEEEEEvNT_6ParamsE,"a",@progbits
	.sectionflags	@""
	.align	4
.nv.constant0._ZN7cutlass13device_kernelIN5flash11enable_sm90INS1_16FlashAttnFwdSm90INS1_25CollectiveMainloopFwdSm90ILi2EN4cute5tupleIJNS5_1CILi1EEES8_S8_EEENS6_IJNS7_ILi192EEENS7_ILi128EEENS7_ILi64EEEEEELi64ENS_10bfloat16_tEfNS_4arch4Sm90ELb1ELb0ELb0ELb0ELb0ELb0ELb0ELb1ELb1ELb1ELb1ELb0EEENS1_21CollectiveEpilogueFwdINS6_IJSA_SC_SB_EEES9_SE_SG_Li384ELb0ELb1ELb1ELb0EEENS1_19SingleTileSchedulerILb0ELb1ELb1ELi192EEEEEEEEEvNT_6ParamsE:
	.zero		3456


//--------------------- .nv.constant0._ZN7cutlass13device_kernelIN5flash11enable_sm90INS1_16FlashAttnFwdSm90INS1_25CollectiveMainloopFwdSm90ILi2EN4cute5tupleIJNS5_1CILi1EEES8_S8_EEENS6_IJNS7_ILi192EEENS7_ILi128EEENS7_ILi64EEEEEELi64ENS_10bfloat16_tEfNS_4arch4Sm90ELb1ELb0ELb0ELb1ELb0ELb0ELb0ELb1ELb1ELb1ELb1ELb0EEENS1_21CollectiveEpilogueFwdINS6_IJSA_SC_SB_EEES9_SE_SG_Li384ELb1ELb1ELb1ELb0EEENS1_36VarlenDynamicPersistentTileSchedulerILi192ELi128ELi384ELi128ELb1ELb1ELb1ELb1ELb1ELb1EEEEEEEEEvNT_6ParamsE --------------------------
	.section	.nv.constant0._ZN7cutlass13device_kernelIN5flash11enable_sm90INS1_16FlashAttnFwdSm90INS1_25CollectiveMainloopFwdSm90ILi2EN4cute5tupleIJNS5_1CILi1EEES8_S8_EEENS6_IJNS7_ILi192EEENS7_ILi128EEENS7_ILi64EEEEEELi64ENS_10bfloat16_tEfNS_4arch4Sm90ELb1ELb0ELb0ELb1ELb0ELb0ELb0ELb1ELb1ELb1ELb1ELb0EEENS1_21CollectiveEpilogueFwdINS6_IJSA_SC_SB_EEES9_SE_SG_Li384ELb1ELb1ELb1ELb0EEENS1_36VarlenDynamicPersistentTileSchedulerILi192ELi128ELi384ELi128ELb1ELb1ELb1ELb1ELb1ELb1EEEEEEEEEvNT_6ParamsE,"a",@progbits
	.sectionflags	@""
	.align	4
.nv.constant0._ZN7cutlass13device_kernelIN5flash11enable_sm90INS1_16FlashAttnFwdSm90INS1_25CollectiveMainloopFwdSm90ILi2EN4cute5tupleIJNS5_1CILi1EEES8_S8_EEENS6_IJNS7_ILi192EEENS7_ILi128EEENS7_ILi64EEEEEELi64ENS_10bfloat16_tEfNS_4arch4Sm90ELb1ELb0ELb0ELb1ELb0ELb0ELb0ELb1ELb1ELb1ELb1ELb0EEENS1_21CollectiveEpilogueFwdINS6_IJSA_SC_SB_EEES9_SE_SG_Li384ELb1ELb1ELb1ELb0EEENS1_36VarlenDynamicPersistentTileSchedulerILi192ELi128ELi384ELi128ELb1ELb1ELb1ELb1ELb1ELb1EEEEEEEEEvNT_6ParamsE:
	.zero		3584


//--------------------- .nv.constant0._ZN7cutlass13device_kernelIN5flash11enable_sm90INS1_16FlashAttnFwdSm90INS1_25CollectiveMainloopFwdSm90ILi2EN4cute5tupleIJNS5_1CILi1EEES8_S8_EEENS6_IJNS7_ILi192EEENS7_ILi128EEENS7_ILi64EEEEEELi64ENS_10bfloat16_tEfNS_4arch4Sm90ELb1ELb0ELb0ELb1ELb0ELb1ELb0ELb1ELb1ELb1ELb1ELb0EEENS1_21CollectiveEpilogueFwdINS6_IJSA_SC_SB_EEES9_SE_SG_Li384ELb1ELb1ELb1ELb0EEENS1_36VarlenDynamicPersistentTileSchedulerILi192ELi128ELi384ELi128ELb1ELb1ELb1ELb1ELb1ELb1EEEEEEEEEvNT_6ParamsE --------------------------
	.section	.nv.constant0._ZN7cutlass13device_kernelIN5flash11enable_sm90INS1_16FlashAttnFwdSm90INS1_25CollectiveMainloopFwdSm90ILi2EN4cute5tupleIJNS5_1CILi1EEES8_S8_EEENS6_IJNS7_ILi192EEENS7_ILi128EEENS7_ILi64EEEEEELi64ENS_10bfloat16_tEfNS_4arch4Sm90ELb1ELb0ELb0ELb1ELb0ELb1ELb0ELb1ELb1ELb1ELb1ELb0EEENS1_21CollectiveEpilogueFwdINS6_IJSA_SC_SB_EEES9_SE_SG_Li384ELb1ELb1ELb1ELb0EEENS1_36VarlenDynamicPersistentTileSchedulerILi192ELi128ELi384ELi128ELb1ELb1ELb1ELb1ELb1ELb1EEEEEEEEEvNT_6ParamsE,"a",@progbits
	.sectionflags	@""
	.align	4
.nv.constant0._ZN7cutlass13device_kernelIN5flash11enable_sm90INS1_16FlashAttnFwdSm90INS1_25CollectiveMainloopFwdSm90ILi2EN4cute5tupleIJNS5_1CILi1EEES8_S8_EEENS6_IJNS7_ILi192EEENS7_ILi128EEENS7_ILi64EEEEEELi64ENS_10bfloat16_tEfNS_4arch4Sm90ELb1ELb0ELb0ELb1ELb0ELb1ELb0ELb1ELb1ELb1ELb1ELb0EEENS1_21CollectiveEpilogueFwdINS6_IJSA_SC_SB_EEES9_SE_SG_Li384ELb1ELb1ELb1ELb0EEENS1_36VarlenDynamicPersistentTileSchedulerILi192ELi128ELi384ELi128ELb1ELb1ELb1ELb1ELb1ELb1EEEEEEEEEvNT_6ParamsE:
	.zero		3584


//--------------------- SYMBOLS --------------------------

	.type		.nv.reservedSmem.offset0,@object
	.size		.nv.reservedSmem.offset0,0x4
